	.target	sm_90a

	.elftype	@"ET_EXEC"


//--------------------- .note.nv.tkinfo           --------------------------
	.section	.note.nv.tkinfo,"",@"SHT_NOTE"
	.sectionflags	@"SHF_NOTE_NV_TKINFO"
	.tkinfo
        /*0018*/ 	.word	0x00000002
        /*0030*/ 	.string	""
        /*0030*/ 	.string	"ptxas"
        /*0030*/ 	.string	"Cuda compilation tools, release 13.0, V13.0.88"
        /*0030*/ 	.string	"Build cuda_13.0.r13.0/compiler.36424714_0"
        /*0030*/ 	.string	"-v  -suppress-debug-info  -lineinfo  -arch sm_90a "



//--------------------- .note.nv.cuinfo           --------------------------
	.section	.note.nv.cuinfo,"",@"SHT_NOTE"
	.sectionflags	@"SHF_NOTE_NV_CUINFO"
        /*0018*/ 	.short	0x0002
        /*001a*/ 	.short	0x005a
        /*001c*/ 	.short	0x0082
	.zero		2


//--------------------- .nv.info                  --------------------------
	.section	.nv.info,"",@"SHT_CUDA_INFO"
	.align	4


	//----- nvinfo : EIATTR_REGCOUNT
	.align		4
        /*0000*/ 	.byte	0x04, 0x2f
        /*0002*/ 	.short	(.L_1 - .L_0)
	.align		4
.L_0:
        /*0004*/ 	.word	index@(matmul_kernel)
        /*0008*/ 	.word	0x00000020


	//----- nvinfo : EIATTR_FRAME_SIZE
	.align		4
.L_1:
        /*000c*/ 	.byte	0x04, 0x11
        /*000e*/ 	.short	(.L_3 - .L_2)
	.align		4
.L_2:
        /*0010*/ 	.word	index@(matmul_kernel)
        /*0014*/ 	.word	0x00004700


	//----- nvinfo : EIATTR_MIN_STACK_SIZE
	.align		4
.L_3:
        /*0018*/ 	.byte	0x04, 0x12
        /*001a*/ 	.short	(.L_5 - .L_4)
	.align		4
.L_4:
        /*001c*/ 	.word	index@(matmul_kernel)
        /*0020*/ 	.word	0x00004700
.L_5:


//--------------------- .nv.compat                --------------------------
	.section	.nv.compat,"",@"SHT_CUDA_COMPAT_INFO"
	.align	4
        /*0000*/ 	.byte	0x02, 0x09, 0x01, 0x00, 0x02, 0x02, 0x01, 0x00, 0x02, 0x05, 0x05, 0x00, 0x03, 0x07, 0x01, 0x01
        /*0010*/ 	.byte	0x02, 0x03, 0x00, 0x00, 0x02, 0x06, 0x01, 0x00, 0x04, 0x0b, 0x08, 0x00, 0x00, 0x00, 0x00, 0x00
        /*0020*/ 	.byte	0x00, 0x00, 0x00, 0x00


//--------------------- .nv.info.matmul_kernel    --------------------------
	.section	.nv.info.matmul_kernel,"",@"SHT_CUDA_INFO"
	.sectionflags	@""
	.align	4


	//----- nvinfo : EIATTR_CUDA_API_VERSION
	.align		4
        /*0000*/ 	.byte	0x04, 0x37
        /*0002*/ 	.short	(.L_7 - .L_6)
.L_6:
        /*0004*/ 	.word	0x00000082


	//----- nvinfo : EIATTR_KPARAM_INFO
	.align		4
.L_7:
        /*0008*/ 	.byte	0x04, 0x17
        /*000a*/ 	.short	(.L_9 - .L_8)
.L_8:
        /*000c*/ 	.word	0x00000000
        /*0010*/ 	.short	0x000d
        /*0012*/ 	.short	0x0048
        /*0014*/ 	.byte	0x00, 0xf4, 0x21, 0x00


	//----- nvinfo : EIATTR_KPARAM_INFO
	.align		4
.L_9:
        /*0018*/ 	.byte	0x04, 0x17
        /*001a*/ 	.short	(.L_11 - .L_10)
.L_10:
        /*001c*/ 	.word	0x00000000
        /*0020*/ 	.short	0x000c
        /*0022*/ 	.short	0x0040
        /*0024*/ 	.byte	0x00, 0xf4, 0x21, 0x00


	//----- nvinfo : EIATTR_KPARAM_INFO
	.align		4
.L_11:
        /*0028*/ 	.byte	0x04, 0x17
        /*002a*/ 	.short	(.L_13 - .L_12)
.L_12:
        /*002c*/ 	.word	0x00000000
        /*0030*/ 	.short	0x000b
        /*0032*/ 	.short	0x0038
        /*0034*/ 	.byte	0x00, 0xf0, 0x11, 0x00


	//----- nvinfo : EIATTR_KPARAM_INFO
	.align		4
.L_13:
        /*0038*/ 	.byte	0x04, 0x17
        /*003a*/ 	.short	(.L_15 - .L_14)
.L_14:
        /*003c*/ 	.word	0x00000000
        /*0040*/ 	.short	0x000a
        /*0042*/ 	.short	0x0034
        /*0044*/ 	.byte	0x00, 0xf0, 0x11, 0x00


	//----- nvinfo : EIATTR_KPARAM_INFO
	.align		4
.L_15:
        /*0048*/ 	.byte	0x04, 0x17
        /*004a*/ 	.short	(.L_17 - .L_16)
.L_16:
        /*004c*/ 	.word	0x00000000
        /*0050*/ 	.short	0x0009
        /*0052*/ 	.short	0x0030
        /*0054*/ 	.byte	0x00, 0xf0, 0x11, 0x00


	//----- nvinfo : EIATTR_KPARAM_INFO
	.align		4
.L_17:
        /*0058*/ 	.byte	0x04, 0x17
        /*005a*/ 	.short	(.L_19 - .L_18)
.L_18:
        /*005c*/ 	.word	0x00000000
        /*0060*/ 	.short	0x0008
        /*0062*/ 	.short	0x002c
        /*0064*/ 	.byte	0x00, 0xf0, 0x11, 0x00


	//----- nvinfo : EIATTR_KPARAM_INFO
	.align		4
.L_19:
        /*0068*/ 	.byte	0x04, 0x17
        /*006a*/ 	.short	(.L_21 - .L_20)
.L_20:
        /*006c*/ 	.word	0x00000000
        /*0070*/ 	.short	0x0007
        /*0072*/ 	.short	0x0028
        /*0074*/ 	.byte	0x00, 0xf0, 0x11, 0x00


	//----- nvinfo : EIATTR_KPARAM_INFO
	.align		4
.L_21:
        /*0078*/ 	.byte	0x04, 0x17
        /*007a*/ 	.short	(.L_23 - .L_22)
.L_22:
        /*007c*/ 	.word	0x00000000
        /*0080*/ 	.short	0x0006
        /*0082*/ 	.short	0x0024
        /*0084*/ 	.byte	0x00, 0xf0, 0x11, 0x00


	//----- nvinfo : EIATTR_KPARAM_INFO
	.align		4
.L_23:
        /*0088*/ 	.byte	0x04, 0x17
        /*008a*/ 	.short	(.L_25 - .L_24)
.L_24:
        /*008c*/ 	.word	0x00000000
        /*0090*/ 	.short	0x0005
        /*0092*/ 	.short	0x0020
        /*0094*/ 	.byte	0x00, 0xf0, 0x11, 0x00


	//----- nvinfo : EIATTR_KPARAM_INFO
	.align		4
.L_25:
        /*0098*/ 	.byte	0x04, 0x17
        /*009a*/ 	.short	(.L_27 - .L_26)
.L_26:
        /*009c*/ 	.word	0x00000000
        /*00a0*/ 	.short	0x0004
        /*00a2*/ 	.short	0x001c
        /*00a4*/ 	.byte	0x00, 0xf0, 0x11, 0x00


	//----- nvinfo : EIATTR_KPARAM_INFO
	.align		4
.L_27:
        /*00a8*/ 	.byte	0x04, 0x17
        /*00aa*/ 	.short	(.L_29 - .L_28)
.L_28:
        /*00ac*/ 	.word	0x00000000
        /*00b0*/ 	.short	0x0003
        /*00b2*/ 	.short	0x0018
        /*00b4*/ 	.byte	0x00, 0xf0, 0x11, 0x00


	//----- nvinfo : EIATTR_KPARAM_INFO
	.align		4
.L_29:
        /*00b8*/ 	.byte	0x04, 0x17
        /*00ba*/ 	.short	(.L_31 - .L_30)
.L_30:
        /*00bc*/ 	.word	0x00000000
        /*00c0*/ 	.short	0x0002
        /*00c2*/ 	.short	0x0010
        /*00c4*/ 	.byte	0x00, 0xf4, 0x21, 0x00


	//----- nvinfo : EIATTR_KPARAM_INFO
	.align		4
.L_31:
        /*00c8*/ 	.byte	0x04, 0x17
        /*00ca*/ 	.short	(.L_33 - .L_32)
.L_32:
        /*00cc*/ 	.word	0x00000000
        /*00d0*/ 	.short	0x0001
        /*00d2*/ 	.short	0x0008
        /*00d4*/ 	.byte	0x00, 0xf4, 0x21, 0x00


	//----- nvinfo : EIATTR_KPARAM_INFO
	.align		4
.L_33:
        /*00d8*/ 	.byte	0x04, 0x17
        /*00da*/ 	.short	(.L_35 - .L_34)
.L_34:
        /*00dc*/ 	.word	0x00000000
        /*00e0*/ 	.short	0x0000
        /*00e2*/ 	.short	0x0000
        /*00e4*/ 	.byte	0x00, 0xf4, 0x21, 0x00


	//----- nvinfo : EIATTR_SPARSE_MMA_MASK
	.align		4
.L_35:
        /*00e8*/ 	.byte	0x03, 0x50
        /*00ea*/ 	.short	0x0000


	//----- nvinfo : EIATTR_MAXREG_COUNT
	.align		4
        /*00ec*/ 	.byte	0x03, 0x1b
        /*00ee*/ 	.short	0x00ff


	//----- nvinfo : EIATTR_NUM_BARRIERS
	.align		4
        /*00f0*/ 	.byte	0x02, 0x4c
        /*00f2*/ 	.byte	0x01
	.zero		1


	//----- nvinfo : EIATTR_ANNOTATIONS
	.align		4
        /*00f4*/ 	.byte	0x04, 0x55
        /*00f6*/ 	.short	(.L_37 - .L_36)


	//   ....[0]....
.L_36:
        /*00f8*/ 	.word	0x00000001
        /*00fc*/ 	.byte	0x20, 0x05, 0x00, 0x00, 0x01, 0x00, 0x00, 0x00, 0x30, 0x05, 0x00, 0x00, 0x01, 0x00, 0x00, 0x00
        /* <DEDUP_REMOVED lines=1330> */
        /*542c*/ 	.byte	0x40, 0x79, 0x02, 0x00


	//----- nvinfo : EIATTR_MERCURY_ISA_VERSION
	.align		4
.L_37:
        /*5430*/ 	.byte	0x03, 0x5f
        /*5432*/ 	.short	0x0101


	//----- nvinfo : EIATTR_EXIT_INSTR_OFFSETS
	.align		4
        /*5434*/ 	.byte	0x04, 0x1c
        /*5436*/ 	.short	(.L_39 - .L_38)


	//   ....[0]....
.L_38:
        /*5438*/ 	.word	0x00096880


	//   ....[1]....
        /*543c*/ 	.word	0x000968b0


	//----- nvinfo : EIATTR_REQNTID
	.align		4
.L_39:
        /*5440*/ 	.byte	0x04, 0x10
        /*5442*/ 	.short	(.L_41 - .L_40)
.L_40:
        /*5444*/ 	.word	0x00000040
        /*5448*/ 	.word	0x00000001
        /*544c*/ 	.word	0x00000001


	//----- nvinfo : EIATTR_CBANK_PARAM_SIZE
	.align		4
.L_41:
        /*5450*/ 	.byte	0x03, 0x19
        /*5452*/ 	.short	0x0050


	//----- nvinfo : EIATTR_PARAM_CBANK
	.align		4
        /*5454*/ 	.byte	0x04, 0x0a
        /*5456*/ 	.short	(.L_43 - .L_42)
	.align		4
.L_42:
        /*5458*/ 	.word	index@(.nv.constant0.matmul_kernel)
        /*545c*/ 	.short	0x0210
        /*545e*/ 	.short	0x0050


	//----- nvinfo : EIATTR_SW_WAR
	.align		4
.L_43:
        /*5460*/ 	.byte	0x04, 0x36
        /*5462*/ 	.short	(.L_45 - .L_44)
.L_44:
        /*5464*/ 	.word	0x00000008
.L_45:


//--------------------- .nv.callgraph             --------------------------
	.section	.nv.callgraph,"",@"SHT_CUDA_CALLGRAPH"
	.align	4
	.sectionentsize	8
	.align		4
        /*0000*/ 	.word	0x00000000
	.align		4
        /*0004*/ 	.word	0xffffffff
	.align		4
        /*0008*/ 	.word	0x00000000
	.align		4
        /*000c*/ 	.word	0xfffffffe
	.align		4
        /*0010*/ 	.word	0x00000000
	.align		4
        /*0014*/ 	.word	0xfffffffd
	.align		4
        /*0018*/ 	.word	0x00000000
	.align		4
        /*001c*/ 	.word	0xfffffffc


//--------------------- .text.matmul_kernel       --------------------------
	.section	.text.matmul_kernel,"ax",@progbits
	.align	128
        .global         matmul_kernel
        .type           matmul_kernel,@function
        .size           matmul_kernel,(.L_x_4 - matmul_kernel)
        .other          matmul_kernel,@"STO_CUDA_ENTRY STV_DEFAULT"
matmul_kernel:
.text.matmul_kernel:
[----:B------:R-:W0:Y:S08]  /*0000*/  LDC R1, c[0x0][0x28] ;  /* 0x00000a00ff017b82 */ /* 0x000e300000000800 */
[----:B------:R-:W1:Y:S01]  /*0010*/  LDC.64 R2, c[0x0][0x228] ;  /* 0x00008a00ff027b82 */ /* 0x000e620000000a00 */
[----:B------:R-:W2:Y:S01]  /*0020*/  S2R R14, SR_TID.X ;  /* 0x00000000000e7919 */ /* 0x000ea20000002100 */
[----:B0-----:R-:W-:Y:S01]  /*0030*/  VIADD R1, R1, 0xffffb900 ;  /* 0xffffb90001017836 */ /* 0x001fe20000000000 */
[----:B------:R-:W-:Y:S01]  /*0040*/  ULDC.64 UR10, c[0x0][0x208] ;  /* 0x00008200000a7ab9 */ /* 0x000fe20000000a00 */
[----:B-1----:R-:W-:-:S05]  /*0050*/  VIADD R0, R3, 0x1ff ;  /* 0x000001ff03007836 */ /* 0x002fca0000000000 */
[----:B------:R-:W-:-:S04]  /*0060*/  SHF.R.S32.HI R5, RZ, 0x1f, R0 ;  /* 0x0000001fff057819 */ /* 0x000fc80000011400 */
[----:B------:R-:W-:-:S04]  /*0070*/  LEA.HI R5, R5, R0, RZ, 0x9 ;  /* 0x0000000005057211 */ /* 0x000fc800078f48ff */
[----:B------:R-:W-:Y:S02]  /*0080*/  SHF.R.S32.HI R0, RZ, 0x9, R5 ;  /* 0x00000009ff007819 */ /* 0x000fe40000011405 */
[----:B------:R-:W0:Y:S03]  /*0090*/  S2R R5, SR_CTAID.X ;  /* 0x0000000000057919 */ /* 0x000e260000002500 */
[----:B------:R-:W-:-:S05]  /*00a0*/  IMAD.SHL.U32 R0, R0, 0x8, RZ ;  /* 0x0000000800007824 */ /* 0x000fca00078e00ff */
[-C--:B------:R-:W-:Y:S02]  /*00b0*/  IABS R9, R0.reuse ;  /* 0x0000000000097213 */ /* 0x080fe40000000000 */
[----:B------:R-:W-:Y:S02]  /*00c0*/  IABS R12, R0 ;  /* 0x00000000000c7213 */ /* 0x000fe40000000000 */
[----:B------:R-:W1:Y:S08]  /*00d0*/  I2F.RP R4, R9 ;  /* 0x0000000900047306 */ /* 0x000e700000209400 */
[----:B-1----:R-:W1:Y:S01]  /*00e0*/  MUFU.RCP R4, R4 ;  /* 0x0000000400047308 */ /* 0x002e620000001000 */
[----:B0-----:R-:W-:Y:S01]  /*00f0*/  IABS R10, R5 ;  /* 0x00000005000a7213 */ /* 0x001fe20000000000 */
[----:B-1----:R-:W-:-:S02]  /*0100*/  VIADD R6, R4, 0xffffffe ;  /* 0x0ffffffe04067836 */ /* 0x002fc40000000000 */
[----:B------:R-:W-:-:S04]  /*0110*/  IMAD.MOV R4, RZ, RZ, -R12 ;  /* 0x000000ffff047224 */ /* 0x000fc800078e0a0c */
[----:B------:R0:W1:Y:S02]  /*0120*/  F2I.FTZ.U32.TRUNC.NTZ R7, R6 ;  /* 0x0000000600077305 */ /* 0x000064000021f000 */
[----:B0-----:R-:W-:Y:S02]  /*0130*/  IMAD.MOV.U32 R6, RZ, RZ, RZ ;  /* 0x000000ffff067224 */ /* 0x001fe400078e00ff */
[----:B-1----:R-:W-:-:S04]  /*0140*/  IMAD.MOV R8, RZ, RZ, -R7 ;  /* 0x000000ffff087224 */ /* 0x002fc800078e0a07 */
[----:B------:R-:W-:Y:S02]  /*0150*/  IMAD R11, R8, R9, RZ ;  /* 0x00000009080b7224 */ /* 0x000fe400078e02ff */
[----:B------:R-:W-:Y:S02]  /*0160*/  IMAD.MOV.U32 R8, RZ, RZ, R10 ;  /* 0x000000ffff087224 */ /* 0x000fe400078e000a */
[----:B------:R-:W-:-:S06]  /*0170*/  IMAD.HI.U32 R7, R7, R11, R6 ;  /* 0x0000000b07077227 */ /* 0x000fcc00078e0006 */
[----:B------:R-:W-:-:S04]  /*0180*/  IMAD.HI.U32 R7, R7, R8, RZ ;  /* 0x0000000807077227 */ /* 0x000fc800078e00ff */
[----:B------:R-:W-:-:S05]  /*0190*/  IMAD R4, R7, R4, R8 ;  /* 0x0000000407047224 */ /* 0x000fca00078e0208 */
[----:B------:R-:W-:-:S13]  /*01a0*/  ISETP.GT.U32.AND P1, PT, R9, R4, PT ;  /* 0x000000040900720c */ /* 0x000fda0003f24070 */
[----:B------:R-:W-:Y:S02]  /*01b0*/  @!P1 IMAD.IADD R4, R4, 0x1, -R9 ;  /* 0x0000000104049824 */ /* 0x000fe400078e0a09 */
[----:B------:R-:W-:Y:S01]  /*01c0*/  @!P1 VIADD R7, R7, 0x1 ;  /* 0x0000000107079836 */ /* 0x000fe20000000000 */
[----:B------:R-:W-:Y:S02]  /*01d0*/  ISETP.NE.AND P1, PT, R0, RZ, PT ;  /* 0x000000ff0000720c */ /* 0x000fe40003f25270 */
[----:B------:R-:W-:Y:S02]  /*01e0*/  ISETP.GE.U32.AND P0, PT, R4, R9, PT ;  /* 0x000000090400720c */ /* 0x000fe40003f06070 */
[----:B------:R-:W-:-:S04]  /*01f0*/  LOP3.LUT R4, R5, R0, RZ, 0x3c, !PT ;  /* 0x0000000005047212 */ /* 0x000fc800078e3cff */
[----:B------:R-:W-:Y:S01]  /*0200*/  ISETP.GE.AND P2, PT, R4, RZ, PT ;  /* 0x000000ff0400720c */ /* 0x000fe20003f46270 */
[----:B------:R-:W-:-:S06]  /*0210*/  VIADD R4, R2, 0xf ;  /* 0x0000000f02047836 */ /* 0x000fcc0000000000 */
[----:B------:R-:W-:-:S04]  /*0220*/  @P0 VIADD R7, R7, 0x1 ;  /* 0x0000000107070836 */ /* 0x000fc80000000000 */
[----:B------:R-:W-:Y:S01]  /*0230*/  IMAD.MOV.U32 R6, RZ, RZ, R7 ;  /* 0x000000ffff067224 */ /* 0x000fe200078e0007 */
[----:B------:R-:W-:-:S03]  /*0240*/  SHF.R.S32.HI R7, RZ, 0x1f, R4 ;  /* 0x0000001fff077819 */ /* 0x000fc60000011404 */
[----:B------:R-:W-:Y:S01]  /*0250*/  @!P2 IMAD.MOV R6, RZ, RZ, -R6 ;  /* 0x000000ffff06a224 */ /* 0x000fe200078e0a06 */
[----:B------:R-:W-:Y:S02]  /*0260*/  @!P1 LOP3.LUT R6, RZ, R0, RZ, 0x33, !PT ;  /* 0x00000000ff069212 */ /* 0x000fe400078e33ff */
[----:B------:R-:W-:-:S03]  /*0270*/  LEA.HI R7, R7, R4, RZ, 0x4 ;  /* 0x0000000407077211 */ /* 0x000fc600078f20ff */
[----:B------:R-:W-:Y:S02]  /*0280*/  IMAD.SHL.U32 R4, R6, 0x8, RZ ;  /* 0x0000000806047824 */ /* 0x000fe400078e00ff */
[----:B------:R-:W-:-:S03]  /*0290*/  IMAD.MOV R6, RZ, RZ, -R6 ;  /* 0x000000ffff067224 */ /* 0x000fc600078e0a06 */
[----:B------:R-:W-:Y:S01]  /*02a0*/  LEA.HI.SX32 R7, R7, -R4, 0x1c ;  /* 0x8000000407077211 */ /* 0x000fe200078fe2ff */
[----:B------:R-:W-:Y:S02]  /*02b0*/  IMAD R15, R0, R6, R5 ;  /* 0x00000006000f7224 */ /* 0x000fe400078e0205 */
[----:B------:R-:W-:Y:S01]  /*02c0*/  IMAD.MOV.U32 R6, RZ, RZ, RZ ;  /* 0x000000ffff067224 */ /* 0x000fe200078e00ff */
[----:B------:R-:W-:Y:S02]  /*02d0*/  VIMNMX R8, R7, 0x8, PT ;  /* 0x0000000807087848 */ /* 0x000fe40003fe0100 */
[----:B------:R-:W-:Y:S02]  /*02e0*/  IABS R13, R15 ;  /* 0x0000000f000d7213 */ /* 0x000fe40000000000 */
[----:B------:R-:W-:-:S04]  /*02f0*/  IABS R11, R8 ;  /* 0x00000008000b7213 */ /* 0x000fc80000000000 */
[----:B------:R-:W0:Y:S08]  /*0300*/  I2F.RP R9, R11 ;  /* 0x0000000b00097306 */ /* 0x000e300000209400 */
[----:B0-----:R-:W0:Y:S02]  /*0310*/  MUFU.RCP R9, R9 ;  /* 0x0000000900097308 */ /* 0x001e240000001000 */
[----:B0-----:R-:W-:-:S06]  /*0320*/  VIADD R7, R9, 0xffffffe ;  /* 0x0ffffffe09077836 */ /* 0x001fcc0000000000 */
[----:B------:R-:W0:Y:S02]  /*0330*/  F2I.FTZ.U32.TRUNC.NTZ R7, R7 ;  /* 0x0000000700077305 */ /* 0x000e24000021f000 */
[----:B0-----:R-:W-:-:S04]  /*0340*/  IMAD.MOV R10, RZ, RZ, -R7 ;  /* 0x000000ffff0a7224 */ /* 0x001fc800078e0a07 */
[----:B------:R-:W-:-:S04]  /*0350*/  IMAD.MOV.U32 R0, RZ, RZ, R10 ;  /* 0x000000ffff007224 */ /* 0x000fc800078e000a */
[----:B------:R-:W-:Y:S01]  /*0360*/  IMAD R5, R0, R11, RZ ;  /* 0x0000000b00057224 */ /* 0x000fe200078e02ff */
[----:B------:R-:W-:-:S03]  /*0370*/  IABS R0, R8 ;  /* 0x0000000800007213 */ /* 0x000fc60000000000 */
[----:B------:R-:W-:Y:S02]  /*0380*/  IMAD.HI.U32 R6, R7, R5, R6 ;  /* 0x0000000507067227 */ /* 0x000fe400078e0006 */
[----:B------:R-:W0:Y:S02]  /*0390*/  LDC R7, c[0x0][0x230] ;  /* 0x00008c00ff077b82 */ /* 0x000e240000000800 */
[----:B------:R-:W-:Y:S02]  /*03a0*/  IMAD.MOV R0, RZ, RZ, -R0 ;  /* 0x000000ffff007224 */ /* 0x000fe400078e0a00 */
[----:B------:R-:W-:-:S04]  /*03b0*/  IMAD.HI.U32 R6, R6, R13, RZ ;  /* 0x0000000d06067227 */ /* 0x000fc800078e00ff */
[----:B------:R-:W-:-:S05]  /*03c0*/  IMAD R0, R6, R0, R13 ;  /* 0x0000000006007224 */ /* 0x000fca00078e020d */
[----:B------:R-:W-:Y:S01]  /*03d0*/  ISETP.GT.U32.AND P1, PT, R11, R0, PT ;  /* 0x000000000b00720c */ /* 0x000fe20003f24070 */
[----:B0-----:R-:W-:-:S12]  /*03e0*/  VIADD R7, R7, 0x7f ;  /* 0x0000007f07077836 */ /* 0x001fd80000000000 */
[----:B------:R-:W-:Y:S02]  /*03f0*/  @!P1 IMAD.IADD R0, R0, 0x1, -R11 ;  /* 0x0000000100009824 */ /* 0x000fe400078e0a0b */
[----:B------:R-:W-:Y:S01]  /*0400*/  @!P1 VIADD R6, R6, 0x1 ;  /* 0x0000000106069836 */ /* 0x000fe20000000000 */
[----:B------:R-:W-:Y:S02]  /*0410*/  ISETP.NE.AND P1, PT, R8, RZ, PT ;  /* 0x000000ff0800720c */ /* 0x000fe40003f25270 */
[----:B------:R-:W-:Y:S02]  /*0420*/  ISETP.GE.U32.AND P0, PT, R0, R11, PT ;  /* 0x0000000b0000720c */ /* 0x000fe40003f06070 */
[----:B------:R-:W-:-:S04]  /*0430*/  LOP3.LUT R0, R15, R8, RZ, 0x3c, !PT ;  /* 0x000000080f007212 */ /* 0x000fc800078e3cff */
[----:B------:R-:W-:Y:S02]  /*0440*/  ISETP.GE.AND P2, PT, R0, RZ, PT ;  /* 0x000000ff0000720c */ /* 0x000fe40003f46270 */
[----:B--2---:R-:W-:-:S05]  /*0450*/  LOP3.LUT R0, R14, 0xf, RZ, 0xc0, !PT ;  /* 0x0000000f0e007812 */ /* 0x004fca00078ec0ff */
[----:B------:R-:W-:Y:S01]  /*0460*/  @P0 VIADD R6, R6, 0x1 ;  /* 0x0000000106060836 */ /* 0x000fe20000000000 */
[----:B------:R-:W-:-:S05]  /*0470*/  ISETP.GT.AND P0, PT, R7, 0x7f, PT ;  /* 0x0000007f0700780c */ /* 0x000fca0003f04270 */
[----:B------:R-:W-:Y:S01]  /*0480*/  @!P2 IMAD.MOV R6, RZ, RZ, -R6 ;  /* 0x000000ffff06a224 */ /* 0x000fe200078e0a06 */
[----:B------:R-:W-:-:S05]  /*0490*/  @!P1 LOP3.LUT R6, RZ, R8, RZ, 0x33, !PT ;  /* 0x00000008ff069212 */ /* 0x000fca00078e33ff */
[----:B------:R-:W-:Y:S02]  /*04a0*/  IMAD.MOV R5, RZ, RZ, -R6 ;  /* 0x000000ffff057224 */ /* 0x000fe400078e0a06 */
[----:B------:R-:W-:Y:S02]  /*04b0*/  IMAD.SHL.U32 R28, R6, 0x200, RZ ;  /* 0x00000200061c7824 */ /* 0x000fe400078e00ff */
[----:B------:R-:W-:Y:S01]  /*04c0*/  IMAD R5, R8, R5, R15 ;  /* 0x0000000508057224 */ /* 0x000fe200078e020f */
[----:B------:R-:W-:-:S03]  /*04d0*/  SHF.R.U32.HI R8, RZ, 0x4, R14 ;  /* 0x00000004ff087819 */ /* 0x000fc6000001160e */
[----:B------:R-:W-:Y:S01]  /*04e0*/  IMAD.IADD R5, R4, 0x1, R5 ;  /* 0x0000000104057824 */ /* 0x000fe200078e0205 */
[----:B------:R-:W-:-:S03]  /*04f0*/  SGXT.U32 R16, R8, 0x2 ;  /* 0x000000020810781a */ /* 0x000fc60000000000 */
[----:B------:R-:W-:Y:S01]  /*0500*/  IMAD R29, R5, 0x10, R0 ;  /* 0x00000010051d7824 */ /* 0x000fe200078e0200 */
[----:B------:R-:W-:-:S04]  /*0510*/  LOP3.LUT R24, R16, 0x78, RZ, 0xfc, !PT ;  /* 0x0000007810187812 */ /* 0x000fc800078efcff */
[----:B------:R0:W-:Y:S04]  /*0520*/  STL [R1+0x300c], R29 ;  /* 0x00300c1d01007387 */ /* 0x0001e80000100800 */
[----:B------:R0:W-:Y:S01]  /*0530*/  STL [R1+0x590], R28 ;  /* 0x0005901c01007387 */ /* 0x0001e20000100800 */
[----:B------:R-:W-:Y:S05]  /*0540*/  @P0 BRA `(.L_x_0) ;  /* 0x0000000000e80947 */ /* 0x000fea0003800000 */
[C---:B------:R-:W-:Y:S01]  /*0550*/  IMAD.SHL.U32 R2, R14.reuse, 0x10, RZ ;  /* 0x000000100e027824 */ /* 0x040fe200078e00ff */
[----:B------:R-:W-:Y:S01]  /*0560*/  CS2R R24, SRZ ;  /* 0x0000000000187805 */ /* 0x000fe2000001ff00 */
[----:B------:R-:W-:Y:S01]  /*0570*/  IMAD.SHL.U32 R0, R14, 0x20, RZ ;  /* 0x000000200e007824 */ /* 0x000fe200078e00ff */
[----:B------:R-:W-:Y:S02]  /*0580*/  CS2R R26, SRZ ;  /* 0x00000000001a7805 */ /* 0x000fe4000001ff00 */
[----:B------:R-:W-:Y:S01]  /*0590*/  CS2R R20, SRZ ;  /* 0x0000000000147805 */ /* 0x000fe2000001ff00 */
[----:B------:R1:W-:Y:S01]  /*05a0*/  STL [R1+0x3008], R2 ;  /* 0x0030080201007387 */ /* 0x0003e20000100800 */
[----:B------:R-:W-:Y:S02]  /*05b0*/  CS2R R22, SRZ ;  /* 0x0000000000167805 */ /* 0x000fe4000001ff00 */
[----:B------:R-:W-:Y:S02]  /*05c0*/  LOP3.LUT R0, R0, 0x60, RZ, 0xc0, !PT ;  /* 0x0000006000007812 */ /* 0x000fe400078ec0ff */
[----:B------:R-:W-:Y:S01]  /*05d0*/  CS2R R16, SRZ ;  /* 0x0000000000107805 */ /* 0x000fe2000001ff00 */
[----:B------:R1:W-:Y:S01]  /*05e0*/  STL [R1], RZ ;  /* 0x000000ff01007387 */ /* 0x0003e20000100800 */
[----:B------:R-:W-:-:S02]  /*05f0*/  CS2R R18, SRZ ;  /* 0x0000000000127805 */ /* 0x000fc4000001ff00 */
[----:B------:R-:W-:Y:S02]  /*0600*/  CS2R R12, SRZ ;  /* 0x00000000000c7805 */ /* 0x000fe4000001ff00 */
[----:B------:R-:W-:Y:S01]  /*0610*/  CS2R R14, SRZ ;  /* 0x00000000000e7805 */ /* 0x000fe2000001ff00 */
[----:B------:R1:W-:Y:S01]  /*0620*/  STL [R1+0x4], RZ ;  /* 0x000004ff01007387 */ /* 0x0003e20000100800 */
[----:B------:R-:W-:Y:S02]  /*0630*/  CS2R R8, SRZ ;  /* 0x0000000000087805 */ /* 0x000fe4000001ff00 */
[----:B------:R-:W-:Y:S02]  /*0640*/  CS2R R10, SRZ ;  /* 0x00000000000a7805 */ /* 0x000fe4000001ff00 */
[----:B------:R-:W-:Y:S01]  /*0650*/  CS2R R4, SRZ ;  /* 0x0000000000047805 */ /* 0x000fe2000001ff00 */
[----:B------:R1:W-:Y:S01]  /*0660*/  STL [R1+0x8], RZ ;  /* 0x000008ff01007387 */ /* 0x0003e20000100800 */
[----:B------:R-:W-:-:S03]  /*0670*/  CS2R R6, SRZ ;  /* 0x0000000000067805 */ /* 0x000fc6000001ff00 */
[----:B------:R1:W-:Y:S04]  /*0680*/  STL [R1+0xc], RZ ;  /* 0x00000cff01007387 */ /* 0x0003e80000100800 */
        /* <DEDUP_REMOVED lines=36> */
[----:B------:R1:W-:Y:S01]  /*08d0*/  STL [R1+0x3004], R0 ;  /* 0x0030040001007387 */ /* 0x0003e20000100800 */
[----:B------:R-:W-:Y:S05]  /*08e0*/  BRA `(.L_x_1) ;  /* 0x00000904008c7947 */ /* 0x000fea0003800000 */
.L_x_0:
[----:B------:R-:W-:Y:S01]  /*08f0*/  IABS R10, R3 ;  /* 0x00000003000a7213 */ /* 0x000fe20000000000 */
[C---:B------:R-:W-:Y:S01]  /*0900*/  VIADD R6, R28.reuse, 0x1ff ;  /* 0x000001ff1c067836 */ /* 0x040fe20000000000 */
[----:B------:R1:W-:Y:S01]  /*0910*/  STL [R1+0x3150], R3 ;  /* 0x0031500301007387 */ /* 0x0003e20000100800 */
[----:B------:R-:W-:Y:S01]  /*0920*/  IMAD.MOV.U32 R4, RZ, RZ, RZ ;  /* 0x000000ffff047224 */ /* 0x000fe200078e00ff */
[----:B------:R-:W2:Y:S01]  /*0930*/  I2F.RP R0, R10 ;  /* 0x0000000a00007306 */ /* 0x000ea20000209400 */
[C---:B------:R-:W-:Y:S01]  /*0940*/  VIADD R7, R28.reuse, 0x1fe ;  /* 0x000001fe1c077836 */ /* 0x040fe20000000000 */
[----:B------:R-:W-:Y:S01]  /*0950*/  IABS R21, R6 ;  /* 0x0000000600157213 */ /* 0x000fe20000000000 */
[----:B------:R-:W-:Y:S01]  /*0960*/  VIADD R8, R28, 0x1fd ;  /* 0x000001fd1c087836 */ /* 0x000fe20000000000 */
[----:B------:R-:W-:Y:S01]  /*0970*/  ISETP.GE.AND P5, PT, R6, RZ, PT ;  /* 0x000000ff0600720c */ /* 0x000fe20003fa6270 */
[C---:B------:R-:W-:Y:S01]  /*0980*/  VIADD R20, R28.reuse, 0x1fb ;  /* 0x000001fb1c147836 */ /* 0x040fe20000000000 */
[----:B------:R-:W-:Y:S01]  /*0990*/  IABS R19, R7 ;  /* 0x0000000700137213 */ /* 0x000fe20000000000 */
[C---:B------:R-:W-:Y:S01]  /*09a0*/  VIADD R16, R28.reuse, 0x1fa ;  /* 0x000001fa1c107836 */ /* 0x040fe20000000000 */
[----:B------:R-:W-:Y:S01]  /*09b0*/  IABS R15, R8 ;  /* 0x00000008000f7213 */ /* 0x000fe20000000000 */
[C---:B------:R-:W-:Y:S01]  /*09c0*/  VIADD R12, R28.reuse, 0x1f8 ;  /* 0x000001f81c0c7836 */ /* 0x040fe20000000000 */
[----:B------:R-:W-:Y:S01]  /*09d0*/  IABS R11, R20 ;  /* 0x00000014000b7213 */ /* 0x000fe20000000000 */
[----:B------:R-:W-:Y:S01]  /*09e0*/  VIADD R14, R28, 0x1f7 ;  /* 0x000001f71c0e7836 */ /* 0x000fe20000000000 */
[----:B------:R-:W-:Y:S01]  /*09f0*/  ISETP.GE.AND P1, PT, R8, RZ, PT ;  /* 0x000000ff0800720c */ /* 0x000fe20003f26270 */
[----:B------:R-:W-:Y:S01]  /*0a00*/  ULDC UR6, c[0x0][0x238] ;  /* 0x00008e0000067ab9 */ /* 0x000fe20000000800 */
[----:B------:R-:W-:Y:S01]  /*0a10*/  ISETP.GE.AND P3, PT, R7, RZ, PT ;  /* 0x000000ff0700720c */ /* 0x000fe20003f66270 */
[----:B--2---:R-:W2:Y:S01]  /*0a20*/  MUFU.RCP R0, R0 ;  /* 0x0000000000007308 */ /* 0x004ea20000001000 */
[----:B------:R-:W-:Y:S01]  /*0a30*/  ULDC UR4, c[0x0][0x234] ;  /* 0x00008d0000047ab9 */ /* 0x000fe20000000800 */
[----:B------:R-:W-:Y:S01]  /*0a40*/  ULDC.64 UR8, c[0x0][0x210] ;  /* 0x0000840000087ab9 */ /* 0x000fe20000000a00 */
[----:B------:R-:W-:Y:S01]  /*0a50*/  ULDC UR7, c[0x0][0x238] ;  /* 0x00008e0000077ab9 */ /* 0x000fe20000000800 */
[----:B------:R-:W-:Y:S01]  /*0a60*/  ULDC UR12, c[0x0][0x238] ;  /* 0x00008e00000c7ab9 */ /* 0x000fe20000000800 */
[----:B--2---:R-:W-:-:S02]  /*0a70*/  VIADD R5, R0, 0xffffffe ;  /* 0x0ffffffe00057836 */ /* 0x004fc40000000000 */
[----:B------:R-:W-:-:S04]  /*0a80*/  VIADD R0, R28, 0x1fc ;  /* 0x000001fc1c007836 */ /* 0x000fc80000000000 */
[----:B------:R-:W2:Y:S01]  /*0a90*/  F2I.FTZ.U32.TRUNC.NTZ R5, R5 ;  /* 0x0000000500057305 */ /* 0x000ea2000021f000 */
[----:B------:R-:W-:Y:S01]  /*0aa0*/  IABS R17, R0 ;  /* 0x0000000000117213 */ /* 0x000fe20000000000 */
[----:B--2---:R-:W-:-:S04]  /*0ab0*/  IMAD.MOV R9, RZ, RZ, -R5 ;  /* 0x000000ffff097224 */ /* 0x004fc800078e0a05 */
[----:B------:R-:W-:-:S04]  /*0ac0*/  IMAD R9, R9, R10, RZ ;  /* 0x0000000a09097224 */ /* 0x000fc800078e02ff */
[----:B------:R-:W-:-:S06]  /*0ad0*/  IMAD.HI.U32 R4, R5, R9, R4 ;  /* 0x0000000905047227 */ /* 0x000fcc00078e0004 */
[----:B------:R-:W-:-:S04]  /*0ae0*/  IMAD.HI.U32 R5, R4, R21, RZ ;  /* 0x0000001504057227 */ /* 0x000fc800078e00ff */
[----:B------:R-:W-:Y:S02]  /*0af0*/  IMAD.MOV R9, RZ, RZ, -R5 ;  /* 0x000000ffff097224 */ /* 0x000fe400078e0a05 */
[----:B------:R-:W-:-:S04]  /*0b00*/  IMAD.HI.U32 R5, R4, R19, RZ ;  /* 0x0000001304057227 */ /* 0x000fc800078e00ff */
[----:B------:R-:W-:-:S04]  /*0b10*/  IMAD.HI.U32 R6, R4, R15, RZ ;  /* 0x0000000f04067227 */ /* 0x000fc800078e00ff */
[----:B------:R-:W-:Y:S02]  /*0b20*/  IMAD.MOV R5, RZ, RZ, -R5 ;  /* 0x000000ffff057224 */ /* 0x000fe400078e0a05 */
[C---:B------:R-:W-:Y:S01]  /*0b30*/  IMAD R21, R10.reuse, R9, R21 ;  /* 0x000000090a157224 */ /* 0x040fe200078e0215 */
[----:B------:R-:W-:Y:S01]  /*0b40*/  IABS R9, R12 ;  /* 0x0000000c00097213 */ /* 0x000fe20000000000 */
[----:B------:R-:W-:Y:S02]  /*0b50*/  IMAD.MOV R6, RZ, RZ, -R6 ;  /* 0x000000ffff067224 */ /* 0x000fe400078e0a06 */
[C---:B------:R-:W-:Y:S01]  /*0b60*/  IMAD R19, R10.reuse, R5, R19 ;  /* 0x000000050a137224 */ /* 0x040fe200078e0213 */
[C---:B------:R-:W-:Y:S01]  /*0b70*/  ISETP.GT.U32.AND P0, PT, R10.reuse, R21, PT ;  /* 0x000000150a00720c */ /* 0x040fe20003f04070 */
[----:B------:R-:W-:Y:S01]  /*0b80*/  IMAD R15, R10, R6, R15 ;  /* 0x000000060a0f7224 */ /* 0x000fe200078e020f */
[----:B------:R-:W-:Y:S01]  /*0b90*/  IABS R5, R16 ;  /* 0x0000001000057213 */ /* 0x000fe20000000000 */
[----:B------:R-:W-:Y:S01]  /*0ba0*/  IMAD.HI.U32 R8, R4, R11, RZ ;  /* 0x0000000b04087227 */ /* 0x000fe200078e00ff */
[----:B------:R-:W-:-:S02]  /*0bb0*/  ISETP.GT.U32.AND P2, PT, R10, R19, PT ;  /* 0x000000130a00720c */ /* 0x000fc40003f44070 */
[----:B------:R-:W-:Y:S01]  /*0bc0*/  ISETP.GT.U32.AND P6, PT, R10, R15, PT ;  /* 0x0000000f0a00720c */ /* 0x000fe20003fc4070 */
[----:B------:R-:W-:Y:S02]  /*0bd0*/  IMAD.MOV R8, RZ, RZ, -R8 ;  /* 0x000000ffff087224 */ /* 0x000fe400078e0a08 */
[----:B------:R-:W-:-:S04]  /*0be0*/  IMAD.HI.U32 R7, R4, R17, RZ ;  /* 0x0000001104077227 */ /* 0x000fc800078e00ff */
[----:B------:R-:W-:Y:S02]  /*0bf0*/  IMAD R11, R10, R8, R11 ;  /* 0x000000080a0b7224 */ /* 0x000fe400078e020b */
[----:B------:R-:W-:Y:S02]  /*0c00*/  VIADD R8, R28, 0x1f9 ;  /* 0x000001f91c087836 */ /* 0x000fe40000000000 */
[--C-:B------:R-:W-:Y:S02]  /*0c10*/  @!P0 IMAD.IADD R21, R21, 0x1, -R10.reuse ;  /* 0x0000000115158824 */ /* 0x100fe400078e0a0a */
[--C-:B------:R-:W-:Y:S01]  /*0c20*/  @!P2 IMAD.IADD R19, R19, 0x1, -R10.reuse ;  /* 0x000000011313a824 */ /* 0x100fe200078e0a0a */
[----:B------:R-:W-:Y:S01]  /*0c30*/  IABS R13, R8 ;  /* 0x00000008000d7213 */ /* 0x000fe20000000000 */
[----:B------:R-:W-:Y:S01]  /*0c40*/  @!P6 IMAD.IADD R15, R15, 0x1, -R10 ;  /* 0x000000010f0fe824 */ /* 0x000fe200078e0a0a */
[----:B------:R-:W-:Y:S01]  /*0c50*/  ISETP.GT.U32.AND P4, PT, R10, R21, PT ;  /* 0x000000150a00720c */ /* 0x000fe20003f84070 */
[----:B------:R-:W-:Y:S01]  /*0c60*/  IMAD.HI.U32 R6, R4, R5, RZ ;  /* 0x0000000504067227 */ /* 0x000fe200078e00ff */
[----:B------:R-:W-:-:S02]  /*0c70*/  ISETP.GT.U32.AND P2, PT, R10, R19, PT ;  /* 0x000000130a00720c */ /* 0x000fc40003f44070 */
[----:B------:R-:W-:Y:S01]  /*0c80*/  ISETP.GT.U32.AND P6, PT, R10, R15, PT ;  /* 0x0000000f0a00720c */ /* 0x000fe20003fc4070 */
[----:B------:R-:W-:Y:S02]  /*0c90*/  IMAD.MOV R7, RZ, RZ, -R7 ;  /* 0x000000ffff077224 */ /* 0x000fe400078e0a07 */
[----:B------:R-:W-:-:S04]  /*0ca0*/  IMAD.HI.U32 R22, R4, R13, RZ ;  /* 0x0000000d04167227 */ /* 0x000fc800078e00ff */
[----:B------:R-:W-:Y:S02]  /*0cb0*/  IMAD.MOV R6, RZ, RZ, -R6 ;  /* 0x000000ffff067224 */ /* 0x000fe400078e0a06 */
[C---:B------:R-:W-:Y:S01]  /*0cc0*/  IMAD R17, R10.reuse, R7, R17 ;  /* 0x000000070a117224 */ /* 0x040fe200078e0211 */
[----:B------:R-:W-:Y:S01]  /*0cd0*/  IABS R7, R14 ;  /* 0x0000000e00077213 */ /* 0x000fe20000000000 */
[----:B------:R-:W-:Y:S02]  /*0ce0*/  IMAD.MOV R22, RZ, RZ, -R22 ;  /* 0x000000ffff167224 */ /* 0x000fe400078e0a16 */
[C---:B------:R-:W-:Y:S01]  /*0cf0*/  IMAD R5, R10.reuse, R6, R5 ;  /* 0x000000060a057224 */ /* 0x040fe200078e0205 */
[C---:B------:R-:W-:Y:S01]  /*0d00*/  ISETP.GT.U32.AND P0, PT, R10.reuse, R17, PT ;  /* 0x000000110a00720c */ /* 0x040fe20003f04070 */
[----:B------:R-:W-:Y:S01]  /*0d10*/  @!P4 IMAD.IADD R21, R21, 0x1, -R10 ;  /* 0x000000011515c824 */ /* 0x000fe200078e0a0a */
[C---:B------:R-:W-:Y:S01]  /*0d20*/  ISETP.GT.U32.AND P4, PT, R10.reuse, R11, PT ;  /* 0x0000000b0a00720c */ /* 0x040fe20003f84070 */
[----:B------:R-:W-:-:S02]  /*0d30*/  IMAD R13, R10, R22, R13 ;  /* 0x000000160a0d7224 */ /* 0x000fc400078e020d */
[--C-:B------:R-:W-:Y:S01]  /*0d40*/  @!P2 IMAD.IADD R19, R19, 0x1, -R10.reuse ;  /* 0x000000011313a824 */ /* 0x100fe200078e0a0a */
[C---:B------:R-:W-:Y:S01]  /*0d50*/  ISETP.GT.U32.AND P2, PT, R10.reuse, R5, PT ;  /* 0x000000050a00720c */ /* 0x040fe20003f44070 */
[----:B------:R-:W-:Y:S01]  /*0d60*/  @!P6 IMAD.IADD R15, R15, 0x1, -R10 ;  /* 0x000000010f0fe824 */ /* 0x000fe200078e0a0a */
[----:B------:R-:W-:Y:S01]  /*0d70*/  ISETP.GT.U32.AND P6, PT, R10, R13, PT ;  /* 0x0000000d0a00720c */ /* 0x000fe20003fc4070 */
[----:B------:R-:W-:-:S04]  /*0d80*/  IMAD.HI.U32 R6, R4, R9, RZ ;  /* 0x0000000904067227 */ /* 0x000fc800078e00ff */
[--C-:B------:R-:W-:Y:S01]  /*0d90*/  @!P0 IMAD.IADD R17, R17, 0x1, -R10.reuse ;  /* 0x0000000111118824 */ /* 0x100fe200078e0a0a */
[----:B------:R-:W-:Y:S01]  /*0da0*/  ISETP.GE.AND P0, PT, R0, RZ, PT ;  /* 0x000000ff0000720c */ /* 0x000fe20003f06270 */
[--C-:B------:R-:W-:Y:S01]  /*0db0*/  @!P4 IMAD.IADD R11, R11, 0x1, -R10.reuse ;  /* 0x000000010b0bc824 */ /* 0x100fe200078e0a0a */
[----:B------:R-:W-:Y:S01]  /*0dc0*/  ISETP.GE.AND P4, PT, R20, RZ, PT ;  /* 0x000000ff1400720c */ /* 0x000fe20003f86270 */
[----:B------:R-:W-:Y:S02]  /*0dd0*/  IMAD.MOV.U32 R25, RZ, RZ, R21 ;  /* 0x000000ffff197224 */ /* 0x000fe400078e0015 */
[----:B------:R-:W-:Y:S01]  /*0de0*/  @!P2 IMAD.IADD R5, R5, 0x1, -R10 ;  /* 0x000000010505a824 */ /* 0x000fe200078e0a0a */
[----:B------:R-:W-:Y:S01]  /*0df0*/  ISETP.GT.U32.AND P2, PT, R10, R17, PT ;  /* 0x000000110a00720c */ /* 0x000fe20003f44070 */
[----:B------:R-:W-:Y:S02]  /*0e00*/  IMAD.MOV R6, RZ, RZ, -R6 ;  /* 0x000000ffff067224 */ /* 0x000fe400078e0a06 */
[----:B------:R-:W-:-:S02]  /*0e10*/  IMAD.MOV.U32 R23, RZ, RZ, R19 ;  /* 0x000000ffff177224 */ /* 0x000fc400078e0013 */
[----:B------:R-:W-:Y:S01]  /*0e20*/  @!P6 IMAD.IADD R13, R13, 0x1, -R10 ;  /* 0x000000010d0de824 */ /* 0x000fe200078e0a0a */
[C---:B------:R-:W-:Y:S01]  /*0e30*/  ISETP.GT.U32.AND P6, PT, R10.reuse, R11, PT ;  /* 0x0000000b0a00720c */ /* 0x040fe20003fc4070 */
[----:B------:R-:W-:Y:S01]  /*0e40*/  @!P5 IMAD.MOV R25, RZ, RZ, -R25 ;  /* 0x000000ffff19d224 */ /* 0x000fe200078e0a19 */
[C---:B------:R-:W-:Y:S01]  /*0e50*/  ISETP.GT.U32.AND P5, PT, R10.reuse, R5, PT ;  /* 0x000000050a00720c */ /* 0x040fe20003fa4070 */
[C---:B------:R-:W-:Y:S02]  /*0e60*/  IMAD R9, R10.reuse, R6, R9 ;  /* 0x000000060a097224 */ /* 0x040fe400078e0209 */
[----:B------:R-:W-:Y:S01]  /*0e70*/  @!P3 IMAD.MOV R23, RZ, RZ, -R23 ;  /* 0x000000ffff17b224 */ /* 0x000fe200078e0a17 */
[----:B------:R-:W-:Y:S01]  /*0e80*/  ISETP.GT.U32.AND P3, PT, R10, R13, PT ;  /* 0x0000000d0a00720c */ /* 0x000fe20003f64070 */
[----:B-1----:R-:W-:Y:S01]  /*0e90*/  IMAD.MOV.U32 R3, RZ, RZ, R15 ;  /* 0x000000ffff037224 */ /* 0x002fe200078e000f */
[----:B------:R-:W-:Y:S01]  /*0ea0*/  STL [R1+0x2c], R25 ;  /* 0x00002c1901007387 */ /* 0x000fe20000100800 */
[----:B------:R-:W-:-:S02]  /*0eb0*/  VIADD R6, R28, 0x1f6 ;  /* 0x000001f61c067836 */ /* 0x000fc40000000000 */
[----:B------:R-:W-:Y:S01]  /*0ec0*/  IMAD.HI.U32 R18, R4, R7, RZ ;  /* 0x0000000704127227 */ /* 0x000fe200078e00ff */
[----:B------:R-:W-:Y:S02]  /*0ed0*/  STL [R1+0x38], R23 ;  /* 0x0000381701007387 */ /* 0x000fe40000100800 */
[----:B------:R-:W-:Y:S01]  /*0ee0*/  IABS R19, R6 ;  /* 0x0000000600137213 */ /* 0x000fe20000000000 */
[----:B------:R-:W-:Y:S01]  /*0ef0*/  @!P1 IMAD.MOV R3, RZ, RZ, -R3 ;  /* 0x000000ffff039224 */ /* 0x000fe200078e0a03 */
[----:B------:R-:W-:Y:S01]  /*0f00*/  ISETP.GT.U32.AND P1, PT, R10, R9, PT ;  /* 0x000000090a00720c */ /* 0x000fe20003f24070 */
[----:B------:R-:W-:Y:S02]  /*0f10*/  VIADD R0, R28, 0x1f5 ;  /* 0x000001f51c007836 */ /* 0x000fe40000000000 */
[----:B------:R-:W-:Y:S01]  /*0f20*/  IMAD.MOV R18, RZ, RZ, -R18 ;  /* 0x000000ffff127224 */ /* 0x000fe200078e0a12 */
[----:B------:R1:W-:Y:S01]  /*0f30*/  STL [R1+0x4c], R3 ;  /* 0x00004c0301007387 */ /* 0x0003e20000100800 */
[--C-:B------:R-:W-:Y:S01]  /*0f40*/  @!P2 IMAD.IADD R17, R17, 0x1, -R10.reuse ;  /* 0x000000011111a824 */ /* 0x100fe200078e0a0a */
[----:B------:R-:W-:Y:S01]  /*0f50*/  IABS R15, R0 ;  /* 0x00000000000f7213 */ /* 0x000fe20000000000 */
[--C-:B------:R-:W-:Y:S01]  /*0f60*/  @!P6 IMAD.IADD R11, R11, 0x1, -R10.reuse ;  /* 0x000000010b0be824 */ /* 0x100fe200078e0a0a */
[----:B------:R-:W-:Y:S01]  /*0f70*/  ISETP.GE.AND P2, PT, R16, RZ, PT ;  /* 0x000000ff1000720c */ /* 0x000fe20003f46270 */
[----:B------:R-:W-:Y:S01]  /*0f80*/  @!P5 IMAD.IADD R5, R5, 0x1, -R10 ;  /* 0x000000010505d824 */ /* 0x000fe200078e0a0a */
[----:B------:R-:W-:Y:S01]  /*0f90*/  ISETP.GE.AND P5, PT, R8, RZ, PT ;  /* 0x000000ff0800720c */ /* 0x000fe20003fa6270 */
[----:B------:R-:W-:-:S02]  /*0fa0*/  IMAD R7, R10, R18, R7 ;  /* 0x000000120a077224 */ /* 0x000fc400078e0207 */
[----:B------:R-:W-:-:S03]  /*0fb0*/  IMAD.HI.U32 R8, R4, R19, RZ ;  /* 0x0000001304087227 */ /* 0x000fc600078e00ff */
[----:B------:R-:W-:Y:S01]  /*0fc0*/  ISETP.GT.U32.AND P6, PT, R10, R7, PT ;  /* 0x000000070a00720c */ /* 0x000fe20003fc4070 */
[----:B------:R-:W-:Y:S02]  /*0fd0*/  IMAD.MOV.U32 R18, RZ, RZ, R17 ;  /* 0x000000ffff127224 */ /* 0x000fe400078e0011 */
[----:B------:R-:W-:Y:S01]  /*0fe0*/  @!P3 IMAD.IADD R13, R13, 0x1, -R10 ;  /* 0x000000010d0db824 */ /* 0x000fe200078e0a0a */
[----:B------:R-:W-:Y:S01]  /*0ff0*/  ISETP.GE.AND P3, PT, R12, RZ, PT ;  /* 0x000000ff0c00720c */ /* 0x000fe20003f66270 */
[----:B-1----:R-:W-:Y:S02]  /*1000*/  IMAD.MOV.U32 R3, RZ, RZ, R11 ;  /* 0x000000ffff037224 */ /* 0x002fe400078e000b */
[----:B------:R-:W-:-:S04]  /*1010*/  IMAD.HI.U32 R12, R4, R15, RZ ;  /* 0x0000000f040c7227 */ /* 0x000fc800078e00ff */
[----:B------:R-:W-:Y:S02]  /*1020*/  IMAD.MOV R8, RZ, RZ, -R8 ;  /* 0x000000ffff087224 */ /* 0x000fe400078e0a08 */
[----:B------:R-:W-:Y:S02]  /*1030*/  @!P0 IMAD.MOV R18, RZ, RZ, -R18 ;  /* 0x000000ffff128224 */ /* 0x000fe400078e0a12 */
[----:B------:R-:W-:Y:S01]  /*1040*/  @!P1 IMAD.IADD R9, R9, 0x1, -R10 ;  /* 0x0000000109099824 */ /* 0x000fe200078e0a0a */
[----:B------:R-:W-:Y:S01]  /*1050*/  ISETP.GE.AND P1, PT, R14, RZ, PT ;  /* 0x000000ff0e00720c */ /* 0x000fe20003f26270 */
[----:B------:R-:W-:Y:S01]  /*1060*/  @!P4 IMAD.MOV R3, RZ, RZ, -R3 ;  /* 0x000000ffff03c224 */ /* 0x000fe200078e0a03 */
[----:B------:R-:W-:Y:S01]  /*1070*/  STL [R1+0x48], R18 ;  /* 0x0000481201007387 */ /* 0x000fe20000100800 */
[----:B------:R-:W-:Y:S01]  /*1080*/  IMAD.MOV R12, RZ, RZ, -R12 ;  /* 0x000000ffff0c7224 */ /* 0x000fe200078e0a0c */
[C---:B------:R-:W-:Y:S01]  /*1090*/  ISETP.GT.U32.AND P0, PT, R10.reuse, R9, PT ;  /* 0x000000090a00720c */ /* 0x040fe20003f04070 */
[----:B------:R-:W-:Y:S01]  /*10a0*/  IMAD R11, R10, R8, R19 ;  /* 0x000000080a0b7224 */ /* 0x000fe200078e0213 */
[----:B------:R1:W-:Y:S01]  /*10b0*/  STL [R1+0x40], R3 ;  /* 0x0000400301007387 */ /* 0x0003e20000100800 */
[----:B------:R-:W-:-:S02]  /*10c0*/  IMAD.MOV.U32 R14, RZ, RZ, R5 ;  /* 0x000000ffff0e7224 */ /* 0x000fc400078e0005 */
[C---:B------:R-:W-:Y:S02]  /*10d0*/  IMAD R5, R10.reuse, R12, R15 ;  /* 0x0000000c0a057224 */ /* 0x040fe400078e020f */
[----:B------:R-:W-:Y:S01]  /*10e0*/  @!P2 IMAD.MOV R14, RZ, RZ, -R14 ;  /* 0x000000ffff0ea224 */ /* 0x000fe200078e0a0e */
[----:B------:R-:W-:Y:S01]  /*10f0*/  ISETP.GT.U32.AND P2, PT, R10, R11, PT ;  /* 0x0000000b0a00720c */ /* 0x000fe20003f44070 */
[--C-:B------:R-:W-:Y:S01]  /*1100*/  @!P6 IMAD.IADD R7, R7, 0x1, -R10.reuse ;  /* 0x000000010707e824 */ /* 0x100fe200078e0a0a */
[----:B------:R-:W-:Y:S01]  /*1110*/  ISETP.GE.AND P6, PT, R6, RZ, PT ;  /* 0x000000ff0600720c */ /* 0x000fe20003fc6270 */
[----:B------:R-:W-:Y:S01]  /*1120*/  VIADD R6, R28, 0x1f4 ;  /* 0x000001f41c067836 */ /* 0x000fe20000000000 */
[----:B------:R2:W-:Y:S01]  /*1130*/  STL [R1+0x174], R14 ;  /* 0x0001740e01007387 */ /* 0x0005e20000100800 */
[----:B-1----:R-:W-:Y:S01]  /*1140*/  IMAD.MOV.U32 R3, RZ, RZ, R13 ;  /* 0x000000ffff037224 */ /* 0x002fe200078e000d */
[C---:B------:R-:W-:Y:S01]  /*1150*/  ISETP.GT.U32.AND P4, PT, R10.reuse, R7, PT ;  /* 0x000000070a00720c */ /* 0x040fe20003f84070 */
[--C-:B------:R-:W-:Y:S01]  /*1160*/  @!P0 IMAD.IADD R9, R9, 0x1, -R10.reuse ;  /* 0x0000000109098824 */ /* 0x100fe200078e0a0a */
[----:B------:R-:W-:Y:S01]  /*1170*/  IABS R15, R6 ;  /* 0x00000006000f7213 */ /* 0x000fe20000000000 */
[----:B------:R-:W-:Y:S01]  /*1180*/  @!P5 IMAD.MOV R3, RZ, RZ, -R3 ;  /* 0x000000ffff03d224 */ /* 0x000fe200078e0a03 */
[----:B------:R-:W-:Y:S01]  /*1190*/  ISETP.GT.U32.AND P5, PT, R10, R5, PT ;  /* 0x000000050a00720c */ /* 0x000fe20003fa4070 */
[----:B------:R-:W-:Y:S01]  /*11a0*/  VIADD R8, R28, 0x1f3 ;  /* 0x000001f31c087836 */ /* 0x000fe20000000000 */
[----:B------:R-:W-:Y:S01]  /*11b0*/  ISETP.GE.AND P0, PT, R0, RZ, PT ;  /* 0x000000ff0000720c */ /* 0x000fe20003f06270 */
[----:B------:R-:W-:Y:S01]  /*11c0*/  @!P2 IMAD.IADD R11, R11, 0x1, -R10 ;  /* 0x000000010b0ba824 */ /* 0x000fe200078e0a0a */
[----:B------:R1:W-:Y:S01]  /*11d0*/  STL [R1+0x184], R3 ;  /* 0x0001840301007387 */ /* 0x0003e20000100800 */
[----:B------:R-:W-:Y:S01]  /*11e0*/  IMAD.HI.U32 R0, R4, R15, RZ ;  /* 0x0000000f04007227 */ /* 0x000fe200078e00ff */
[----:B------:R-:W-:-:S02]  /*11f0*/  IABS R13, R8 ;  /* 0x00000008000d7213 */ /* 0x000fc40000000000 */
[----:B------:R-:W-:Y:S01]  /*1200*/  ISETP.GE.AND P2, PT, R8, RZ, PT ;  /* 0x000000ff0800720c */ /* 0x000fe20003f46270 */
[----:B--2---:R-:W-:Y:S02]  /*1210*/  IMAD.MOV R14, RZ, RZ, -R0 ;  /* 0x000000ffff0e7224 */ /* 0x004fe400078e0a00 */
[--C-:B------:R-:W-:Y:S01]  /*1220*/  @!P4 IMAD.IADD R7, R7, 0x1, -R10.reuse ;  /* 0x000000010707c824 */ /* 0x100fe200078e0a0a */
[----:B------:R-:W-:Y:S01]  /*1230*/  ISETP.GE.AND P4, PT, R6, RZ, PT ;  /* 0x000000ff0600720c */ /* 0x000fe20003f86270 */
[----:B------:R-:W-:Y:S01]  /*1240*/  @!P5 IMAD.IADD R5, R5, 0x1, -R10 ;  /* 0x000000010505d824 */ /* 0x000fe200078e0a0a */
[C---:B------:R-:W-:Y:S01]  /*1250*/  ISETP.GT.U32.AND P5, PT, R10.reuse, R11, PT ;  /* 0x0000000b0a00720c */ /* 0x040fe20003fa4070 */
[----:B-1----:R-:W-:Y:S02]  /*1260*/  IMAD.MOV.U32 R3, RZ, RZ, R9 ;  /* 0x000000ffff037224 */ /* 0x002fe400078e0009 */
[----:B------:R-:W-:Y:S02]  /*1270*/  IMAD R14, R10, R14, R15 ;  /* 0x0000000e0a0e7224 */ /* 0x000fe400078e020f */
[----:B------:R-:W-:-:S04]  /*1280*/  IMAD.HI.U32 R6, R4, R13, RZ ;  /* 0x0000000d04067227 */ /* 0x000fc800078e00ff */
[----:B------:R-:W-:Y:S01]  /*1290*/  @!P3 IMAD.MOV R3, RZ, RZ, -R3 ;  /* 0x000000ffff03b224 */ /* 0x000fe200078e0a03 */
[C---:B------:R-:W-:Y:S01]  /*12a0*/  ISETP.GT.U32.AND P3, PT, R10.reuse, R5, PT ;  /* 0x000000050a00720c */ /* 0x040fe20003f64070 */
[----:B------:R-:W-:Y:S02]  /*12b0*/  IMAD.MOV R6, RZ, RZ, -R6 ;  /* 0x000000ffff067224 */ /* 0x000fe400078e0a06 */
[----:B------:R-:W-:Y:S01]  /*12c0*/  @!P5 IMAD.IADD R11, R11, 0x1, -R10 ;  /* 0x000000010b0bd824 */ /* 0x000fe200078e0a0a */
[C---:B------:R-:W-:Y:S01]  /*12d0*/  ISETP.GT.U32.AND P5, PT, R10.reuse, R14, PT ;  /* 0x0000000e0a00720c */ /* 0x040fe20003fa4070 */
[----:B------:R1:W-:Y:S01]  /*12e0*/  STL [R1+0x190], R3 ;  /* 0x0001900301007387 */ /* 0x0003e20000100800 */
[----:B------:R-:W-:Y:S02]  /*12f0*/  IMAD R6, R10, R6, R13 ;  /* 0x000000060a067224 */ /* 0x000fe400078e020d */
[----:B------:R-:W-:Y:S02]  /*1300*/  IMAD.MOV.U32 R8, RZ, RZ, R11 ;  /* 0x000000ffff087224 */ /* 0x000fe400078e000b */
[----:B------:R-:W-:-:S02]  /*1310*/  VIADD R12, R28, 0x1f0 ;  /* 0x000001f01c0c7836 */ /* 0x000fc40000000000 */
[----:B------:R-:W-:Y:S01]  /*1320*/  @!P6 IMAD.MOV R8, RZ, RZ, -R8 ;  /* 0x000000ffff08e224 */ /* 0x000fe200078e0a08 */
[----:B------:R-:W-:Y:S01]  /*1330*/  ISETP.GT.U32.AND P6, PT, R10, R6, PT ;  /* 0x000000060a00720c */ /* 0x000fe20003fc4070 */
[--C-:B------:R-:W-:Y:S02]  /*1340*/  @!P3 IMAD.IADD R5, R5, 0x1, -R10.reuse ;  /* 0x000000010505b824 */ /* 0x100fe400078e0a0a */
[----:B-1----:R-:W-:Y:S02]  /*1350*/  IMAD.MOV.U32 R3, RZ, RZ, R7 ;  /* 0x000000ffff037224 */ /* 0x002fe400078e0007 */
[----:B------:R-:W-:Y:S02]  /*1360*/  VIADD R7, R28, 0x1f2 ;  /* 0x000001f21c077836 */ /* 0x000fe40000000000 */
[----:B------:R-:W-:Y:S02]  /*1370*/  @!P1 IMAD.MOV R3, RZ, RZ, -R3 ;  /* 0x000000ffff039224 */ /* 0x000fe400078e0a03 */
[--C-:B------:R-:W-:Y:S01]  /*1380*/  @!P5 IMAD.IADD R14, R14, 0x1, -R10.reuse ;  /* 0x000000010e0ed824 */ /* 0x100fe200078e0a0a */
[----:B------:R-:W-:Y:S01]  /*1390*/  IABS R0, R7 ;  /* 0x0000000700007213 */ /* 0x000fe20000000000 */
[----:B------:R-:W-:Y:S01]  /*13a0*/  VIADD R9, R28, 0x1f1 ;  /* 0x000001f11c097836 */ /* 0x000fe20000000000 */
[----:B------:R1:W-:Y:S01]  /*13b0*/  STL [R1+0x1ac], R3 ;  /* 0x0001ac0301007387 */ /* 0x0003e20000100800 */
[----:B------:R-:W-:Y:S01]  /*13c0*/  ISETP.GE.AND P1, PT, R7, RZ, PT ;  /* 0x000000ff0700720c */ /* 0x000fe20003f26270 */
[----:B------:R-:W-:Y:S01]  /*13d0*/  @!P6 IMAD.IADD R6, R6, 0x1, -R10 ;  /* 0x000000010606e824 */ /* 0x000fe200078e0a0a */
[----:B------:R-:W-:Y:S01]  /*13e0*/  ISETP.GT.U32.AND P5, PT, R10, R14, PT ;  /* 0x0000000e0a00720c */ /* 0x000fe20003fa4070 */
[----:B------:R-:W-:Y:S01]  /*13f0*/  IMAD.MOV.U32 R13, RZ, RZ, R0 ;  /* 0x000000ffff0d7224 */ /* 0x000fe200078e0000 */
[----:B------:R-:W-:Y:S01]  /*1400*/  ISETP.GE.AND P3, PT, R9, RZ, PT ;  /* 0x000000ff0900720c */ /* 0x000fe20003f66270 */
[----:B------:R-:W-:Y:S01]  /*1410*/  VIADD R0, R28, 0x1ef ;  /* 0x000001ef1c007836 */ /* 0x000fe20000000000 */
[----:B------:R-:W-:Y:S01]  /*1420*/  IABS R9, R9 ;  /* 0x0000000900097213 */ /* 0x000fe20000000000 */
[----:B------:R-:W-:Y:S01]  /*1430*/  IMAD.HI.U32 R7, R4, R13, RZ ;  /* 0x0000000d04077227 */ /* 0x000fe200078e00ff */
[----:B------:R-:W-:Y:S01]  /*1440*/  ISETP.GT.U32.AND P6, PT, R10, R6, PT ;  /* 0x000000060a00720c */ /* 0x000fe20003fc4070 */
[----:B------:R2:W-:Y:S01]  /*1450*/  STL [R1+0x7dc], R8 ;  /* 0x0007dc0801007387 */ /* 0x0005e20000100800 */
[----:B------:R-:W-:Y:S01]  /*1460*/  IABS R11, R0 ;  /* 0x00000000000b7213 */ /* 0x000fe20000000000 */
[----:B-1----:R-:W-:-:S02]  /*1470*/  IMAD.MOV.U32 R3, RZ, RZ, R5 ;  /* 0x000000ffff037224 */ /* 0x002fc400078e0005 */
[----:B------:R-:W-:Y:S02]  /*1480*/  IMAD.MOV R7, RZ, RZ, -R7 ;  /* 0x000000ffff077224 */ /* 0x000fe400078e0a07 */
[----:B------:R-:W-:Y:S01]  /*1490*/  @!P0 IMAD.MOV R3, RZ, RZ, -R3 ;  /* 0x000000ffff038224 */ /* 0x000fe200078e0a03 */
[----:B------:R-:W-:Y:S01]  /*14a0*/  ISETP.GE.AND P0, PT, R12, RZ, PT ;  /* 0x000000ff0c00720c */ /* 0x000fe20003f06270 */
[----:B------:R-:W-:Y:S01]  /*14b0*/  IMAD R13, R10, R7, R13 ;  /* 0x000000070a0d7224 */ /* 0x000fe200078e020d */
[----:B------:R-:W-:Y:S01]  /*14c0*/  IABS R12, R12 ;  /* 0x0000000c000c7213 */ /* 0x000fe20000000000 */
[----:B------:R-:W-:Y:S01]  /*14d0*/  @!P5 IMAD.IADD R14, R14, 0x1, -R10 ;  /* 0x000000010e0ed824 */ /* 0x000fe200078e0a0a */
[----:B------:R1:W-:Y:S01]  /*14e0*/  STL [R1+0x7e0], R3 ;  /* 0x0007e00301007387 */ /* 0x0003e20000100800 */
[----:B------:R-:W-:Y:S01]  /*14f0*/  IMAD.HI.U32 R5, R4, R9, RZ ;  /* 0x0000000904057227 */ /* 0x000fe200078e00ff */
[----:B------:R-:W-:-:S03]  /*1500*/  ISETP.GT.U32.AND P5, PT, R10, R13, PT ;  /* 0x0000000d0a00720c */ /* 0x000fc60003fa4070 */
[----:B------:R-:W-:-:S04]  /*1510*/  IMAD.HI.U32 R7, R4, R12, RZ ;  /* 0x0000000c04077227 */ /* 0x000fc800078e00ff */
[----:B--2---:R-:W-:-:S04]  /*1520*/  IMAD.HI.U32 R8, R4, R11, RZ ;  /* 0x0000000b04087227 */ /* 0x004fc800078e00ff */
[----:B------:R-:W-:Y:S02]  /*1530*/  IMAD.MOV R7, RZ, RZ, -R7 ;  /* 0x000000ffff077224 */ /* 0x000fe400078e0a07 */
[----:B------:R-:W-:Y:S02]  /*1540*/  IMAD.MOV R5, RZ, RZ, -R5 ;  /* 0x000000ffff057224 */ /* 0x000fe400078e0a05 */
[----:B------:R-:W-:Y:S02]  /*1550*/  IMAD.MOV R8, RZ, RZ, -R8 ;  /* 0x000000ffff087224 */ /* 0x000fe400078e0a08 */
[C---:B------:R-:W-:Y:S02]  /*1560*/  IMAD R12, R10.reuse, R7, R12 ;  /* 0x000000070a0c7224 */ /* 0x040fe400078e020c */
[----:B------:R-:W-:Y:S02]  /*1570*/  IMAD R9, R10, R5, R9 ;  /* 0x000000050a097224 */ /* 0x000fe400078e0209 */
[----:B-1----:R-:W-:-:S02]  /*1580*/  IMAD.MOV.U32 R3, RZ, RZ, R14 ;  /* 0x000000ffff037224 */ /* 0x002fc400078e000e */
[----:B------:R-:W-:Y:S02]  /*1590*/  IMAD R11, R10, R8, R11 ;  /* 0x000000080a0b7224 */ /* 0x000fe400078e020b */
[--C-:B------:R-:W-:Y:S01]  /*15a0*/  @!P6 IMAD.IADD R6, R6, 0x1, -R10.reuse ;  /* 0x000000010606e824 */ /* 0x100fe200078e0a0a */
[C---:B------:R-:W-:Y:S01]  /*15b0*/  ISETP.GT.U32.AND P6, PT, R10.reuse, R12, PT ;  /* 0x0000000c0a00720c */ /* 0x040fe20003fc4070 */
[----:B------:R-:W-:Y:S01]  /*15c0*/  @!P4 IMAD.MOV R3, RZ, RZ, -R3 ;  /* 0x000000ffff03c224 */ /* 0x000fe200078e0a03 */
[C---:B------:R-:W-:Y:S01]  /*15d0*/  ISETP.GT.U32.AND P4, PT, R10.reuse, R9, PT ;  /* 0x000000090a00720c */ /* 0x040fe20003f84070 */
[----:B------:R-:W-:Y:S01]  /*15e0*/  @!P5 IMAD.IADD R13, R13, 0x1, -R10 ;  /* 0x000000010d0dd824 */ /* 0x000fe200078e0a0a */
[----:B------:R-:W-:Y:S01]  /*15f0*/  ISETP.GT.U32.AND P5, PT, R10, R11, PT ;  /* 0x0000000b0a00720c */ /* 0x000fe20003fa4070 */
[C---:B------:R-:W-:Y:S01]  /*1600*/  VIADD R19, R28.reuse, 0x1ee ;  /* 0x000001ee1c137836 */ /* 0x040fe20000000000 */
[----:B------:R1:W-:Y:S01]  /*1610*/  STL [R1+0x7e8], R3 ;  /* 0x0007e80301007387 */ /* 0x0003e20000100800 */
[----:B------:R-:W-:-:S02]  /*1620*/  VIADD R16, R28, 0x1ed ;  /* 0x000001ed1c107836 */ /* 0x000fc40000000000 */
[----:B------:R-:W-:Y:S01]  /*1630*/  VIADD R8, R28, 0x1ec ;  /* 0x000001ec1c087836 */ /* 0x000fe20000000000 */
[----:B------:R-:W-:Y:S02]  /*1640*/  IABS R5, R19 ;  /* 0x0000001300057213 */ /* 0x000fe40000000000 */
[----:B------:R-:W-:Y:S01]  /*1650*/  IABS R15, R16 ;  /* 0x00000010000f7213 */ /* 0x000fe20000000000 */
[--C-:B------:R-:W-:Y:S01]  /*1660*/  @!P6 IMAD.IADD R12, R12, 0x1, -R10.reuse ;  /* 0x000000010c0ce824 */ /* 0x100fe200078e0a0a */
[----:B------:R-:W-:Y:S01]  /*1670*/  IABS R18, R8 ;  /* 0x0000000800127213 */ /* 0x000fe20000000000 */
[--C-:B------:R-:W-:Y:S01]  /*1680*/  @!P4 IMAD.IADD R9, R9, 0x1, -R10.reuse ;  /* 0x000000010909c824 */ /* 0x100fe200078e0a0a */
[C---:B------:R-:W-:Y:S01]  /*1690*/  ISETP.GT.U32.AND P4, PT, R10.reuse, R13, PT ;  /* 0x0000000d0a00720c */ /* 0x040fe20003f84070 */
[----:B------:R-:W-:Y:S01]  /*16a0*/  @!P5 IMAD.IADD R11, R11, 0x1, -R10 ;  /* 0x000000010b0bd824 */ /* 0x000fe200078e0a0a */
[C---:B------:R-:W-:Y:S01]  /*16b0*/  ISETP.GT.U32.AND P5, PT, R10.reuse, R12, PT ;  /* 0x0000000c0a00720c */ /* 0x040fe20003fa4070 */
[----:B-1----:R-:W-:Y:S01]  /*16c0*/  IMAD.MOV.U32 R3, RZ, RZ, R6 ;  /* 0x000000ffff037224 */ /* 0x002fe200078e0006 */
[----:B------:R-:W-:Y:S01]  /*16d0*/  ISETP.GT.U32.AND P6, PT, R10, R9, PT ;  /* 0x000000090a00720c */ /* 0x000fe20003fc4070 */
[----:B------:R-:W-:-:S04]  /*16e0*/  IMAD.HI.U32 R7, R4, R5, RZ ;  /* 0x0000000504077227 */ /* 0x000fc800078e00ff */
[----:B------:R-:W-:-:S04]  /*16f0*/  IMAD.HI.U32 R6, R4, R15, RZ ;  /* 0x0000000f04067227 */ /* 0x000fc800078e00ff */
[----:B------:R-:W-:Y:S02]  /*1700*/  IMAD.MOV R7, RZ, RZ, -R7 ;  /* 0x000000ffff077224 */ /* 0x000fe400078e0a07 */
[----:B------:R-:W-:Y:S02]  /*1710*/  IMAD.MOV R6, RZ, RZ, -R6 ;  /* 0x000000ffff067224 */ /* 0x000fe400078e0a06 */
[----:B------:R-:W-:Y:S01]  /*1720*/  @!P2 IMAD.MOV R3, RZ, RZ, -R3 ;  /* 0x000000ffff03a224 */ /* 0x000fe200078e0a03 */
[C---:B------:R-:W-:Y:S01]  /*1730*/  ISETP.GT.U32.AND P2, PT, R10.reuse, R11, PT ;  /* 0x0000000b0a00720c */ /* 0x040fe20003f44070 */
[C---:B------:R-:W-:Y:S02]  /*1740*/  IMAD R5, R10.reuse, R7, R5 ;  /* 0x000000070a057224 */ /* 0x040fe400078e0205 */
[C---:B------:R-:W-:Y:S01]  /*1750*/  IMAD R15, R10.reuse, R6, R15 ;  /* 0x000000060a0f7224 */ /* 0x040fe200078e020f */
[----:B------:R1:W-:Y:S01]  /*1760*/  STL [R1+0x7e4], R3 ;  /* 0x0007e40301007387 */ /* 0x0003e20000100800 */
[--C-:B------:R-:W-:Y:S01]  /*1770*/  @!P4 IMAD.IADD R13, R13, 0x1, -R10.reuse ;  /* 0x000000010d0dc824 */ /* 0x100fe200078e0a0a */
[----:B------:R-:W-:Y:S01]  /*1780*/  ISETP.GT.U32.AND P4, PT, R10, R5, PT ;  /* 0x000000050a00720c */ /* 0x000fe20003f84070 */
[----:B------:R-:W-:Y:S01]  /*1790*/  @!P5 IMAD.IADD R12, R12, 0x1, -R10 ;  /* 0x000000010c0cd824 */ /* 0x000fe200078e0a0a */
[----:B------:R-:W-:Y:S01]  /*17a0*/  ISETP.GT.U32.AND P5, PT, R10, R15, PT ;  /* 0x0000000f0a00720c */ /* 0x000fe20003fa4070 */
[----:B------:R-:W-:-:S02]  /*17b0*/  VIADD R6, R28, 0x1ea ;  /* 0x000001ea1c067836 */ /* 0x000fc40000000000 */
[----:B------:R-:W-:Y:S02]  /*17c0*/  VIADD R7, R28, 0x1eb ;  /* 0x000001eb1c077836 */ /* 0x000fe40000000000 */
[--C-:B------:R-:W-:Y:S01]  /*17d0*/  @!P2 IMAD.IADD R11, R11, 0x1, -R10.reuse ;  /* 0x000000010b0ba824 */ /* 0x100fe200078e0a0a */
[----:B------:R-:W-:Y:S01]  /*17e0*/  ISETP.GE.AND P2, PT, R19, RZ, PT ;  /* 0x000000ff1300720c */ /* 0x000fe20003f46270 */
[--C-:B------:R-:W-:Y:S01]  /*17f0*/  @!P6 IMAD.IADD R9, R9, 0x1, -R10.reuse ;  /* 0x000000010909e824 */ /* 0x100fe200078e0a0a */
[----:B------:R-:W-:Y:S01]  /*1800*/  IABS R19, R6 ;  /* 0x0000000600137213 */ /* 0x000fe20000000000 */
[----:B------:R-:W-:Y:S01]  /*1810*/  IMAD.HI.U32 R14, R4, R18, RZ ;  /* 0x00000012040e7227 */ /* 0x000fe200078e00ff */
[----:B------:R-:W-:Y:S02]  /*1820*/  IABS R17, R7 ;  /* 0x0000000700117213 */ /* 0x000fe40000000000 */
[----:B------:R-:W-:Y:S01]  /*1830*/  ISETP.GE.AND P6, PT, R0, RZ, PT ;  /* 0x000000ff0000720c */ /* 0x000fe20003fc6270 */
[--C-:B------:R-:W-:Y:S01]  /*1840*/  @!P4 IMAD.IADD R5, R5, 0x1, -R10.reuse ;  /* 0x000000010505c824 */ /* 0x100fe200078e0a0a */
[----:B------:R-:W-:Y:S01]  /*1850*/  ISETP.GE.AND P4, PT, R16, RZ, PT ;  /* 0x000000ff1000720c */ /* 0x000fe20003f86270 */
[----:B------:R-:W-:-:S02]  /*1860*/  @!P5 IMAD.IADD R15, R15, 0x1, -R10 ;  /* 0x000000010f0fd824 */ /* 0x000fc400078e0a0a */
[----:B------:R-:W-:Y:S02]  /*1870*/  IMAD.MOV.U32 R16, RZ, RZ, R19 ;  /* 0x000000ffff107224 */ /* 0x000fe400078e0013 */
[----:B------:R-:W-:Y:S01]  /*1880*/  IMAD.MOV.U32 R20, RZ, RZ, R13 ;  /* 0x000000ffff147224 */ /* 0x000fe200078e000d */
[----:B------:R-:W-:Y:S01]  /*1890*/  ISETP.GT.U32.AND P5, PT, R10, R15, PT ;  /* 0x0000000f0a00720c */ /* 0x000fe20003fa4070 */
[----:B------:R-:W-:-:S04]  /*18a0*/  IMAD.HI.U32 R13, R4, R16, RZ ;  /* 0x00000010040d7227 */ /* 0x000fc800078e00ff */
[----:B------:R-:W-:Y:S02]  /*18b0*/  IMAD.MOV R14, RZ, RZ, -R14 ;  /* 0x000000ffff0e7224 */ /* 0x000fe400078e0a0e */
[----:B-1----:R-:W-:Y:S02]  /*18c0*/  IMAD.MOV.U32 R3, RZ, RZ, R9 ;  /* 0x000000ffff037224 */ /* 0x002fe400078e0009 */
[----:B------:R-:W-:Y:S02]  /*18d0*/  IMAD.MOV R9, RZ, RZ, -R13 ;  /* 0x000000ffff097224 */ /* 0x000fe400078e0a0d */
[----:B------:R-:W-:Y:S01]  /*18e0*/  @!P1 IMAD.MOV R20, RZ, RZ, -R20 ;  /* 0x000000ffff149224 */ /* 0x000fe200078e0a14 */
[C---:B------:R-:W-:Y:S01]  /*18f0*/  ISETP.GT.U32.AND P1, PT, R10.reuse, R5, PT ;  /* 0x000000050a00720c */ /* 0x040fe20003f24070 */
[C---:B------:R-:W-:Y:S02]  /*1900*/  IMAD R18, R10.reuse, R14, R18 ;  /* 0x0000000e0a127224 */ /* 0x040fe400078e0212 */
[----:B------:R-:W-:Y:S01]  /*1910*/  IMAD R16, R10, R9, R16 ;  /* 0x000000090a107224 */ /* 0x000fe200078e0210 */
[----:B------:R-:W-:Y:S01]  /*1920*/  STL [R1+0x1bc], R20 ;  /* 0x0001bc1401007387 */ /* 0x000fe20000100800 */
[----:B------:R-:W-:-:S04]  /*1930*/  IMAD.HI.U32 R0, R4, R17, RZ ;  /* 0x0000001104007227 */ /* 0x000fc800078e00ff */
[----:B------:R-:W-:Y:S01]  /*1940*/  @!P3 IMAD.MOV R3, RZ, RZ, -R3 ;  /* 0x000000ffff03b224 */ /* 0x000fe200078e0a03 */
[C---:B------:R-:W-:Y:S01]  /*1950*/  ISETP.GT.U32.AND P3, PT, R10.reuse, R18, PT ;  /* 0x000000120a00720c */ /* 0x040fe20003f64070 */
[----:B------:R-:W-:Y:S01]  /*1960*/  @!P5 IMAD.IADD R15, R15, 0x1, -R10 ;  /* 0x000000010f0fd824 */ /* 0x000fe200078e0a0a */
[C---:B------:R-:W-:Y:S01]  /*1970*/  ISETP.GT.U32.AND P5, PT, R10.reuse, R16, PT ;  /* 0x000000100a00720c */ /* 0x040fe20003fa4070 */
[----:B------:R-:W-:Y:S01]  /*1980*/  IMAD.MOV R0, RZ, RZ, -R0 ;  /* 0x000000ffff007224 */ /* 0x000fe200078e0a00 */
[----:B------:R1:W-:Y:S01]  /*1990*/  STL [R1+0x1cc], R3 ;  /* 0x0001cc0301007387 */ /* 0x0003e20000100800 */
[----:B------:R-:W-:Y:S01]  /*19a0*/  @!P1 IMAD.IADD R5, R5, 0x1, -R10 ;  /* 0x0000000105059824 */ /* 0x000fe200078e0a0a */
[----:B------:R-:W-:Y:S01]  /*19b0*/  ISETP.GE.AND P1, PT, R7, RZ, PT ;  /* 0x000000ff0700720c */ /* 0x000fe20003f26270 */
[----:B------:R-:W-:Y:S02]  /*19c0*/  IMAD R17, R10, R0, R17 ;  /* 0x000000000a117224 */ /* 0x000fe400078e0211 */
[----:B------:R-:W-:-:S02]  /*19d0*/  VIADD R7, R28, 0x1e8 ;  /* 0x000001e81c077836 */ /* 0x000fc40000000000 */
[----:B------:R-:W-:Y:S02]  /*19e0*/  VIADD R0, R28, 0x1e9 ;  /* 0x000001e91c007836 */ /* 0x000fe40000000000 */
[--C-:B------:R-:W-:Y:S01]  /*19f0*/  @!P3 IMAD.IADD R18, R18, 0x1, -R10.reuse ;  /* 0x000000011212b824 */ /* 0x100fe200078e0a0a */
[----:B------:R-:W-:Y:S01]  /*1a00*/  ISETP.GE.AND P3, PT, R6, RZ, PT ;  /* 0x000000ff0600720c */ /* 0x000fe20003f66270 */
[----:B-1----:R-:W-:Y:S01]  /*1a10*/  IMAD.MOV.U32 R3, RZ, RZ, R11 ;  /* 0x000000ffff037224 */ /* 0x002fe200078e000b */
[----:B------:R-:W-:Y:S01]  /*1a20*/  IABS R6, R7 ;  /* 0x0000000700067213 */ /* 0x000fe20000000000 */
[----:B------:R-:W-:Y:S01]  /*1a30*/  @!P5 IMAD.IADD R16, R16, 0x1, -R10 ;  /* 0x000000011010d824 */ /* 0x000fe200078e0a0a */
[----:B------:R-:W-:Y:S01]  /*1a40*/  IABS R13, R0 ;  /* 0x00000000000d7213 */ /* 0x000fe20000000000 */
[----:B------:R-:W-:Y:S01]  /*1a50*/  @!P6 IMAD.MOV R3, RZ, RZ, -R3 ;  /* 0x000000ffff03e224 */ /* 0x000fe200078e0a03 */
[----:B------:R-:W-:Y:S01]  /*1a60*/  ISETP.GT.U32.AND P6, PT, R10, R17, PT ;  /* 0x000000110a00720c */ /* 0x000fe20003fc4070 */
[----:B------:R-:W-:Y:S01]  /*1a70*/  @!P0 IMAD.MOV R12, RZ, RZ, -R12 ;  /* 0x000000ffff0c8224 */ /* 0x000fe200078e0a0c */
[----:B------:R-:W-:Y:S01]  /*1a80*/  ISETP.GE.AND P0, PT, R8, RZ, PT ;  /* 0x000000ff0800720c */ /* 0x000fe20003f06270 */
[----:B------:R-:W-:Y:S01]  /*1a90*/  IMAD.HI.U32 R8, R4, R6, RZ ;  /* 0x0000000604087227 */ /* 0x000fe200078e00ff */
[----:B------:R-:W-:-:S02]  /*1aa0*/  ISETP.GT.U32.AND P5, PT, R10, R16, PT ;  /* 0x000000100a00720c */ /* 0x000fc40003fa4070 */
[----:B------:R-:W-:Y:S01]  /*1ab0*/  STL [R1+0x1d8], R12 ;  /* 0x0001d80c01007387 */ /* 0x000fe20000100800 */
[----:B------:R-:W-:Y:S02]  /*1ac0*/  IMAD.MOV R8, RZ, RZ, -R8 ;  /* 0x000000ffff087224 */ /* 0x000fe400078e0a08 */
[----:B------:R-:W-:Y:S01]  /*1ad0*/  IMAD.HI.U32 R9, R4, R13, RZ ;  /* 0x0000000d04097227 */ /* 0x000fe200078e00ff */
[----:B------:R1:W-:Y:S03]  /*1ae0*/  STL [R1+0x7d4], R3 ;  /* 0x0007d40301007387 */ /* 0x0003e60000100800 */
[----:B------:R-:W-:Y:S01]  /*1af0*/  @!P6 IMAD.IADD R17, R17, 0x1, -R10 ;  /* 0x000000011111e824 */ /* 0x000fe200078e0a0a */
[C---:B------:R-:W-:Y:S01]  /*1b00*/  ISETP.GT.U32.AND P6, PT, R10.reuse, R18, PT ;  /* 0x000000120a00720c */ /* 0x040fe20003fc4070 */
[----:B------:R-:W-:Y:S02]  /*1b10*/  IMAD R6, R10, R8, R6 ;  /* 0x000000080a067224 */ /* 0x000fe400078e0206 */
[----:B------:R-:W-:-:S02]  /*1b20*/  IMAD.MOV R9, RZ, RZ, -R9 ;  /* 0x000000ffff097224 */ /* 0x000fc400078e0a09 */
[--C-:B------:R-:W-:Y:S01]  /*1b30*/  @!P5 IMAD.IADD R16, R16, 0x1, -R10.reuse ;  /* 0x000000011010d824 */ /* 0x100fe200078e0a0a */
[C---:B------:R-:W-:Y:S01]  /*1b40*/  ISETP.GT.U32.AND P5, PT, R10.reuse, R6, PT ;  /* 0x000000060a00720c */ /* 0x040fe20003fa4070 */
[----:B------:R-:W-:Y:S02]  /*1b50*/  IMAD R13, R10, R9, R13 ;  /* 0x000000090a0d7224 */ /* 0x000fe400078e020d */
[----:B-1----:R-:W-:Y:S02]  /*1b60*/  IMAD.MOV.U32 R3, RZ, RZ, R5 ;  /* 0x000000ffff037224 */ /* 0x002fe400078e0005 */
[----:B------:R-:W-:Y:S02]  /*1b70*/  VIADD R8, R28, 0x1e5 ;  /* 0x000001e51c087836 */ /* 0x000fe40000000000 */
[--C-:B------:R-:W-:Y:S01]  /*1b80*/  @!P6 IMAD.IADD R18, R18, 0x1, -R10.reuse ;  /* 0x000000011212e824 */ /* 0x100fe200078e0a0a */
[C---:B------:R-:W-:Y:S01]  /*1b90*/  ISETP.GT.U32.AND P6, PT, R10.reuse, R13, PT ;  /* 0x0000000d0a00720c */ /* 0x040fe20003fc4070 */
[----:B------:R-:W-:Y:S01]  /*1ba0*/  @!P2 IMAD.MOV R3, RZ, RZ, -R3 ;  /* 0x000000ffff03a224 */ /* 0x000fe200078e0a03 */
[----:B------:R-:W-:Y:S01]  /*1bb0*/  ISETP.GT.U32.AND P2, PT, R10, R17, PT ;  /* 0x000000110a00720c */ /* 0x000fe20003f44070 */
[----:B------:R-:W-:Y:S01]  /*1bc0*/  VIADD R11, R28, 0x1e7 ;  /* 0x000001e71c0b7836 */ /* 0x000fe20000000000 */
[----:B------:R-:W-:Y:S01]  /*1bd0*/  IABS R12, R8 ;  /* 0x00000008000c7213 */ /* 0x000fe20000000000 */
[----:B------:R-:W-:Y:S01]  /*1be0*/  @!P5 IMAD.IADD R6, R6, 0x1, -R10 ;  /* 0x000000010606d824 */ /* 0x000fe200078e0a0a */
[----:B------:R1:W-:Y:S01]  /*1bf0*/  STL [R1+0x7d8], R3 ;  /* 0x0007d80301007387 */ /* 0x0003e20000100800 */
[----:B------:R-:W-:Y:S01]  /*1c00*/  VIADD R5, R28, 0x1e6 ;  /* 0x000001e61c057836 */ /* 0x000fe20000000000 */
[----:B------:R-:W-:Y:S01]  /*1c10*/  IABS R14, R11 ;  /* 0x0000000b000e7213 */ /* 0x000fe20000000000 */
[----:B------:R-:W-:Y:S01]  /*1c20*/  IMAD.MOV.U32 R20, RZ, RZ, R15 ;  /* 0x000000ffff147224 */ /* 0x000fe200078e000f */
[----:B------:R-:W-:Y:S01]  /*1c30*/  ISETP.GT.U32.AND P5, PT, R10, R6, PT ;  /* 0x000000060a00720c */ /* 0x000fe20003fa4070 */
[----:B------:R-:W-:Y:S01]  /*1c40*/  IMAD.HI.U32 R15, R4, R12, RZ ;  /* 0x0000000c040f7227 */ /* 0x000fe200078e00ff */
[----:B------:R-:W-:-:S03]  /*1c50*/  IABS R9, R5 ;  /* 0x0000000500097213 */ /* 0x000fc60000000000 */
[----:B------:R-:W-:Y:S01]  /*1c60*/  @!P6 IMAD.IADD R13, R13, 0x1, -R10 ;  /* 0x000000010d0de824 */ /* 0x000fe200078e0a0a */
[----:B------:R-:W-:Y:S01]  /*1c70*/  ISETP.GE.AND P6, PT, R7, RZ, PT ;  /* 0x000000ff0700720c */ /* 0x000fe20003fc6270 */
[----:B-1----:R-:W-:Y:S02]  /*1c80*/  IMAD.MOV.U32 R3, RZ, RZ, R18 ;  /* 0x000000ffff037224 */ /* 0x002fe400078e0012 */
[----:B------:R-:W-:Y:S01]  /*1c90*/  @!P2 IMAD.IADD R17, R17, 0x1, -R10 ;  /* 0x000000011111a824 */ /* 0x000fe200078e0a0a */
[----:B------:R-:W-:Y:S01]  /*1ca0*/  ISETP.GE.AND P2, PT, R0, RZ, PT ;  /* 0x000000ff0000720c */ /* 0x000fe20003f46270 */
[----:B------:R-:W-:-:S04]  /*1cb0*/  IMAD.HI.U32 R19, R4, R14, RZ ;  /* 0x0000000e04137227 */ /* 0x000fc800078e00ff */
[----:B------:R-:W-:Y:S01]  /*1cc0*/  @!P4 IMAD.MOV R20, RZ, RZ, -R20 ;  /* 0x000000ffff14c224 */ /* 0x000fe200078e0a14 */
[----:B------:R-:W-:Y:S01]  /*1cd0*/  ISETP.GT.U32.AND P4, PT, R10, R13, PT ;  /* 0x0000000d0a00720c */ /* 0x000fe20003f84070 */
[----:B------:R-:W-:Y:S02]  /*1ce0*/  IMAD.MOV R15, RZ, RZ, -R15 ;  /* 0x000000ffff0f7224 */ /* 0x000fe400078e0a0f */
[----:B------:R-:W-:Y:S01]  /*1cf0*/  @!P0 IMAD.MOV R3, RZ, RZ, -R3 ;  /* 0x000000ffff038224 */ /* 0x000fe200078e0a03 */
[----:B------:R-:W-:Y:S01]  /*1d00*/  STL [R1+0x1e8], R20 ;  /* 0x0001e81401007387 */ /* 0x000fe20000100800 */
[----:B------:R-:W-:-:S03]  /*1d10*/  IMAD.HI.U32 R0, R4, R9, RZ ;  /* 0x0000000904007227 */ /* 0x000fc600078e00ff */
[----:B------:R1:W-:Y:S01]  /*1d20*/  STL [R1+0x20c], R3 ;  /* 0x00020c0301007387 */ /* 0x0003e20000100800 */
[----:B------:R-:W-:Y:S02]  /*1d30*/  IMAD.MOV R19, RZ, RZ, -R19 ;  /* 0x000000ffff137224 */ /* 0x000fe400078e0a13 */
[----:B------:R-:W-:Y:S01]  /*1d40*/  @!P1 IMAD.MOV R17, RZ, RZ, -R17 ;  /* 0x000000ffff119224 */ /* 0x000fe200078e0a11 */
[----:B------:R-:W-:Y:S01]  /*1d50*/  ISETP.GE.AND P1, PT, R11, RZ, PT ;  /* 0x000000ff0b00720c */ /* 0x000fe20003f26270 */
[C---:B------:R-:W-:Y:S02]  /*1d60*/  IMAD R11, R10.reuse, R15, R12 ;  /* 0x0000000f0a0b7224 */ /* 0x040fe400078e020c */
[----:B------:R-:W-:Y:S01]  /*1d70*/  IMAD.MOV R0, RZ, RZ, -R0 ;  /* 0x000000ffff007224 */ /* 0x000fe200078e0a00 */
[----:B------:R-:W-:Y:S01]  /*1d80*/  STL [R1+0x214], R17 ;  /* 0x0002141101007387 */ /* 0x000fe20000100800 */
[----:B------:R-:W-:Y:S02]  /*1d90*/  IMAD R14, R10, R19, R14 ;  /* 0x000000130a0e7224 */ /* 0x000fe400078e020e */
[----:B-1----:R-:W-:-:S02]  /*1da0*/  IMAD.MOV.U32 R3, RZ, RZ, R16 ;  /* 0x000000ffff037224 */ /* 0x002fc400078e0010 */
[--C-:B------:R-:W-:Y:S01]  /*1db0*/  @!P5 IMAD.IADD R6, R6, 0x1, -R10.reuse ;  /* 0x000000010606d824 */ /* 0x100fe200078e0a0a */
[C---:B------:R-:W-:Y:S01]  /*1dc0*/  ISETP.GT.U32.AND P5, PT, R10.reuse, R11, PT ;  /* 0x0000000b0a00720c */ /* 0x040fe20003fa4070 */
[C---:B------:R-:W-:Y:S01]  /*1dd0*/  IMAD R9, R10.reuse, R0, R9 ;  /* 0x000000000a097224 */ /* 0x040fe200078e0209 */
[C---:B------:R-:W-:Y:S01]  /*1de0*/  ISETP.GT.U32.AND P0, PT, R10.reuse, R14, PT ;  /* 0x0000000e0a00720c */ /* 0x040fe20003f04070 */
[----:B------:R-:W-:Y:S02]  /*1df0*/  @!P3 IMAD.MOV R3, RZ, RZ, -R3 ;  /* 0x000000ffff03b224 */ /* 0x000fe400078e0a03 */
[----:B------:R-:W-:Y:S01]  /*1e00*/  @!P4 IMAD.IADD R13, R13, 0x1, -R10 ;  /* 0x000000010d0dc824 */ /* 0x000fe200078e0a0a */
[----:B------:R-:W-:Y:S01]  /*1e10*/  ISETP.GT.U32.AND P3, PT, R10, R9, PT ;  /* 0x000000090a00720c */ /* 0x000fe20003f64070 */
[C---:B------:R-:W-:Y:S01]  /*1e20*/  VIADD R7, R28.reuse, 0x1e4 ;  /* 0x000001e41c077836 */ /* 0x040fe20000000000 */
[----:B------:R1:W-:Y:S01]  /*1e30*/  STL [R1+0x21c], R3 ;  /* 0x00021c0301007387 */ /* 0x0003e20000100800 */
[----:B------:R-:W-:Y:S01]  /*1e40*/  ISETP.GE.AND P4, PT, R5, RZ, PT ;  /* 0x000000ff0500720c */ /* 0x000fe20003f86270 */
[----:B------:R-:W-:-:S02]  /*1e50*/  VIADD R5, R28, 0x1e3 ;  /* 0x000001e31c057836 */ /* 0x000fc40000000000 */
[----:B------:R-:W-:Y:S01]  /*1e60*/  IABS R0, R7 ;  /* 0x0000000700007213 */ /* 0x000fe20000000000 */
[--C-:B------:R-:W-:Y:S02]  /*1e70*/  @!P5 IMAD.IADD R11, R11, 0x1, -R10.reuse ;  /* 0x000000010b0bd824 */ /* 0x100fe400078e0a0a */
[----:B------:R-:W-:Y:S01]  /*1e80*/  @!P0 IMAD.IADD R14, R14, 0x1, -R10 ;  /* 0x000000010e0e8824 */ /* 0x000fe200078e0a0a */
[----:B------:R-:W-:Y:S01]  /*1e90*/  ISETP.GE.AND P0, PT, R8, RZ, PT ;  /* 0x000000ff0800720c */ /* 0x000fe20003f06270 */
[----:B------:R-:W-:Y:S01]  /*1ea0*/  IMAD.HI.U32 R12, R4, R0, RZ ;  /* 0x00000000040c7227 */ /* 0x000fe200078e00ff */
[----:B------:R-:W-:-:S03]  /*1eb0*/  ISETP.GT.U32.AND P5, PT, R10, R11, PT ;  /* 0x0000000b0a00720c */ /* 0x000fc60003fa4070 */
[----:B-1----:R-:W-:Y:S01]  /*1ec0*/  IMAD.MOV.U32 R3, RZ, RZ, R13 ;  /* 0x000000ffff037224 */ /* 0x002fe200078e000d */
[----:B------:R-:W-:Y:S01]  /*1ed0*/  IABS R13, R5 ;  /* 0x00000005000d7213 */ /* 0x000fe20000000000 */
[----:B------:R-:W-:Y:S01]  /*1ee0*/  @!P3 IMAD.IADD R9, R9, 0x1, -R10 ;  /* 0x000000010909b824 */ /* 0x000fe200078e0a0a */
[C---:B------:R-:W-:Y:S01]  /*1ef0*/  ISETP.GT.U32.AND P3, PT, R10.reuse, R14, PT ;  /* 0x0000000e0a00720c */ /* 0x040fe20003f64070 */
[----:B------:R-:W-:Y:S02]  /*1f00*/  @!P2 IMAD.MOV R3, RZ, RZ, -R3 ;  /* 0x000000ffff03a224 */ /* 0x000fe400078e0a03 */
[----:B------:R-:W-:Y:S01]  /*1f10*/  IMAD.MOV R12, RZ, RZ, -R12 ;  /* 0x000000ffff0c7224 */ /* 0x000fe200078e0a0c */
[----:B------:R-:W-:Y:S01]  /*1f20*/  ISETP.GT.U32.AND P2, PT, R10, R9, PT ;  /* 0x000000090a00720c */ /* 0x000fe20003f44070 */
[----:B------:R-:W-:Y:S01]  /*1f30*/  VIADD R8, R28, 0x1e2 ;  /* 0x000001e21c087836 */ /* 0x000fe20000000000 */
[----:B------:R1:W-:Y:S01]  /*1f40*/  STL [R1+0x230], R3 ;  /* 0x0002300301007387 */ /* 0x0003e20000100800 */
[----:B------:R-:W-:-:S02]  /*1f50*/  IMAD R0, R10, R12, R0 ;  /* 0x0000000c0a007224 */ /* 0x000fc400078e0200 */
[--C-:B------:R-:W-:Y:S01]  /*1f60*/  @!P5 IMAD.IADD R11, R11, 0x1, -R10.reuse ;  /* 0x000000010b0bd824 */ /* 0x100fe200078e0a0a */
[----:B------:R-:W-:Y:S01]  /*1f70*/  IABS R12, R8 ;  /* 0x00000008000c7213 */ /* 0x000fe20000000000 */
[----:B------:R-:W-:Y:S02]  /*1f80*/  VIADD R19, R28, 0x1cf ;  /* 0x000001cf1c137836 */ /* 0x000fe40000000000 */
[----:B------:R-:W-:Y:S01]  /*1f90*/  @!P3 IMAD.IADD R14, R14, 0x1, -R10 ;  /* 0x000000010e0eb824 */ /* 0x000fe200078e0a0a */
[----:B------:R-:W-:Y:S01]  /*1fa0*/  ISETP.GT.U32.AND P3, PT, R10, R0, PT ;  /* 0x000000000a00720c */ /* 0x000fe20003f64070 */
[----:B------:R-:W-:Y:S01]  /*1fb0*/  IMAD.HI.U32 R16, R4, R12, RZ ;  /* 0x0000000c04107227 */ /* 0x000fe200078e00ff */
[----:B------:R-:W-:-:S03]  /*1fc0*/  IABS R20, R19 ;  /* 0x0000001300147213 */ /* 0x000fc60000000000 */
[----:B-1----:R-:W-:Y:S02]  /*1fd0*/  IMAD.MOV.U32 R3, RZ, RZ, R6 ;  /* 0x000000ffff037224 */ /* 0x002fe400078e0006 */
[----:B------:R-:W-:-:S04]  /*1fe0*/  IMAD.HI.U32 R6, R4, R13, RZ ;  /* 0x0000000d04067227 */ /* 0x000fc800078e00ff */
[----:B------:R-:W-:Y:S02]  /*1ff0*/  IMAD.MOV R6, RZ, RZ, -R6 ;  /* 0x000000ffff067224 */ /* 0x000fe400078e0a06 */
[----:B------:R-:W-:Y:S01]  /*2000*/  @!P2 IMAD.IADD R9, R9, 0x1, -R10 ;  /* 0x000000010909a824 */ /* 0x000fe200078e0a0a */
[----:B------:R-:W-:Y:S01]  /*2010*/  ISETP.GE.AND P2, PT, R5, RZ, PT ;  /* 0x000000ff0500720c */ /* 0x000fe20003f46270 */
[----:B------:R-:W-:Y:S02]  /*2020*/  IMAD R13, R10, R6, R13 ;  /* 0x000000060a0d7224 */ /* 0x000fe400078e020d */
[----:B------:R-:W-:Y:S01]  /*2030*/  @!P6 IMAD.MOV R3, RZ, RZ, -R3 ;  /* 0x000000ffff03e224 */ /* 0x000fe200078e0a03 */
[----:B------:R-:W-:Y:S01]  /*2040*/  ISETP.GE.AND P6, PT, R7, RZ, PT ;  /* 0x000000ff0700720c */ /* 0x000fe20003fc6270 */
[----:B------:R-:W-:Y:S01]  /*2050*/  VIADD R5, R28, 0x1e1 ;  /* 0x000001e11c057836 */ /* 0x000fe20000000000 */
[----:B------:R-:W-:Y:S01]  /*2060*/  ISETP.GT.U32.AND P5, PT, R10, R13, PT ;  /* 0x0000000d0a00720c */ /* 0x000fe20003fa4070 */
[----:B------:R-:W-:Y:S01]  /*2070*/  IMAD.MOV R16, RZ, RZ, -R16 ;  /* 0x000000ffff107224 */ /* 0x000fe200078e0a10 */
[----:B------:R1:W-:Y:S01]  /*2080*/  STL [R1+0x23c], R3 ;  /* 0x00023c0301007387 */ /* 0x0003e20000100800 */
[----:B------:R-:W-:Y:S01]  /*2090*/  @!P3 IMAD.IADD R0, R0, 0x1, -R10 ;  /* 0x000000010000b824 */ /* 0x000fe200078e0a0a */
[----:B------:R-:W-:Y:S01]  /*20a0*/  IABS R7, R5 ;  /* 0x0000000500077213 */ /* 0x000fe20000000000 */
[----:B------:R-:W-:Y:S01]  /*20b0*/  IMAD R12, R10, R16, R12 ;  /* 0x000000100a0c7224 */ /* 0x000fe200078e020c */
[----:B------:R-:W-:Y:S01]  /*20c0*/  ISETP.GE.AND P3, PT, R8, RZ, PT ;  /* 0x000000ff0800720c */ /* 0x000fe20003f66270 */
[----:B------:R-:W-:-:S02]  /*20d0*/  VIADD R6, R28, 0x1e0 ;  /* 0x000001e01c067836 */ /* 0x000fc40000000000 */
[----:B------:R-:W-:-:S03]  /*20e0*/  IMAD.HI.U32 R8, R4, R7, RZ ;  /* 0x0000000704087227 */ /* 0x000fc600078e00ff */
[----:B------:R-:W-:Y:S01]  /*20f0*/  IABS R15, R6 ;  /* 0x00000006000f7213 */ /* 0x000fe20000000000 */
[----:B------:R-:W-:Y:S02]  /*2100*/  @!P5 IMAD.IADD R13, R13, 0x1, -R10 ;  /* 0x000000010d0dd824 */ /* 0x000fe400078e0a0a */
[----:B-1----:R-:W-:Y:S02]  /*2110*/  IMAD.MOV.U32 R3, RZ, RZ, R14 ;  /* 0x000000ffff037224 */ /* 0x002fe400078e000e */
[----:B------:R-:W-:Y:S01]  /*2120*/  IMAD.MOV.U32 R14, RZ, RZ, R9 ;  /* 0x000000ffff0e7224 */ /* 0x000fe200078e0009 */
[C---:B------:R-:W-:Y:S01]  /*2130*/  ISETP.GT.U32.AND P5, PT, R10.reuse, R13, PT ;  /* 0x0000000d0a00720c */ /* 0x040fe20003fa4070 */
[----:B------:R-:W-:Y:S01]  /*2140*/  @!P1 IMAD.MOV R3, RZ, RZ, -R3 ;  /* 0x000000ffff039224 */ /* 0x000fe200078e0a03 */
[C---:B------:R-:W-:Y:S01]  /*2150*/  ISETP.GT.U32.AND P1, PT, R10.reuse, R0, PT ;  /* 0x000000000a00720c */ /* 0x040fe20003f24070 */
[----:B------:R-:W-:Y:S01]  /*2160*/  @!P4 IMAD.MOV R14, RZ, RZ, -R14 ;  /* 0x000000ffff0ec224 */ /* 0x000fe200078e0a0e */
[----:B------:R-:W-:Y:S01]  /*2170*/  ISETP.GT.U32.AND P4, PT, R10, R12, PT ;  /* 0x0000000c0a00720c */ /* 0x000fe20003f84070 */
[----:B------:R-:W-:Y:S01]  /*2180*/  IMAD.MOV R8, RZ, RZ, -R8 ;  /* 0x000000ffff087224 */ /* 0x000fe200078e0a08 */
[----:B------:R1:W-:Y:S01]  /*2190*/  STL [R1+0x25c], R3 ;  /* 0x00025c0301007387 */ /* 0x0003e20000100800 */
[----:B------:R-:W-:-:S03]  /*21a0*/  IMAD.HI.U32 R9, R4, R15, RZ ;  /* 0x0000000f04097227 */ /* 0x000fc600078e00ff */
[----:B------:R2:W-:Y:S01]  /*21b0*/  STL [R1+0x26c], R14 ;  /* 0x00026c0e01007387 */ /* 0x0005e20000100800 */
[C---:B------:R-:W-:Y:S02]  /*21c0*/  IMAD R7, R10.reuse, R8, R7 ;  /* 0x000000080a077224 */ /* 0x040fe400078e0207 */
[--C-:B------:R-:W-:Y:S02]  /*21d0*/  @!P5 IMAD.IADD R13, R13, 0x1, -R10.reuse ;  /* 0x000000010d0dd824 */ /* 0x100fe400078e0a0a */
[----:B------:R-:W-:Y:S01]  /*21e0*/  IMAD.MOV R9, RZ, RZ, -R9 ;  /* 0x000000ffff097224 */ /* 0x000fe200078e0a09 */
[----:B------:R-:W-:Y:S01]  /*21f0*/  ISETP.GT.U32.AND P5, PT, R10, R7, PT ;  /* 0x000000070a00720c */ /* 0x000fe20003fa4070 */
[--C-:B------:R-:W-:Y:S01]  /*2200*/  @!P1 IMAD.IADD R0, R0, 0x1, -R10.reuse ;  /* 0x0000000100009824 */ /* 0x100fe200078e0a0a */
[----:B------:R-:W-:Y:S01]  /*2210*/  ISETP.GE.AND P1, PT, R6, RZ, PT ;  /* 0x000000ff0600720c */ /* 0x000fe20003f26270 */
[----:B------:R-:W-:Y:S02]  /*2220*/  @!P4 IMAD.IADD R12, R12, 0x1, -R10 ;  /* 0x000000010c0cc824 */ /* 0x000fe400078e0a0a */
[----:B-1----:R-:W-:-:S02]  /*2230*/  IMAD.MOV.U32 R3, RZ, RZ, R11 ;  /* 0x000000ffff037224 */ /* 0x002fc400078e000b */
[C---:B------:R-:W-:Y:S01]  /*2240*/  IMAD R15, R10.reuse, R9, R15 ;  /* 0x000000090a0f7224 */ /* 0x040fe200078e020f */
[C---:B------:R-:W-:Y:S01]  /*2250*/  ISETP.GT.U32.AND P4, PT, R10.reuse, R12, PT ;  /* 0x0000000c0a00720c */ /* 0x040fe20003f84070 */
[----:B--2---:R-:W-:Y:S02]  /*2260*/  IMAD.MOV.U32 R14, RZ, RZ, R0 ;  /* 0x000000ffff0e7224 */ /* 0x004fe400078e0000 */
[----:B------:R-:W-:Y:S01]  /*2270*/  @!P0 IMAD.MOV R3, RZ, RZ, -R3 ;  /* 0x000000ffff038224 */ /* 0x000fe200078e0a03 */
[----:B------:R-:W-:Y:S01]  /*2280*/  ISETP.GE.AND P0, PT, R5, RZ, PT ;  /* 0x000000ff0500720c */ /* 0x000fe20003f06270 */
[----:B------:R-:W-:Y:S01]  /*2290*/  @!P6 IMAD.MOV R14, RZ, RZ, -R14 ;  /* 0x000000ffff0ee224 */ /* 0x000fe200078e0a0e */
[----:B------:R-:W-:Y:S01]  /*22a0*/  ISETP.GT.U32.AND P6, PT, R10, R15, PT ;  /* 0x0000000f0a00720c */ /* 0x000fe20003fc4070 */
[----:B------:R-:W-:Y:S01]  /*22b0*/  @!P5 IMAD.IADD R7, R7, 0x1, -R10 ;  /* 0x000000010707d824 */ /* 0x000fe200078e0a0a */
[----:B------:R1:W-:Y:S01]  /*22c0*/  STL [R1+0x284], R3 ;  /* 0x0002840301007387 */ /* 0x0003e20000100800 */
[----:B------:R-:W-:-:S02]  /*22d0*/  VIADD R11, R28, 0x1df ;  /* 0x000001df1c0b7836 */ /* 0x000fc40000000000 */
[----:B------:R-:W-:Y:S01]  /*22e0*/  VIADD R9, R28, 0x1de ;  /* 0x000001de1c097836 */ /* 0x000fe20000000000 */
[----:B------:R-:W-:Y:S01]  /*22f0*/  ISETP.GT.U32.AND P5, PT, R10, R7, PT ;  /* 0x000000070a00720c */ /* 0x000fe20003fa4070 */
[--C-:B------:R-:W-:Y:S01]  /*2300*/  @!P4 IMAD.IADD R12, R12, 0x1, -R10.reuse ;  /* 0x000000010c0cc824 */ /* 0x100fe200078e0a0a */
[----:B------:R-:W-:Y:S01]  /*2310*/  IABS R6, R11 ;  /* 0x0000000b00067213 */ /* 0x000fe20000000000 */
[----:B------:R-:W-:Y:S01]  /*2320*/  STL [R1+0x294], R14 ;  /* 0x0002940e01007387 */ /* 0x000fe20000100800 */
[----:B------:R-:W-:Y:S01]  /*2330*/  IABS R8, R9 ;  /* 0x0000000900087213 */ /* 0x000fe20000000000 */
[----:B------:R-:W-:Y:S01]  /*2340*/  VIADD R5, R28, 0x1dd ;  /* 0x000001dd1c057836 */ /* 0x000fe20000000000 */
[----:B------:R-:W-:Y:S01]  /*2350*/  ISETP.GE.AND P4, PT, R9, RZ, PT ;  /* 0x000000ff0900720c */ /* 0x000fe20003f86270 */
[----:B-1----:R-:W-:Y:S02]  /*2360*/  IMAD.MOV.U32 R3, RZ, RZ, R13 ;  /* 0x000000ffff037224 */ /* 0x002fe400078e000d */
[----:B------:R-:W-:Y:S01]  /*2370*/  @!P6 IMAD.IADD R15, R15, 0x1, -R10 ;  /* 0x000000010f0fe824 */ /* 0x000fe200078e0a0a */
[----:B------:R-:W-:Y:S01]  /*2380*/  IABS R0, R5 ;  /* 0x0000000500007213 */ /* 0x000fe20000000000 */
[----:B------:R-:W-:Y:S01]  /*2390*/  @!P2 IMAD.MOV R3, RZ, RZ, -R3 ;  /* 0x000000ffff03a224 */ /* 0x000fe200078e0a03 */
[----:B------:R-:W-:Y:S01]  /*23a0*/  ISETP.GE.AND P2, PT, R11, RZ, PT ;  /* 0x000000ff0b00720c */ /* 0x000fe20003f46270 */
[----:B------:R-:W-:Y:S01]  /*23b0*/  IMAD.HI.U32 R13, R4, R6, RZ ;  /* 0x00000006040d7227 */ /* 0x000fe200078e00ff */
[----:B------:R-:W-:-:S02]  /*23c0*/  ISETP.GT.U32.AND P6, PT, R10, R15, PT ;  /* 0x0000000f0a00720c */ /* 0x000fc40003fc4070 */
[----:B------:R1:W-:Y:S01]  /*23d0*/  STL [R1+0x2a4], R3 ;  /* 0x0002a40301007387 */ /* 0x0003e20000100800 */
[----:B------:R-:W-:-:S04]  /*23e0*/  IMAD.HI.U32 R9, R4, R8, RZ ;  /* 0x0000000804097227 */ /* 0x000fc800078e00ff */
[----:B------:R-:W-:Y:S02]  /*23f0*/  IMAD.MOV R13, RZ, RZ, -R13 ;  /* 0x000000ffff0d7224 */ /* 0x000fe400078e0a0d */
[----:B------:R-:W-:Y:S02]  /*2400*/  IMAD.MOV R9, RZ, RZ, -R9 ;  /* 0x000000ffff097224 */ /* 0x000fe400078e0a09 */
[----:B------:R-:W-:Y:S02]  /*2410*/  @!P5 IMAD.IADD R7, R7, 0x1, -R10 ;  /* 0x000000010707d824 */ /* 0x000fe400078e0a0a */
[----:B-1----:R-:W-:Y:S02]  /*2420*/  IMAD.MOV.U32 R3, RZ, RZ, R12 ;  /* 0x000000ffff037224 */ /* 0x002fe400078e000c */
[C---:B------:R-:W-:Y:S02]  /*2430*/  IMAD R6, R10.reuse, R13, R6 ;  /* 0x0000000d0a067224 */ /* 0x040fe400078e0206 */
[----:B------:R-:W-:Y:S01]  /*2440*/  @!P3 IMAD.MOV R3, RZ, RZ, -R3 ;  /* 0x000000ffff03b224 */ /* 0x000fe200078e0a03 */
[----:B------:R-:W-:Y:S01]  /*2450*/  ISETP.GE.AND P3, PT, R5, RZ, PT ;  /* 0x000000ff0500720c */ /* 0x000fe20003f66270 */
[C---:B------:R-:W-:Y:S01]  /*2460*/  IMAD R5, R10.reuse, R9, R8 ;  /* 0x000000090a057224 */ /* 0x040fe200078e0208 */
[----:B------:R-:W-:Y:S01]  /*2470*/  ISETP.GT.U32.AND P5, PT, R10, R6, PT ;  /* 0x000000060a00720c */ /* 0x000fe20003fa4070 */
[----:B------:R-:W-:Y:S01]  /*2480*/  IMAD.HI.U32 R11, R4, R0, RZ ;  /* 0x00000000040b7227 */ /* 0x000fe200078e00ff */
[----:B------:R1:W-:Y:S03]  /*2490*/  STL [R1+0x2b0], R3 ;  /* 0x0002b00301007387 */ /* 0x0003e60000100800 */
[----:B------:R-:W-:-:S02]  /*24a0*/  IMAD.MOV R11, RZ, RZ, -R11 ;  /* 0x000000ffff0b7224 */ /* 0x000fc400078e0a0b */
[----:B------:R-:W-:Y:S02]  /*24b0*/  @!P6 IMAD.IADD R15, R15, 0x1, -R10 ;  /* 0x000000010f0fe824 */ /* 0x000fe400078e0a0a */
[----:B------:R-:W-:Y:S02]  /*24c0*/  IMAD R0, R10, R11, R0 ;  /* 0x0000000b0a007224 */ /* 0x000fe400078e0200 */
[----:B------:R-:W-:Y:S02]  /*24d0*/  VIADD R11, R28, 0x1dc ;  /* 0x000001dc1c0b7836 */ /* 0x000fe40000000000 */
[----:B-1----:R-:W-:Y:S02]  /*24e0*/  IMAD.MOV.U32 R3, RZ, RZ, R7 ;  /* 0x000000ffff037224 */ /* 0x002fe400078e0007 */
[----:B------:R-:W-:Y:S01]  /*24f0*/  @!P5 IMAD.IADD R6, R6, 0x1, -R10 ;  /* 0x000000010606d824 */ /* 0x000fe200078e0a0a */
[----:B------:R-:W-:Y:S01]  /*2500*/  ISETP.GE.AND P6, PT, R11, RZ, PT ;  /* 0x000000ff0b00720c */ /* 0x000fe20003fc6270 */
[----:B------:R-:W-:Y:S01]  /*2510*/  @!P0 IMAD.MOV R3, RZ, RZ, -R3 ;  /* 0x000000ffff038224 */ /* 0x000fe200078e0a03 */
[----:B------:R-:W-:Y:S01]  /*2520*/  ISETP.GT.U32.AND P0, PT, R10, R5, PT ;  /* 0x000000050a00720c */ /* 0x000fe20003f04070 */
[----:B------:R-:W-:Y:S01]  /*2530*/  VIADD R8, R28, 0x1da ;  /* 0x000001da1c087836 */ /* 0x000fe20000000000 */
[----:B------:R-:W-:Y:S01]  /*2540*/  ISETP.GT.U32.AND P5, PT, R10, R6, PT ;  /* 0x000000060a00720c */ /* 0x000fe20003fa4070 */
[C---:B------:R-:W-:Y:S01]  /*2550*/  VIADD R7, R28.reuse, 0x1db ;  /* 0x000001db1c077836 */ /* 0x040fe20000000000 */
[----:B------:R1:W-:Y:S01]  /*2560*/  STL [R1+0x2c4], R3 ;  /* 0x0002c40301007387 */ /* 0x0003e20000100800 */
[----:B------:R-:W-:Y:S01]  /*2570*/  IABS R11, R11 ;  /* 0x0000000b000b7213 */ /* 0x000fe20000000000 */
[----:B------:R-:W-:Y:S01]  /*2580*/  VIADD R9, R28, 0x1d9 ;  /* 0x000001d91c097836 */ /* 0x000fe20000000000 */
[----:B------:R-:W-:Y:S01]  /*2590*/  IABS R13, R8 ;  /* 0x00000008000d7213 */ /* 0x000fe20000000000 */
[----:B------:R-:W-:Y:S01]  /*25a0*/  IMAD.HI.U32 R23, R4, R20, RZ ;  /* 0x0000001404177227 */ /* 0x000fe200078e00ff */
[----:B------:R-:W-:-:S02]  /*25b0*/  IABS R12, R7 ;  /* 0x00000007000c7213 */ /* 0x000fc40000000000 */
[----:B------:R-:W-:Y:S01]  /*25c0*/  IABS R14, R9 ;  /* 0x00000009000e7213 */ /* 0x000fe20000000000 */
[----:B------:R-:W-:-:S04]  /*25d0*/  IMAD.HI.U32 R17, R4, R13, RZ ;  /* 0x0000000d04117227 */ /* 0x000fc800078e00ff */
[----:B-1----:R-:W-:Y:S02]  /*25e0*/  IMAD.MOV.U32 R3, RZ, RZ, R15 ;  /* 0x000000ffff037224 */ /* 0x002fe400078e000f */
[----:B------:R-:W-:Y:S02]  /*25f0*/  @!P0 IMAD.IADD R5, R5, 0x1, -R10 ;  /* 0x0000000105058824 */ /* 0x000fe400078e0a0a */
[----:B------:R-:W-:Y:S01]  /*2600*/  @!P1 IMAD.MOV R3, RZ, RZ, -R3 ;  /* 0x000000ffff039224 */ /* 0x000fe200078e0a03 */
[----:B------:R-:W-:Y:S01]  /*2610*/  ISETP.GT.U32.AND P1, PT, R10, R0, PT ;  /* 0x000000000a00720c */ /* 0x000fe20003f24070 */
[----:B------:R-:W-:Y:S01]  /*2620*/  IMAD.HI.U32 R15, R4, R11, RZ ;  /* 0x0000000b040f7227 */ /* 0x000fe200078e00ff */
[----:B------:R-:W-:Y:S02]  /*2630*/  ISETP.GT.U32.AND P0, PT, R10, R5, PT ;  /* 0x000000050a00720c */ /* 0x000fe40003f04070 */
[----:B------:R1:W-:Y:S01]  /*2640*/  STL [R1+0x2e8], R3 ;  /* 0x0002e80301007387 */ /* 0x0003e20000100800 */
[----:B------:R-:W-:-:S02]  /*2650*/  IMAD.MOV R15, RZ, RZ, -R15 ;  /* 0x000000ffff0f7224 */ /* 0x000fc400078e0a0f */
[----:B------:R-:W-:Y:S01]  /*2660*/  @!P5 IMAD.IADD R6, R6, 0x1, -R10 ;  /* 0x000000010606d824 */ /* 0x000fe200078e0a0a */
[----:B------:R-:W-:Y:S01]  /*2670*/  ISETP.GE.AND P5, PT, R7, RZ, PT ;  /* 0x000000ff0700720c */ /* 0x000fe20003fa6270 */
[----:B------:R-:W-:Y:S02]  /*2680*/  IMAD R11, R10, R15, R11 ;  /* 0x0000000f0a0b7224 */ /* 0x000fe400078e020b */
[----:B------:R-:W-:-:S04]  /*2690*/  IMAD.HI.U32 R16, R4, R12, RZ ;  /* 0x0000000c04107227 */ /* 0x000fc800078e00ff */
[--C-:B------:R-:W-:Y:S02]  /*26a0*/  @!P1 IMAD.IADD R0, R0, 0x1, -R10.reuse ;  /* 0x0000000100009824 */ /* 0x100fe400078e0a0a */
[----:B------:R-:W-:Y:S01]  /*26b0*/  @!P0 IMAD.IADD R5, R5, 0x1, -R10 ;  /* 0x0000000105058824 */ /* 0x000fe200078e0a0a */
[C---:B------:R-:W-:Y:S01]  /*26c0*/  ISETP.GT.U32.AND P0, PT, R10.reuse, R11, PT ;  /* 0x0000000b0a00720c */ /* 0x040fe20003f04070 */
[----:B------:R-:W-:Y:S01]  /*26d0*/  IMAD.MOV.U32 R18, RZ, RZ, R6 ;  /* 0x000000ffff127224 */ /* 0x000fe200078e0006 */
[----:B------:R-:W-:Y:S01]  /*26e0*/  ISETP.GT.U32.AND P1, PT, R10, R0, PT ;  /* 0x000000000a00720c */ /* 0x000fe20003f24070 */
[----:B------:R-:W-:Y:S02]  /*26f0*/  IMAD.MOV R17, RZ, RZ, -R17 ;  /* 0x000000ffff117224 */ /* 0x000fe400078e0a11 */
[----:B-1----:R-:W-:Y:S02]  /*2700*/  IMAD.MOV.U32 R3, RZ, RZ, R5 ;  /* 0x000000ffff037224 */ /* 0x002fe400078e0005 */
[----:B------:R-:W-:-:S02]  /*2710*/  IMAD.MOV R16, RZ, RZ, -R16 ;  /* 0x000000ffff107224 */ /* 0x000fc400078e0a10 */
[----:B------:R-:W-:-:S04]  /*2720*/  IMAD.HI.U32 R15, R4, R14, RZ ;  /* 0x0000000e040f7227 */ /* 0x000fc800078e00ff */
[----:B------:R-:W-:Y:S02]  /*2730*/  @!P2 IMAD.MOV R18, RZ, RZ, -R18 ;  /* 0x000000ffff12a224 */ /* 0x000fe400078e0a12 */
[----:B------:R-:W-:Y:S01]  /*2740*/  @!P4 IMAD.MOV R3, RZ, RZ, -R3 ;  /* 0x000000ffff03c224 */ /* 0x000fe200078e0a03 */
[----:B------:R-:W-:Y:S01]  /*2750*/  ISETP.GE.AND P4, PT, R8, RZ, PT ;  /* 0x000000ff0800720c */ /* 0x000fe20003f86270 */
[C---:B------:R-:W-:Y:S01]  /*2760*/  IMAD R6, R10.reuse, R17, R13 ;  /* 0x000000110a067224 */ /* 0x040fe200078e020d */
[----:B------:R-:W-:Y:S01]  /*2770*/  STL [R1+0x2f0], R18 ;  /* 0x0002f01201007387 */ /* 0x000fe20000100800 */
[----:B------:R-:W-:Y:S02]  /*2780*/  IMAD R12, R10, R16, R12 ;  /* 0x000000100a0c7224 */ /* 0x000fe400078e020c */
[----:B------:R-:W-:Y:S01]  /*2790*/  IMAD.MOV R15, RZ, RZ, -R15 ;  /* 0x000000ffff0f7224 */ /* 0x000fe200078e0a0f */
[----:B------:R1:W-:Y:S01]  /*27a0*/  STL [R1+0x2f8], R3 ;  /* 0x0002f80301007387 */ /* 0x0003e20000100800 */
[----:B------:R-:W-:Y:S01]  /*27b0*/  @!P1 IMAD.IADD R0, R0, 0x1, -R10 ;  /* 0x0000000100009824 */ /* 0x000fe200078e0a0a */
[C---:B------:R-:W-:Y:S01]  /*27c0*/  ISETP.GT.U32.AND P1, PT, R10.reuse, R6, PT ;  /* 0x000000060a00720c */ /* 0x040fe20003f24070 */
[C---:B------:R-:W-:Y:S01]  /*27d0*/  IMAD R5, R10.reuse, R15, R14 ;  /* 0x0000000f0a057224 */ /* 0x040fe200078e020e */
[----:B------:R-:W-:Y:S01]  /*27e0*/  ISETP.GT.U32.AND P2, PT, R10, R12, PT ;  /* 0x0000000c0a00720c */ /* 0x000fe20003f44070 */
[----:B------:R-:W-:-:S02]  /*27f0*/  @!P0 IMAD.IADD R11, R11, 0x1, -R10 ;  /* 0x000000010b0b8824 */ /* 0x000fc400078e0a0a */
[C---:B------:R-:W-:Y:S02]  /*2800*/  VIADD R7, R28.reuse, 0x1d8 ;  /* 0x000001d81c077836 */ /* 0x040fe40000000000 */
[----:B------:R-:W-:Y:S01]  /*2810*/  VIADD R8, R28, 0x1d7 ;  /* 0x000001d71c087836 */ /* 0x000fe20000000000 */
[----:B------:R-:W-:Y:S01]  /*2820*/  ISETP.GT.U32.AND P0, PT, R10, R11, PT ;  /* 0x0000000b0a00720c */ /* 0x000fe20003f04070 */
[----:B-1----:R-:W-:Y:S01]  /*2830*/  IMAD.MOV.U32 R3, RZ, RZ, R0 ;  /* 0x000000ffff037224 */ /* 0x002fe200078e0000 */
[----:B------:R-:W-:Y:S01]  /*2840*/  IABS R14, R7 ;  /* 0x00000007000e7213 */ /* 0x000fe20000000000 */
[----:B------:R-:W-:Y:S01]  /*2850*/  VIADD R13, R28, 0x1d6 ;  /* 0x000001d61c0d7836 */ /* 0x000fe20000000000 */
[----:B------:R-:W-:Y:S01]  /*2860*/  IABS R0, R8 ;  /* 0x0000000800007213 */ /* 0x000fe20000000000 */
[----:B------:R-:W-:Y:S01]  /*2870*/  @!P3 IMAD.MOV R3, RZ, RZ, -R3 ;  /* 0x000000ffff03b224 */ /* 0x000fe200078e0a03 */
[----:B------:R-:W-:Y:S01]  /*2880*/  ISETP.GT.U32.AND P3, PT, R10, R5, PT ;  /* 0x000000050a00720c */ /* 0x000fe20003f64070 */
[--C-:B------:R-:W-:Y:S01]  /*2890*/  @!P1 IMAD.IADD R6, R6, 0x1, -R10.reuse ;  /* 0x0000000106069824 */ /* 0x100fe200078e0a0a */
[----:B------:R-:W-:Y:S01]  /*28a0*/  IABS R16, R13 ;  /* 0x0000000d00107213 */ /* 0x000fe20000000000 */
[----:B------:R-:W-:Y:S01]  /*28b0*/  @!P2 IMAD.IADD R12, R12, 0x1, -R10 ;  /* 0x000000010c0ca824 */ /* 0x000fe200078e0a0a */
[----:B------:R1:W-:Y:S01]  /*28c0*/  STL [R1+0x310], R3 ;  /* 0x0003100301007387 */ /* 0x0003e20000100800 */
[----:B------:R-:W-:Y:S01]  /*28d0*/  IMAD.HI.U32 R15, R4, R14, RZ ;  /* 0x0000000e040f7227 */ /* 0x000fe200078e00ff */
[----:B------:R-:W-:-:S02]  /*28e0*/  ISETP.GT.U32.AND P1, PT, R10, R6, PT ;  /* 0x000000060a00720c */ /* 0x000fc40003f24070 */
[----:B------:R-:W-:Y:S01]  /*28f0*/  ISETP.GT.U32.AND P2, PT, R10, R12, PT ;  /* 0x0000000c0a00720c */ /* 0x000fe20003f44070 */
[--C-:B------:R-:W-:Y:S01]  /*2900*/  @!P0 IMAD.IADD R11, R11, 0x1, -R10.reuse ;  /* 0x000000010b0b8824 */ /* 0x100fe200078e0a0a */
[----:B------:R-:W-:Y:S01]  /*2910*/  ISETP.GE.AND P0, PT, R9, RZ, PT ;  /* 0x000000ff0900720c */ /* 0x000fe20003f06270 */
[----:B------:R-:W-:Y:S02]  /*2920*/  IMAD.MOV R15, RZ, RZ, -R15 ;  /* 0x000000ffff0f7224 */ /* 0x000fe400078e0a0f */
[----:B------:R-:W-:Y:S02]  /*2930*/  @!P3 IMAD.IADD R5, R5, 0x1, -R10 ;  /* 0x000000010505b824 */ /* 0x000fe400078e0a0a */
[----:B------:R-:W-:-:S03]  /*2940*/  IMAD.HI.U32 R9, R4, R0, RZ ;  /* 0x0000000004097227 */ /* 0x000fc600078e00ff */
[C---:B------:R-:W-:Y:S01]  /*2950*/  ISETP.GT.U32.AND P3, PT, R10.reuse, R5, PT ;  /* 0x000000050a00720c */ /* 0x040fe20003f64070 */
[----:B------:R-:W-:Y:S02]  /*2960*/  IMAD R14, R10, R15, R14 ;  /* 0x0000000f0a0e7224 */ /* 0x000fe400078e020e */
[----:B------:R-:W-:Y:S02]  /*2970*/  IMAD.MOV R9, RZ, RZ, -R9 ;  /* 0x000000ffff097224 */ /* 0x000fe400078e0a09 */
[--C-:B------:R-:W-:Y:S01]  /*2980*/  @!P1 IMAD.IADD R6, R6, 0x1, -R10.reuse ;  /* 0x0000000106069824 */ /* 0x100fe200078e0a0a */
[----:B------:R-:W-:Y:S01]  /*2990*/  ISETP.GE.AND P1, PT, R13, RZ, PT ;  /* 0x000000ff0d00720c */ /* 0x000fe20003f26270 */
[----:B------:R-:W-:Y:S01]  /*29a0*/  @!P2 IMAD.IADD R12, R12, 0x1, -R10 ;  /* 0x000000010c0ca824 */ /* 0x000fe200078e0a0a */
[C---:B------:R-:W-:Y:S01]  /*29b0*/  ISETP.GT.U32.AND P2, PT, R10.reuse, R14, PT ;  /* 0x0000000e0a00720c */ /* 0x040fe20003f44070 */
[----:B------:R-:W-:Y:S02]  /*29c0*/  IMAD R13, R10, R9, R0 ;  /* 0x000000090a0d7224 */ /* 0x000fe400078e0200 */
[----:B------:R-:W-:-:S02]  /*29d0*/  IMAD.MOV.U32 R17, RZ, RZ, R11 ;  /* 0x000000ffff117224 */ /* 0x000fc400078e000b */
[----:B------:R-:W-:Y:S01]  /*29e0*/  @!P3 IMAD.IADD R5, R5, 0x1, -R10 ;  /* 0x000000010505b824 */ /* 0x000fe200078e0a0a */
[----:B------:R-:W-:Y:S01]  /*29f0*/  ISETP.GT.U32.AND P3, PT, R10, R13, PT ;  /* 0x0000000d0a00720c */ /* 0x000fe20003f64070 */
[----:B-1----:R-:W-:Y:S02]  /*2a00*/  IMAD.MOV.U32 R3, RZ, RZ, R12 ;  /* 0x000000ffff037224 */ /* 0x002fe400078e000c */
[----:B------:R-:W-:Y:S01]  /*2a10*/  @!P6 IMAD.MOV R17, RZ, RZ, -R17 ;  /* 0x000000ffff11e224 */ /* 0x000fe200078e0a11 */
[----:B------:R-:W-:Y:S01]  /*2a20*/  ISETP.GE.AND P6, PT, R7, RZ, PT ;  /* 0x000000ff0700720c */ /* 0x000fe20003fc6270 */
[----:B------:R-:W-:Y:S01]  /*2a30*/  @!P5 IMAD.MOV R3, RZ, RZ, -R3 ;  /* 0x000000ffff03d224 */ /* 0x000fe200078e0a03 */
[----:B------:R-:W-:Y:S01]  /*2a40*/  ISETP.GE.AND P5, PT, R8, RZ, PT ;  /* 0x000000ff0800720c */ /* 0x000fe20003fa6270 */
[----:B------:R-:W-:Y:S01]  /*2a50*/  @!P2 IMAD.IADD R14, R14, 0x1, -R10 ;  /* 0x000000010e0ea824 */ /* 0x000fe200078e0a0a */
[----:B------:R-:W-:Y:S01]  /*2a60*/  STL [R1+0x32c], R17 ;  /* 0x00032c1101007387 */ /* 0x000fe20000100800 */
[----:B------:R-:W-:-:S02]  /*2a70*/  VIADD R0, R28, 0x1d5 ;  /* 0x000001d51c007836 */ /* 0x000fc40000000000 */
[----:B------:R-:W-:Y:S01]  /*2a80*/  IMAD.HI.U32 R11, R4, R16, RZ ;  /* 0x00000010040b7227 */ /* 0x000fe200078e00ff */
[----:B------:R1:W-:Y:S01]  /*2a90*/  STL [R1+0x340], R3 ;  /* 0x0003400301007387 */ /* 0x0003e20000100800 */
[C---:B------:R-:W-:Y:S02]  /*2aa0*/  ISETP.GT.U32.AND P2, PT, R10.reuse, R14, PT ;  /* 0x0000000e0a00720c */ /* 0x040fe40003f44070 */
[----:B------:R-:W-:Y:S02]  /*2ab0*/  @!P3 IMAD.IADD R13, R13, 0x1, -R10 ;  /* 0x000000010d0db824 */ /* 0x000fe400078e0a0a */
[----:B------:R-:W-:Y:S02]  /*2ac0*/  IMAD.MOV.U32 R7, RZ, RZ, R6 ;  /* 0x000000ffff077224 */ /* 0x000fe400078e0006 */
[----:B------:R-:W-:Y:S01]  /*2ad0*/  IMAD.MOV R11, RZ, RZ, -R11 ;  /* 0x000000ffff0b7224 */ /* 0x000fe200078e0a0b */
[----:B------:R-:W-:Y:S01]  /*2ae0*/  ISETP.GT.U32.AND P3, PT, R10, R13, PT ;  /* 0x0000000d0a00720c */ /* 0x000fe20003f64070 */
[----:B------:R-:W-:-:S02]  /*2af0*/  VIADD R6, R28, 0x1d4 ;  /* 0x000001d41c067836 */ /* 0x000fc40000000000 */
[----:B-1----:R-:W-:Y:S01]  /*2b00*/  IMAD.MOV.U32 R3, RZ, RZ, R5 ;  /* 0x000000ffff037224 */ /* 0x002fe200078e0005 */
[----:B------:R-:W-:Y:S01]  /*2b10*/  IABS R5, R0 ;  /* 0x0000000000057213 */ /* 0x000fe20000000000 */
[----:B------:R-:W-:Y:S02]  /*2b20*/  IMAD R16, R10, R11, R16 ;  /* 0x0000000b0a107224 */ /* 0x000fe400078e0210 */
[----:B------:R-:W-:Y:S01]  /*2b30*/  @!P0 IMAD.MOV R3, RZ, RZ, -R3 ;  /* 0x000000ffff038224 */ /* 0x000fe200078e0a03 */
[----:B------:R-:W-:Y:S01]  /*2b40*/  ISETP.GE.AND P0, PT, R6, RZ, PT ;  /* 0x000000ff0600720c */ /* 0x000fe20003f06270 */
[----:B------:R-:W-:Y:S01]  /*2b50*/  IMAD.HI.U32 R12, R4, R5, RZ ;  /* 0x00000005040c7227 */ /* 0x000fe200078e00ff */
[----:B------:R-:W-:-:S03]  /*2b60*/  IABS R6, R6 ;  /* 0x0000000600067213 */ /* 0x000fc60000000000 */
[----:B------:R-:W-:Y:S01]  /*2b70*/  @!P4 IMAD.MOV R7, RZ, RZ, -R7 ;  /* 0x000000ffff07c224 */ /* 0x000fe200078e0a07 */
[----:B------:R-:W-:Y:S01]  /*2b80*/  ISETP.GE.AND P4, PT, R0, RZ, PT ;  /* 0x000000ff0000720c */ /* 0x000fe20003f86270 */
[----:B------:R-:W-:Y:S02]  /*2b90*/  IMAD.MOV R12, RZ, RZ, -R12 ;  /* 0x000000ffff0c7224 */ /* 0x000fe400078e0a0c */
[--C-:B------:R-:W-:Y:S01]  /*2ba0*/  @!P2 IMAD.IADD R14, R14, 0x1, -R10.reuse ;  /* 0x000000010e0ea824 */ /* 0x100fe200078e0a0a */
[C---:B------:R-:W-:Y:S01]  /*2bb0*/  ISETP.GT.U32.AND P2, PT, R10.reuse, R16, PT ;  /* 0x000000100a00720c */ /* 0x040fe20003f44070 */
[----:B------:R-:W-:Y:S01]  /*2bc0*/  IMAD R5, R10, R12, R5 ;  /* 0x0000000c0a057224 */ /* 0x000fe200078e0205 */
[----:B------:R1:W-:Y:S01]  /*2bd0*/  STL [R1+0x34c], R7 ;  /* 0x00034c0701007387 */ /* 0x0003e20000100800 */
[----:B------:R-:W-:Y:S02]  /*2be0*/  @!P3 IMAD.IADD R13, R13, 0x1, -R10 ;  /* 0x000000010d0db824 */ /* 0x000fe400078e0a0a */
[----:B------:R-:W-:Y:S01]  /*2bf0*/  VIADD R0, R28, 0x1d3 ;  /* 0x000001d31c007836 */ /* 0x000fe20000000000 */
[----:B------:R-:W-:Y:S01]  /*2c00*/  ISETP.GT.U32.AND P3, PT, R10, R5, PT ;  /* 0x000000050a00720c */ /* 0x000fe20003f64070 */
[----:B------:R-:W-:Y:S01]  /*2c10*/  IMAD.MOV.U32 R15, RZ, RZ, R14 ;  /* 0x000000ffff0f7224 */ /* 0x000fe200078e000e */
[----:B------:R2:W-:Y:S01]  /*2c20*/  STL [R1+0x364], R3 ;  /* 0x0003640301007387 */ /* 0x0005e20000100800 */
[----:B------:R-:W-:Y:S01]  /*2c30*/  VIADD R9, R28, 0x1d2 ;  /* 0x000001d21c097836 */ /* 0x000fe20000000000 */
[----:B------:R-:W-:Y:S01]  /*2c40*/  IABS R8, R0 ;  /* 0x0000000000087213 */ /* 0x000fe20000000000 */
[----:B------:R-:W-:-:S02]  /*2c50*/  @!P6 IMAD.MOV R15, RZ, RZ, -R15 ;  /* 0x000000ffff0fe224 */ /* 0x000fc400078e0a0f */
[----:B-1----:R-:W-:Y:S01]  /*2c60*/  IMAD.HI.U32 R7, R4, R6, RZ ;  /* 0x0000000604077227 */ /* 0x002fe200078e00ff */
[----:B------:R-:W-:Y:S02]  /*2c70*/  IABS R11, R9 ;  /* 0x00000009000b7213 */ /* 0x000fe40000000000 */
[----:B------:R-:W-:Y:S01]  /*2c80*/  STL [R1+0x368], R15 ;  /* 0x0003680f01007387 */ /* 0x000fe20000100800 */
[----:B------:R-:W-:Y:S02]  /*2c90*/  IMAD.MOV R7, RZ, RZ, -R7 ;  /* 0x000000ffff077224 */ /* 0x000fe400078e0a07 */
[----:B------:R-:W-:Y:S02]  /*2ca0*/  @!P2 IMAD.IADD R16, R16, 0x1, -R10 ;  /* 0x000000011010a824 */ /* 0x000fe400078e0a0a */
[C---:B------:R-:W-:Y:S02]  /*2cb0*/  IMAD R6, R10.reuse, R7, R6 ;  /* 0x000000070a067224 */ /* 0x040fe400078e0206 */
[----:B------:R-:W-:Y:S01]  /*2cc0*/  @!P3 IMAD.IADD R5, R5, 0x1, -R10 ;  /* 0x000000010505b824 */ /* 0x000fe200078e0a0a */
[----:B------:R-:W-:Y:S01]  /*2cd0*/  ISETP.GT.U32.AND P2, PT, R10, R16, PT ;  /* 0x000000100a00720c */ /* 0x000fe20003f44070 */
[----:B------:R-:W-:Y:S01]  /*2ce0*/  IMAD.HI.U32 R12, R4, R8, RZ ;  /* 0x00000008040c7227 */ /* 0x000fe200078e00ff */
[----:B------:R-:W-:-:S02]  /*2cf0*/  ISETP.GT.U32.AND P6, PT, R10, R6, PT ;  /* 0x000000060a00720c */ /* 0x000fc40003fc4070 */
[----:B------:R-:W-:Y:S01]  /*2d00*/  ISETP.GT.U32.AND P3, PT, R10, R5, PT ;  /* 0x000000050a00720c */ /* 0x000fe20003f64070 */
[----:B--2---:R-:W-:Y:S02]  /*2d10*/  IMAD.MOV.U32 R3, RZ, RZ, R13 ;  /* 0x000000ffff037224 */ /* 0x004fe400078e000d */
[----:B------:R-:W-:Y:S02]  /*2d20*/  IMAD.MOV R12, RZ, RZ, -R12 ;  /* 0x000000ffff0c7224 */ /* 0x000fe400078e0a0c */
[----:B------:R-:W-:Y:S01]  /*2d30*/  @!P5 IMAD.MOV R3, RZ, RZ, -R3 ;  /* 0x000000ffff03d224 */ /* 0x000fe200078e0a03 */
[----:B------:R-:W-:Y:S01]  /*2d40*/  ISETP.GE.AND P5, PT, R0, RZ, PT ;  /* 0x000000ff0000720c */ /* 0x000fe20003fa6270 */
[----:B------:R-:W-:Y:S02]  /*2d50*/  IMAD R0, R10, R12, R8 ;  /* 0x0000000c0a007224 */ /* 0x000fe400078e0208 */
[----:B------:R-:W-:Y:S01]  /*2d60*/  VIADD R12, R28, 0x1d1 ;  /* 0x000001d11c0c7836 */ /* 0x000fe20000000000 */
[----:B------:R1:W-:Y:S01]  /*2d70*/  STL [R1+0x388], R3 ;  /* 0x0003880301007387 */ /* 0x0003e20000100800 */
[----:B------:R-:W-:-:S02]  /*2d80*/  @!P6 IMAD.IADD R6, R6, 0x1, -R10 ;  /* 0x000000010606e824 */ /* 0x000fc400078e0a0a */
[----:B------:R-:W-:-:S03]  /*2d90*/  IMAD.HI.U32 R7, R4, R11, RZ ;  /* 0x0000000b04077227 */ /* 0x000fc600078e00ff */
[----:B------:R-:W-:Y:S01]  /*2da0*/  ISETP.GT.U32.AND P6, PT, R10, R6, PT ;  /* 0x000000060a00720c */ /* 0x000fe20003fc4070 */
[--C-:B------:R-:W-:Y:S01]  /*2db0*/  @!P2 IMAD.IADD R16, R16, 0x1, -R10.reuse ;  /* 0x000000011010a824 */ /* 0x100fe200078e0a0a */
[----:B------:R-:W-:Y:S01]  /*2dc0*/  ISETP.GE.AND P2, PT, R9, RZ, PT ;  /* 0x000000ff0900720c */ /* 0x000fe20003f46270 */
[----:B------:R-:W-:Y:S01]  /*2dd0*/  IMAD.MOV R7, RZ, RZ, -R7 ;  /* 0x000000ffff077224 */ /* 0x000fe200078e0a07 */
[----:B------:R-:W-:Y:S01]  /*2de0*/  IABS R9, R12 ;  /* 0x0000000c00097213 */ /* 0x000fe20000000000 */
[----:B------:R-:W-:Y:S01]  /*2df0*/  @!P3 IMAD.IADD R5, R5, 0x1, -R10 ;  /* 0x000000010505b824 */ /* 0x000fe200078e0a0a */
[C---:B------:R-:W-:Y:S01]  /*2e00*/  ISETP.GT.U32.AND P3, PT, R10.reuse, R0, PT ;  /* 0x000000000a00720c */ /* 0x040fe20003f64070 */
[----:B------:R-:W-:Y:S02]  /*2e10*/  IMAD R11, R10, R7, R11 ;  /* 0x000000070a0b7224 */ /* 0x000fe400078e020b */
[----:B------:R-:W-:Y:S02]  /*2e20*/  VIADD R14, R28, 0x1d0 ;  /* 0x000001d01c0e7836 */ /* 0x000fe40000000000 */
[----:B------:R-:W-:-:S03]  /*2e30*/  IMAD.HI.U32 R7, R4, R9, RZ ;  /* 0x0000000904077227 */ /* 0x000fc600078e00ff */
[----:B------:R-:W-:Y:S01]  /*2e40*/  IABS R22, R14 ;  /* 0x0000000e00167213 */ /* 0x000fe20000000000 */
[----:B------:R-:W-:Y:S02]  /*2e50*/  IMAD.MOV R7, RZ, RZ, -R7 ;  /* 0x000000ffff077224 */ /* 0x000fe400078e0a07 */
[----:B------:R-:W-:Y:S01]  /*2e60*/  @!P6 IMAD.IADD R6, R6, 0x1, -R10 ;  /* 0x000000010606e824 */ /* 0x000fe200078e0a0a */
[C---:B------:R-:W-:Y:S01]  /*2e70*/  ISETP.GT.U32.AND P6, PT, R10.reuse, R11, PT ;  /* 0x0000000b0a00720c */ /* 0x040fe20003fc4070 */
[----:B------:R-:W-:Y:S02]  /*2e80*/  IMAD R9, R10, R7, R9 ;  /* 0x000000070a097224 */ /* 0x000fe400078e0209 */
[----:B------:R-:W-:-:S04]  /*2e90*/  IMAD.HI.U32 R21, R4, R22, RZ ;  /* 0x0000001604157227 */ /* 0x000fc800078e00ff */
[----:B------:R-:W-:Y:S01]  /*2ea0*/  @!P3 IMAD.IADD R0, R0, 0x1, -R10 ;  /* 0x000000010000b824 */ /* 0x000fe200078e0a0a */
[----:B------:R-:W-:Y:S01]  /*2eb0*/  ISETP.GT.U32.AND P3, PT, R10, R9, PT ;  /* 0x000000090a00720c */ /* 0x000fe20003f64070 */
[----:B------:R-:W-:Y:S02]  /*2ec0*/  IMAD.MOV R21, RZ, RZ, -R21 ;  /* 0x000000ffff157224 */ /* 0x000fe400078e0a15 */
[----:B-1----:R-:W-:Y:S02]  /*2ed0*/  IMAD.MOV.U32 R3, RZ, RZ, R16 ;  /* 0x000000ffff037224 */ /* 0x002fe400078e0010 */
[----:B------:R-:W-:Y:S02]  /*2ee0*/  VIADD R8, R28, 0x1ce ;  /* 0x000001ce1c087836 */ /* 0x000fe40000000000 */
[C---:B------:R-:W-:Y:S02]  /*2ef0*/  IMAD R21, R10.reuse, R21, R22 ;  /* 0x000000150a157224 */ /* 0x040fe400078e0216 */
[----:B------:R-:W-:Y:S01]  /*2f00*/  @!P1 IMAD.MOV R3, RZ, RZ, -R3 ;  /* 0x000000ffff039224 */ /* 0x000fe200078e0a03 */
[----:B------:R-:W-:Y:S01]  /*2f10*/  IABS R13, R8 ;  /* 0x00000008000d7213 */ /* 0x000fe20000000000 */
[--C-:B------:R-:W-:Y:S01]  /*2f20*/  @!P6 IMAD.IADD R11, R11, 0x1, -R10.reuse ;  /* 0x000000010b0be824 */ /* 0x100fe200078e0a0a */
[C---:B------:R-:W-:Y:S01]  /*2f30*/  ISETP.GT.U32.AND P6, PT, R10.reuse, R21, PT ;  /* 0x000000150a00720c */ /* 0x040fe20003fc4070 */
[----:B------:R-:W-:Y:S01]  /*2f40*/  @!P3 IMAD.IADD R9, R9, 0x1, -R10 ;  /* 0x000000010909b824 */ /* 0x000fe200078e0a0a */
[----:B------:R1:W-:Y:S01]  /*2f50*/  STL [R1+0x398], R3 ;  /* 0x0003980301007387 */ /* 0x0003e20000100800 */
[----:B------:R-:W-:Y:S01]  /*2f60*/  ISETP.GT.U32.AND P3, PT, R10, R0, PT ;  /* 0x000000000a00720c */ /* 0x000fe20003f64070 */
[----:B------:R-:W-:Y:S01]  /*2f70*/  VIADD R17, R28, 0x1cd ;  /* 0x000001cd1c117836 */ /* 0x000fe20000000000 */
[----:B------:R-:W-:Y:S01]  /*2f80*/  ISETP.GT.U32.AND P1, PT, R10, R11, PT ;  /* 0x0000000b0a00720c */ /* 0x000fe20003f24070 */
[----:B------:R-:W-:-:S03]  /*2f90*/  IMAD.HI.U32 R18, R4, R13, RZ ;  /* 0x0000000d04127227 */ /* 0x000fc600078e00ff */
[----:B------:R-:W-:Y:S01]  /*2fa0*/  IABS R15, R17 ;  /* 0x00000011000f7213 */ /* 0x000fe20000000000 */
[----:B------:R-:W-:Y:S02]  /*2fb0*/  IMAD.MOV R23, RZ, RZ, -R23 ;  /* 0x000000ffff177224 */ /* 0x000fe400078e0a17 */
[----:B-1----:R-:W-:Y:S02]  /*2fc0*/  IMAD.MOV.U32 R3, RZ, RZ, R5 ;  /* 0x000000ffff037224 */ /* 0x002fe400078e0005 */
[----:B------:R-:W-:Y:S02]  /*2fd0*/  IMAD.MOV R18, RZ, RZ, -R18 ;  /* 0x000000ffff127224 */ /* 0x000fe400078e0a12 */
[----:B------:R-:W-:Y:S02]  /*2fe0*/  @!P4 IMAD.MOV R3, RZ, RZ, -R3 ;  /* 0x000000ffff03c224 */ /* 0x000fe400078e0a03 */
[C---:B------:R-:W-:Y:S02]  /*2ff0*/  IMAD R20, R10.reuse, R23, R20 ;  /* 0x000000170a147224 */ /* 0x040fe400078e0214 */
[C---:B------:R-:W-:Y:S01]  /*3000*/  IMAD R13, R10.reuse, R18, R13 ;  /* 0x000000120a0d7224 */ /* 0x040fe200078e020d */
[----:B------:R1:W-:Y:S01]  /*3010*/  STL [R1+0x3ac], R3 ;  /* 0x0003ac0301007387 */ /* 0x0003e20000100800 */
[----:B------:R-:W-:Y:S01]  /*3020*/  @!P6 IMAD.IADD R21, R21, 0x1, -R10 ;  /* 0x000000011515e824 */ /* 0x000fe200078e0a0a */
[----:B------:R-:W-:Y:S01]  /*3030*/  ISETP.GT.U32.AND P6, PT, R10, R9, PT ;  /* 0x000000090a00720c */ /* 0x000fe20003fc4070 */
[----:B------:R-:W-:-:S03]  /*3040*/  IMAD.HI.U32 R7, R4, R15, RZ ;  /* 0x0000000f04077227 */ /* 0x000fc600078e00ff */
[----:B------:R-:W-:Y:S01]  /*3050*/  ISETP.GT.U32.AND P4, PT, R10, R21, PT ;  /* 0x000000150a00720c */ /* 0x000fe20003f84070 */
[----:B------:R-:W-:Y:S01]  /*3060*/  @!P3 IMAD.IADD R0, R0, 0x1, -R10 ;  /* 0x000000010000b824 */ /* 0x000fe200078e0a0a */
[C---:B------:R-:W-:Y:S01]  /*3070*/  ISETP.GT.U32.AND P3, PT, R10.reuse, R13, PT ;  /* 0x0000000d0a00720c */ /* 0x040fe20003f64070 */
[----:B------:R-:W-:Y:S02]  /*3080*/  IMAD.MOV R7, RZ, RZ, -R7 ;  /* 0x000000ffff077224 */ /* 0x000fe400078e0a07 */
[----:B-1----:R-:W-:Y:S02]  /*3090*/  IMAD.MOV.U32 R3, RZ, RZ, R6 ;  /* 0x000000ffff037224 */ /* 0x002fe400078e0006 */
[C---:B------:R-:W-:Y:S02]  /*30a0*/  IMAD R7, R10.reuse, R7, R15 ;  /* 0x000000070a077224 */ /* 0x040fe400078e020f */
[----:B------:R-:W-:Y:S01]  /*30b0*/  @!P0 IMAD.MOV R3, RZ, RZ, -R3 ;  /* 0x000000ffff038224 */ /* 0x000fe200078e0a03 */
[----:B------:R-:W-:Y:S01]  /*30c0*/  ISETP.GT.U32.AND P0, PT, R10, R20, PT ;  /* 0x000000140a00720c */ /* 0x000fe20003f04070 */
[----:B------:R-:W-:-:S02]  /*30d0*/  VIADD R16, R28, 0x1cb ;  /* 0x000001cb1c107836 */ /* 0x000fc40000000000 */
[----:B------:R-:W-:Y:S01]  /*30e0*/  VIADD R18, R28, 0x1cc ;  /* 0x000001cc1c127836 */ /* 0x000fe20000000000 */
[----:B------:R1:W-:Y:S01]  /*30f0*/  STL [R1+0x3cc], R3 ;  /* 0x0003cc0301007387 */ /* 0x0003e20000100800 */
[--C-:B------:R-:W-:Y:S01]  /*3100*/  @!P1 IMAD.IADD R11, R11, 0x1, -R10.reuse ;  /* 0x000000010b0b9824 */ /* 0x100fe200078e0a0a */
[----:B------:R-:W-:Y:S01]  /*3110*/  IABS R5, R16 ;  /* 0x0000001000057213 */ /* 0x000fe20000000000 */
[----:B------:R-:W-:Y:S01]  /*3120*/  @!P6 IMAD.IADD R9, R9, 0x1, -R10 ;  /* 0x000000010909e824 */ /* 0x000fe200078e0a0a */
[----:B------:R-:W-:Y:S01]  /*3130*/  ISETP.GT.U32.AND P6, PT, R10, R7, PT ;  /* 0x000000070a00720c */ /* 0x000fe20003fc4070 */
[----:B------:R-:W-:Y:S01]  /*3140*/  IMAD.MOV.U32 R22, RZ, RZ, R0 ;  /* 0x000000ffff167224 */ /* 0x000fe200078e0000 */
[----:B------:R-:W-:Y:S01]  /*3150*/  IABS R15, R18 ;  /* 0x00000012000f7213 */ /* 0x000fe20000000000 */
[--C-:B------:R-:W-:Y:S01]  /*3160*/  @!P3 IMAD.IADD R13, R13, 0x1, -R10.reuse ;  /* 0x000000010d0db824 */ /* 0x100fe200078e0a0a */
[----:B------:R-:W-:Y:S01]  /*3170*/  ISETP.GE.AND P1, PT, R12, RZ, PT ;  /* 0x000000ff0c00720c */ /* 0x000fe20003f26270 */
[--C-:B------:R-:W-:Y:S01]  /*3180*/  @!P0 IMAD.IADD R20, R20, 0x1, -R10.reuse ;  /* 0x0000000114148824 */ /* 0x100fe200078e0a0a */
[----:B------:R-:W-:Y:S01]  /*3190*/  ISETP.GE.AND P0, PT, R19, RZ, PT ;  /* 0x000000ff1300720c */ /* 0x000fe20003f06270 */
[----:B-1----:R-:W-:Y:S01]  /*31a0*/  IMAD.MOV.U32 R3, RZ, RZ, R11 ;  /* 0x000000ffff037224 */ /* 0x002fe200078e000b */
[----:B------:R-:W-:Y:S01]  /*31b0*/  ISETP.GE.AND P3, PT, R8, RZ, PT ;  /* 0x000000ff0800720c */ /* 0x000fe20003f66270 */
[----:B------:R-:W-:Y:S01]  /*31c0*/  @!P4 IMAD.IADD R21, R21, 0x1, -R10 ;  /* 0x000000011515c824 */ /* 0x000fe200078e0a0a */
[----:B------:R-:W-:Y:S01]  /*31d0*/  ISETP.GE.AND P4, PT, R14, RZ, PT ;  /* 0x000000ff0e00720c */ /* 0x000fe20003f86270 */
[----:B------:R-:W-:Y:S01]  /*31e0*/  @!P5 IMAD.MOV R22, RZ, RZ, -R22 ;  /* 0x000000ffff16d224 */ /* 0x000fe200078e0a16 */
[----:B------:R-:W-:Y:S01]  /*31f0*/  ISETP.GT.U32.AND P5, PT, R10, R20, PT ;  /* 0x000000140a00720c */ /* 0x000fe20003fa4070 */
[----:B------:R-:W-:-:S03]  /*3200*/  IMAD.HI.U32 R12, R4, R5, RZ ;  /* 0x00000005040c7227 */ /* 0x000fc600078e00ff */
[----:B------:R-:W-:Y:S01]  /*3210*/  STL [R1+0x3d8], R22 ;  /* 0x0003d81601007387 */ /* 0x000fe20000100800 */
[----:B------:R-:W-:Y:S01]  /*3220*/  @!P2 IMAD.MOV R3, RZ, RZ, -R3 ;  /* 0x000000ffff03a224 */ /* 0x000fe200078e0a03 */
[----:B------:R-:W-:Y:S01]  /*3230*/  ISETP.GT.U32.AND P2, PT, R10, R13, PT ;  /* 0x0000000d0a00720c */ /* 0x000fe20003f44070 */
[----:B------:R-:W-:-:S03]  /*3240*/  IMAD.HI.U32 R6, R4, R15, RZ ;  /* 0x0000000f04067227 */ /* 0x000fc600078e00ff */
[----:B------:R1:W-:Y:S01]  /*3250*/  STL [R1+0x3e0], R3 ;  /* 0x0003e00301007387 */ /* 0x0003e20000100800 */
[----:B------:R-:W-:Y:S02]  /*3260*/  IMAD.MOV R12, RZ, RZ, -R12 ;  /* 0x000000ffff0c7224 */ /* 0x000fe400078e0a0c */
[----:B------:R-:W-:Y:S02]  /*3270*/  IMAD.MOV R6, RZ, RZ, -R6 ;  /* 0x000000ffff067224 */ /* 0x000fe400078e0a06 */
[----:B------:R-:W-:Y:S02]  /*3280*/  @!P6 IMAD.IADD R7, R7, 0x1, -R10 ;  /* 0x000000010707e824 */ /* 0x000fe400078e0a0a */
[C---:B------:R-:W-:Y:S02]  /*3290*/  IMAD R5, R10.reuse, R12, R5 ;  /* 0x0000000c0a057224 */ /* 0x040fe400078e0205 */
[C---:B------:R-:W-:Y:S01]  /*32a0*/  IMAD R6, R10.reuse, R6, R15 ;  /* 0x000000060a067224 */ /* 0x040fe200078e020f */
[----:B------:R-:W-:Y:S01]  /*32b0*/  ISETP.GT.U32.AND P6, PT, R10, R7, PT ;  /* 0x000000070a00720c */ /* 0x000fe20003fc4070 */
[----:B-1----:R-:W-:-:S02]  /*32c0*/  IMAD.MOV.U32 R3, RZ, RZ, R21 ;  /* 0x000000ffff037224 */ /* 0x002fc400078e0015 */
[----:B------:R-:W-:Y:S02]  /*32d0*/  VIADD R0, R28, 0x1ca ;  /* 0x000001ca1c007836 */ /* 0x000fe40000000000 */
[----:B------:R-:W-:Y:S01]  /*32e0*/  @!P1 IMAD.MOV R9, RZ, RZ, -R9 ;  /* 0x000000ffff099224 */ /* 0x000fe200078e0a09 */
[----:B------:R-:W-:Y:S01]  /*32f0*/  ISETP.GT.U32.AND P1, PT, R10, R6, PT ;  /* 0x000000060a00720c */ /* 0x000fe20003f24070 */
[----:B------:R-:W-:Y:S01]  /*3300*/  @!P4 IMAD.MOV R3, RZ, RZ, -R3 ;  /* 0x000000ffff03c224 */ /* 0x000fe200078e0a03 */
[----:B------:R-:W-:Y:S01]  /*3310*/  IABS R14, R0 ;  /* 0x00000000000e7213 */ /* 0x000fe20000000000 */
[--C-:B------:R-:W-:Y:S01]  /*3320*/  @!P5 IMAD.IADD R20, R20, 0x1, -R10.reuse ;  /* 0x000000011414d824 */ /* 0x100fe200078e0a0a */
[----:B------:R-:W-:Y:S01]  /*3330*/  ISETP.GT.U32.AND P5, PT, R10, R5, PT ;  /* 0x000000050a00720c */ /* 0x000fe20003fa4070 */
[----:B------:R-:W-:Y:S01]  /*3340*/  @!P2 IMAD.IADD R13, R13, 0x1, -R10 ;  /* 0x000000010d0da824 */ /* 0x000fe200078e0a0a */
[----:B------:R1:W-:Y:S01]  /*3350*/  STL [R1+0x400], R9 ;  /* 0x0004000901007387 */ /* 0x0003e20000100800 */
[----:B------:R-:W-:Y:S01]  /*3360*/  IMAD.MOV.U32 R11, RZ, RZ, R20 ;  /* 0x000000ffff0b7224 */ /* 0x000fe200078e0014 */
[----:B------:R-:W-:Y:S01]  /*3370*/  ISETP.GE.AND P4, PT, R17, RZ, PT ;  /* 0x000000ff1100720c */ /* 0x000fe20003f86270 */
[----:B------:R-:W-:Y:S01]  /*3380*/  VIADD R8, R28, 0x1c9 ;  /* 0x000001c91c087836 */ /* 0x000fe20000000000 */
[----:B------:R2:W-:Y:S01]  /*3390*/  STL [R1+0x40c], R3 ;  /* 0x00040c0301007387 */ /* 0x0005e20000100800 */
[----:B------:R-:W-:Y:S01]  /*33a0*/  @!P0 IMAD.MOV R11, RZ, RZ, -R11 ;  /* 0x000000ffff0b8224 */ /* 0x000fe200078e0a0b */
[----:B------:R-:W-:Y:S01]  /*33b0*/  ISETP.GE.AND P2, PT, R18, RZ, PT ;  /* 0x000000ff1200720c */ /* 0x000fe20003f46270 */
[--C-:B------:R-:W-:Y:S01]  /*33c0*/  @!P6 IMAD.IADD R7, R7, 0x1, -R10.reuse ;  /* 0x000000010707e824 */ /* 0x100fe200078e0a0a */
[----:B------:R-:W-:Y:S01]  /*33d0*/  IABS R17, R8 ;  /* 0x0000000800117213 */ /* 0x000fe20000000000 */
[----:B------:R-:W-:Y:S01]  /*33e0*/  @!P1 IMAD.IADD R6, R6, 0x1, -R10 ;  /* 0x0000000106069824 */ /* 0x000fe200078e0a0a */
[----:B------:R-:W-:Y:S01]  /*33f0*/  STL [R1+0x424], R11 ;  /* 0x0004240b01007387 */ /* 0x000fe20000100800 */
[----:B-1----:R-:W-:Y:S01]  /*3400*/  IMAD.HI.U32 R9, R4, R14, RZ ;  /* 0x0000000e04097227 */ /* 0x002fe200078e00ff */
[----:B------:R-:W-:-:S02]  /*3410*/  ISETP.GE.AND P1, PT, R0, RZ, PT ;  /* 0x000000ff0000720c */ /* 0x000fc40003f26270 */
[----:B------:R-:W-:Y:S01]  /*3420*/  ISETP.GT.U32.AND P0, PT, R10, R6, PT ;  /* 0x000000060a00720c */ /* 0x000fe20003f04070 */
[----:B--2---:R-:W-:Y:S01]  /*3430*/  IMAD.MOV.U32 R3, RZ, RZ, R13 ;  /* 0x000000ffff037224 */ /* 0x004fe200078e000d */
[----:B------:R-:W-:Y:S01]  /*3440*/  ISETP.GE.AND P6, PT, R16, RZ, PT ;  /* 0x000000ff1000720c */ /* 0x000fe20003fc6270 */
[----:B------:R-:W-:Y:S02]  /*3450*/  IMAD.MOV R9, RZ, RZ, -R9 ;  /* 0x000000ffff097224 */ /* 0x000fe400078e0a09 */
[----:B------:R-:W-:Y:S01]  /*3460*/  @!P3 IMAD.MOV R3, RZ, RZ, -R3 ;  /* 0x000000ffff03b224 */ /* 0x000fe200078e0a03 */
[----:B------:R-:W-:Y:S01]  /*3470*/  ISETP.GE.AND P3, PT, R8, RZ, PT ;  /* 0x000000ff0800720c */ /* 0x000fe20003f66270 */
[----:B------:R-:W-:Y:S02]  /*3480*/  @!P5 IMAD.IADD R5, R5, 0x1, -R10 ;  /* 0x000000010505d824 */ /* 0x000fe400078e0a0a */
[----:B------:R-:W-:Y:S01]  /*3490*/  IMAD R14, R10, R9, R14 ;  /* 0x000000090a0e7224 */ /* 0x000fe200078e020e */
[----:B------:R1:W-:Y:S01]  /*34a0*/  STL [R1+0x438], R3 ;  /* 0x0004380301007387 */ /* 0x0003e20000100800 */
[----:B------:R-:W-:Y:S01]  /*34b0*/  IMAD.HI.U32 R0, R4, R17, RZ ;  /* 0x0000001104007227 */ /* 0x000fe200078e00ff */
[----:B------:R-:W-:-:S03]  /*34c0*/  ISETP.GT.U32.AND P5, PT, R10, R5, PT ;  /* 0x000000050a00720c */ /* 0x000fc60003fa4070 */
[----:B------:R-:W-:Y:S02]  /*34d0*/  IMAD.MOV R0, RZ, RZ, -R0 ;  /* 0x000000ffff007224 */ /* 0x000fe400078e0a00 */
[----:B------:R-:W-:Y:S02]  /*34e0*/  VIADD R15, R28, 0x1c8 ;  /* 0x000001c81c0f7836 */ /* 0x000fe40000000000 */
[----:B------:R-:W-:Y:S02]  /*34f0*/  IMAD R17, R10, R0, R17 ;  /* 0x000000000a117224 */ /* 0x000fe400078e0211 */
[----:B-1----:R-:W-:Y:S02]  /*3500*/  IMAD.MOV.U32 R3, RZ, RZ, R7 ;  /* 0x000000ffff037224 */ /* 0x002fe400078e0007 */
[--C-:B------:R-:W-:Y:S01]  /*3510*/  @!P0 IMAD.IADD R6, R6, 0x1, -R10.reuse ;  /* 0x0000000106068824 */ /* 0x100fe200078e0a0a */
[----:B------:R-:W-:Y:S01]  /*3520*/  ISETP.GE.AND P0, PT, R15, RZ, PT ;  /* 0x000000ff0f00720c */ /* 0x000fe20003f06270 */
[----:B------:R-:W-:Y:S01]  /*3530*/  @!P4 IMAD.MOV R3, RZ, RZ, -R3 ;  /* 0x000000ffff03c224 */ /* 0x000fe200078e0a03 */
[C---:B------:R-:W-:Y:S01]  /*3540*/  ISETP.GT.U32.AND P4, PT, R10.reuse, R14, PT ;  /* 0x0000000e0a00720c */ /* 0x040fe20003f84070 */
[----:B------:R-:W-:Y:S01]  /*3550*/  @!P5 IMAD.IADD R5, R5, 0x1, -R10 ;  /* 0x000000010505d824 */ /* 0x000fe200078e0a0a */
[----:B------:R-:W-:Y:S01]  /*3560*/  ISETP.GT.U32.AND P5, PT, R10, R17, PT ;  /* 0x000000110a00720c */ /* 0x000fe20003fa4070 */
[C---:B------:R-:W-:Y:S01]  /*3570*/  VIADD R7, R28.reuse, 0x1c6 ;  /* 0x000001c61c077836 */ /* 0x040fe20000000000 */
[----:B------:R-:W-:Y:S01]  /*3580*/  IABS R15, R15 ;  /* 0x0000000f000f7213 */ /* 0x000fe20000000000 */
[----:B------:R1:W-:Y:S01]  /*3590*/  STL [R1+0x454], R3 ;  /* 0x0004540301007387 */ /* 0x0003e20000100800 */
[----:B------:R-:W-:-:S02]  /*35a0*/  VIADD R8, R28, 0x1c7 ;  /* 0x000001c71c087836 */ /* 0x000fc40000000000 */
[----:B------:R-:W-:Y:S01]  /*35b0*/  IABS R12, R7 ;  /* 0x00000007000c7213 */ /* 0x000fe20000000000 */
[----:B------:R-:W-:Y:S02]  /*35c0*/  IMAD.HI.U32 R9, R4, R15, RZ ;  /* 0x0000000f04097227 */ /* 0x000fe400078e00ff */
[----:B------:R-:W-:Y:S02]  /*35d0*/  IABS R0, R8 ;  /* 0x0000000800007213 */ /* 0x000fe40000000000 */
[----:B------:R-:W-:Y:S02]  /*35e0*/  @!P4 IMAD.IADD R14, R14, 0x1, -R10 ;  /* 0x000000010e0ec824 */ /* 0x000fe400078e0a0a */
[----:B-1----:R-:W-:Y:S02]  /*35f0*/  IMAD.MOV.U32 R3, RZ, RZ, R6 ;  /* 0x000000ffff037224 */ /* 0x002fe400078e0006 */
[----:B------:R-:W-:Y:S01]  /*3600*/  IMAD.MOV R9, RZ, RZ, -R9 ;  /* 0x000000ffff097224 */ /* 0x000fe200078e0a09 */
[----:B------:R-:W-:Y:S01]  /*3610*/  ISETP.GT.U32.AND P4, PT, R10, R14, PT ;  /* 0x0000000e0a00720c */ /* 0x000fe20003f84070 */
[----:B------:R-:W-:Y:S01]  /*3620*/  @!P2 IMAD.MOV R3, RZ, RZ, -R3 ;  /* 0x000000ffff03a224 */ /* 0x000fe200078e0a03 */
[----:B------:R-:W-:Y:S01]  /*3630*/  ISETP.GE.AND P2, PT, R8, RZ, PT ;  /* 0x000000ff0800720c */ /* 0x000fe20003f46270 */
[----:B------:R-:W-:-:S02]  /*3640*/  @!P5 IMAD.IADD R17, R17, 0x1, -R10 ;  /* 0x000000011111d824 */ /* 0x000fc400078e0a0a */
[----:B------:R-:W-:Y:S01]  /*3650*/  IMAD R15, R10, R9, R15 ;  /* 0x000000090a0f7224 */ /* 0x000fe200078e020f */
[----:B------:R1:W-:Y:S01]  /*3660*/  STL [R1+0x45c], R3 ;  /* 0x00045c0301007387 */ /* 0x0003e20000100800 */
[----:B------:R-:W-:Y:S01]  /*3670*/  IMAD.HI.U32 R6, R4, R12, RZ ;  /* 0x0000000c04067227 */ /* 0x000fe200078e00ff */
[----:B------:R-:W-:-:S03]  /*3680*/  ISETP.GT.U32.AND P5, PT, R10, R17, PT ;  /* 0x000000110a00720c */ /* 0x000fc60003fa4070 */
[----:B------:R-:W-:-:S04]  /*3690*/  IMAD.HI.U32 R8, R4, R0, RZ ;  /* 0x0000000004087227 */ /* 0x000fc800078e00ff */
[----:B------:R-:W-:Y:S01]  /*36a0*/  @!P4 IMAD.IADD R14, R14, 0x1, -R10 ;  /* 0x000000010e0ec824 */ /* 0x000fe200078e0a0a */
[C---:B------:R-:W-:Y:S01]  /*36b0*/  ISETP.GT.U32.AND P4, PT, R10.reuse, R15, PT ;  /* 0x0000000f0a00720c */ /* 0x040fe20003f84070 */
[----:B-1----:R-:W-:Y:S02]  /*36c0*/  IMAD.MOV.U32 R3, RZ, RZ, R5 ;  /* 0x000000ffff037224 */ /* 0x002fe400078e0005 */
[----:B------:R-:W-:Y:S02]  /*36d0*/  IMAD.MOV R6, RZ, RZ, -R6 ;  /* 0x000000ffff067224 */ /* 0x000fe400078e0a06 */
[----:B------:R-:W-:Y:S01]  /*36e0*/  @!P6 IMAD.MOV R3, RZ, RZ, -R3 ;  /* 0x000000ffff03e224 */ /* 0x000fe200078e0a03 */
[----:B------:R-:W-:Y:S01]  /*36f0*/  ISETP.GE.AND P6, PT, R7, RZ, PT ;  /* 0x000000ff0700720c */ /* 0x000fe20003fc6270 */
[----:B------:R-:W-:Y:S02]  /*3700*/  IMAD.MOV R8, RZ, RZ, -R8 ;  /* 0x000000ffff087224 */ /* 0x000fe400078e0a08 */
[C---:B------:R-:W-:Y:S01]  /*3710*/  IMAD R12, R10.reuse, R6, R12 ;  /* 0x000000060a0c7224 */ /* 0x040fe200078e020c */
[----:B------:R1:W-:Y:S01]  /*3720*/  STL [R1+0x464], R3 ;  /* 0x0004640301007387 */ /* 0x0003e20000100800 */
[----:B------:R-:W-:-:S02]  /*3730*/  IMAD R5, R10, R8, R0 ;  /* 0x000000080a057224 */ /* 0x000fc400078e0200 */
[----:B------:R-:W-:Y:S02]  /*3740*/  VIADD R0, R28, 0x1c5 ;  /* 0x000001c51c007836 */ /* 0x000fe40000000000 */
[--C-:B------:R-:W-:Y:S01]  /*3750*/  @!P5 IMAD.IADD R17, R17, 0x1, -R10.reuse ;  /* 0x000000011111d824 */ /* 0x100fe200078e0a0a */
[----:B------:R-:W-:Y:S01]  /*3760*/  ISETP.GT.U32.AND P5, PT, R10, R5, PT ;  /* 0x000000050a00720c */ /* 0x000fe20003fa4070 */
[----:B------:R-:W-:Y:S01]  /*3770*/  @!P4 IMAD.IADD R15, R15, 0x1, -R10 ;  /* 0x000000010f0fc824 */ /* 0x000fe200078e0a0a */
[----:B------:R-:W-:Y:S01]  /*3780*/  IABS R8, R0 ;  /* 0x0000000000087213 */ /* 0x000fe20000000000 */
[----:B------:R-:W-:Y:S02]  /*3790*/  VIADD R11, R28, 0x1c3 ;  /* 0x000001c31c0b7836 */ /* 0x000fe40000000000 */
[----:B-1----:R-:W-:Y:S01]  /*37a0*/  IMAD.MOV.U32 R3, RZ, RZ, R14 ;  /* 0x000000ffff037224 */ /* 0x002fe200078e000e */
[----:B------:R-:W-:Y:S01]  /*37b0*/  ISETP.GT.U32.AND P4, PT, R10, R15, PT ;  /* 0x0000000f0a00720c */ /* 0x000fe20003f84070 */
[----:B------:R-:W-:Y:S01]  /*37c0*/  IMAD.HI.U32 R14, R4, R8, RZ ;  /* 0x00000008040e7227 */ /* 0x000fe200078e00ff */
[----:B------:R-:W-:-:S03]  /*37d0*/  IABS R13, R11 ;  /* 0x0000000b000d7213 */ /* 0x000fc60000000000 */
[----:B------:R-:W-:Y:S01]  /*37e0*/  @!P1 IMAD.MOV R3, RZ, RZ, -R3 ;  /* 0x000000ffff039224 */ /* 0x000fe200078e0a03 */
[----:B------:R-:W-:Y:S01]  /*37f0*/  ISETP.GT.U32.AND P1, PT, R10, R12, PT ;  /* 0x0000000c0a00720c */ /* 0x000fe20003f24070 */
[----:B------:R-:W-:Y:S02]  /*3800*/  IMAD.MOV R14, RZ, RZ, -R14 ;  /* 0x000000ffff0e7224 */ /* 0x000fe400078e0a0e */
[--C-:B------:R-:W-:Y:S01]  /*3810*/  @!P5 IMAD.IADD R5, R5, 0x1, -R10.reuse ;  /* 0x000000010505d824 */ /* 0x100fe200078e0a0a */
[----:B------:R1:W-:Y:S01]  /*3820*/  STL [R1+0x468], R3 ;  /* 0x0004680301007387 */ /* 0x0003e20000100800 */
[C---:B------:R-:W-:Y:S02]  /*3830*/  VIADD R9, R28.reuse, 0x1c4 ;  /* 0x000001c41c097836 */ /* 0x040fe40000000000 */
[----:B------:R-:W-:Y:S01]  /*3840*/  VIADD R6, R28, 0x1c2 ;  /* 0x000001c21c067836 */ /* 0x000fe20000000000 */
[----:B------:R-:W-:Y:S01]  /*3850*/  ISETP.GT.U32.AND P5, PT, R10, R5, PT ;  /* 0x000000050a00720c */ /* 0x000fe20003fa4070 */
[----:B------:R-:W-:Y:S01]  /*3860*/  @!P4 IMAD.IADD R15, R15, 0x1, -R10 ;  /* 0x000000010f0fc824 */ /* 0x000fe200078e0a0a */
[----:B------:R-:W-:-:S02]  /*3870*/  IABS R16, R9 ;  /* 0x0000000900107213 */ /* 0x000fc40000000000 */
[----:B------:R-:W-:Y:S01]  /*3880*/  IABS R7, R6 ;  /* 0x0000000600077213 */ /* 0x000fe20000000000 */
[----:B------:R-:W-:Y:S02]  /*3890*/  @!P1 IMAD.IADD R12, R12, 0x1, -R10 ;  /* 0x000000010c0c9824 */ /* 0x000fe400078e0a0a */
[----:B-1----:R-:W-:Y:S02]  /*38a0*/  IMAD.MOV.U32 R3, RZ, RZ, R17 ;  /* 0x000000ffff037224 */ /* 0x002fe400078e0011 */
[----:B------:R-:W-:Y:S01]  /*38b0*/  IMAD.HI.U32 R17, R4, R16, RZ ;  /* 0x0000001004117227 */ /* 0x000fe200078e00ff */
[----:B------:R-:W-:-:S03]  /*38c0*/  ISETP.GT.U32.AND P1, PT, R10, R12, PT ;  /* 0x0000000c0a00720c */ /* 0x000fc60003f24070 */
[----:B------:R-:W-:Y:S01]  /*38d0*/  @!P3 IMAD.MOV R3, RZ, RZ, -R3 ;  /* 0x000000ffff03b224 */ /* 0x000fe200078e0a03 */
[----:B------:R-:W-:Y:S01]  /*38e0*/  ISETP.GE.AND P3, PT, R0, RZ, PT ;  /* 0x000000ff0000720c */ /* 0x000fe20003f66270 */
[----:B------:R-:W-:Y:S02]  /*38f0*/  IMAD R0, R10, R14, R8 ;  /* 0x0000000e0a007224 */ /* 0x000fe400078e0208 */
[----:B------:R-:W-:Y:S01]  /*3900*/  IMAD.HI.U32 R8, R4, R13, RZ ;  /* 0x0000000d04087227 */ /* 0x000fe200078e00ff */
[----:B------:R1:W-:Y:S02]  /*3910*/  STL [R1+0x49c], R3 ;  /* 0x00049c0301007387 */ /* 0x0003e40000100800 */
[----:B------:R-:W-:Y:S01]  /*3920*/  ISETP.GT.U32.AND P4, PT, R10, R0, PT ;  /* 0x000000000a00720c */ /* 0x000fe20003f84070 */
[----:B------:R-:W-:-:S04]  /*3930*/  IMAD.HI.U32 R14, R4, R7, RZ ;  /* 0x00000007040e7227 */ /* 0x000fc800078e00ff */
[----:B------:R-:W-:Y:S02]  /*3940*/  IMAD.MOV R8, RZ, RZ, -R8 ;  /* 0x000000ffff087224 */ /* 0x000fe400078e0a08 */
[----:B------:R-:W-:Y:S02]  /*3950*/  IMAD.MOV R17, RZ, RZ, -R17 ;  /* 0x000000ffff117224 */ /* 0x000fe400078e0a11 */
[----:B-1----:R-:W-:Y:S02]  /*3960*/  IMAD.MOV.U32 R3, RZ, RZ, R15 ;  /* 0x000000ffff037224 */ /* 0x002fe400078e000f */
[----:B------:R-:W-:Y:S02]  /*3970*/  IMAD.MOV R14, RZ, RZ, -R14 ;  /* 0x000000ffff0e7224 */ /* 0x000fe400078e0a0e */
[----:B------:R-:W-:Y:S02]  /*3980*/  @!P0 IMAD.MOV R3, RZ, RZ, -R3 ;  /* 0x000000ffff038224 */ /* 0x000fe400078e0a03 */
[----:B------:R-:W-:-:S02]  /*3990*/  IMAD R13, R10, R8, R13 ;  /* 0x000000080a0d7224 */ /* 0x000fc400078e020d */
[--C-:B------:R-:W-:Y:S01]  /*39a0*/  @!P1 IMAD.IADD R12, R12, 0x1, -R10.reuse ;  /* 0x000000010c0c9824 */ /* 0x100fe200078e0a0a */
[----:B------:R1:W-:Y:S01]  /*39b0*/  STL [R1+0x4a8], R3 ;  /* 0x0004a80301007387 */ /* 0x0003e20000100800 */
[----:B------:R-:W-:Y:S01]  /*39c0*/  VIADD R8, R28, 0x1c1 ;  /* 0x000001c11c087836 */ /* 0x000fe20000000000 */
[C---:B------:R-:W-:Y:S01]  /*39d0*/  ISETP.GT.U32.AND P1, PT, R10.reuse, R13, PT ;  /* 0x0000000d0a00720c */ /* 0x040fe20003f24070 */
[----:B------:R-:W-:Y:S01]  /*39e0*/  @!P5 IMAD.IADD R5, R5, 0x1, -R10 ;  /* 0x000000010505d824 */ /* 0x000fe200078e0a0a */
[----:B------:R-:W-:Y:S01]  /*39f0*/  ISETP.GE.AND P5, PT, R9, RZ, PT ;  /* 0x000000ff0900720c */ /* 0x000fe20003fa6270 */
[C---:B------:R-:W-:Y:S02]  /*3a00*/  IMAD R9, R10.reuse, R17, R16 ;  /* 0x000000110a097224 */ /* 0x040fe400078e0210 */
[----:B------:R-:W-:Y:S01]  /*3a10*/  IMAD R7, R10, R14, R7 ;  /* 0x0000000e0a077224 */ /* 0x000fe200078e0207 */
[----:B------:R-:W-:Y:S01]  /*3a20*/  IABS R14, R8 ;  /* 0x00000008000e7213 */ /* 0x000fe20000000000 */
[----:B------:R-:W-:Y:S01]  /*3a30*/  @!P4 IMAD.IADD R0, R0, 0x1, -R10 ;  /* 0x000000010000c824 */ /* 0x000fe200078e0a0a */
[----:B------:R-:W-:Y:S01]  /*3a40*/  ISETP.GT.U32.AND P0, PT, R10, R9, PT ;  /* 0x000000090a00720c */ /* 0x000fe20003f04070 */
[----:B-1----:R-:W-:-:S02]  /*3a50*/  IMAD.MOV.U32 R3, RZ, RZ, R12 ;  /* 0x000000ffff037224 */ /* 0x002fc400078e000c */
[----:B------:R-:W-:Y:S01]  /*3a60*/  IMAD.MOV.U32 R15, RZ, RZ, R5 ;  /* 0x000000ffff0f7224 */ /* 0x000fe200078e0005 */
[C---:B------:R-:W-:Y:S01]  /*3a70*/  ISETP.GT.U32.AND P4, PT, R10.reuse, R0, PT ;  /* 0x000000000a00720c */ /* 0x040fe20003f84070 */
[----:B------:R-:W-:Y:S01]  /*3a80*/  @!P6 IMAD.MOV R3, RZ, RZ, -R3 ;  /* 0x000000ffff03e224 */ /* 0x000fe200078e0a03 */
[----:B------:R-:W-:Y:S01]  /*3a90*/  ISETP.GT.U32.AND P6, PT, R10, R7, PT ;  /* 0x000000070a00720c */ /* 0x000fe20003fc4070 */
[----:B------:R-:W-:Y:S02]  /*3aa0*/  IMAD.MOV.U32 R5, RZ, RZ, R14 ;  /* 0x000000ffff057224 */ /* 0x000fe400078e000e */
[----:B------:R-:W-:Y:S01]  /*3ab0*/  @!P2 IMAD.MOV R15, RZ, RZ, -R15 ;  /* 0x000000ffff0fa224 */ /* 0x000fe200078e0a0f */
[----:B------:R-:W-:Y:S01]  /*3ac0*/  ISETP.GE.AND P2, PT, R11, RZ, PT ;  /* 0x000000ff0b00720c */ /* 0x000fe20003f46270 */
[----:B------:R-:W-:Y:S02]  /*3ad0*/  VIADD R12, R28, 0x1c0 ;  /* 0x000001c01c0c7836 */ /* 0x000fe40000000000 */
[----:B------:R-:W-:Y:S01]  /*3ae0*/  IMAD.HI.U32 R11, R4, R5, RZ ;  /* 0x00000005040b7227 */ /* 0x000fe200078e00ff */
[----:B------:R-:W-:Y:S02]  /*3af0*/  STL [R1+0x4c4], R15 ;  /* 0x0004c40f01007387 */ /* 0x000fe40000100800 */
[----:B------:R-:W-:Y:S01]  /*3b00*/  IABS R14, R12 ;  /* 0x0000000c000e7213 */ /* 0x000fe20000000000 */
[----:B------:R-:W-:Y:S01]  /*3b10*/  @!P1 IMAD.IADD R13, R13, 0x1, -R10 ;  /* 0x000000010d0d9824 */ /* 0x000fe200078e0a0a */
[----:B------:R1:W-:Y:S01]  /*3b20*/  STL [R1+0x4d4], R3 ;  /* 0x0004d40301007387 */ /* 0x0003e20000100800 */
[----:B------:R-:W-:-:S02]  /*3b30*/  IMAD.MOV R11, RZ, RZ, -R11 ;  /* 0x000000ffff0b7224 */ /* 0x000fc400078e0a0b */
[--C-:B------:R-:W-:Y:S01]  /*3b40*/  @!P0 IMAD.IADD R9, R9, 0x1, -R10.reuse ;  /* 0x0000000109098824 */ /* 0x100fe200078e0a0a */
[----:B------:R-:W-:Y:S01]  /*3b50*/  ISETP.GE.AND P0, PT, R8, RZ, PT ;  /* 0x000000ff0800720c */ /* 0x000fe20003f06270 */
[--C-:B------:R-:W-:Y:S01]  /*3b60*/  @!P6 IMAD.IADD R7, R7, 0x1, -R10.reuse ;  /* 0x000000010707e824 */ /* 0x100fe200078e0a0a */
[----:B------:R-:W-:Y:S01]  /*3b70*/  ISETP.GT.U32.AND P6, PT, R10, R13, PT ;  /* 0x0000000d0a00720c */ /* 0x000fe20003fc4070 */
[----:B------:R-:W-:Y:S01]  /*3b80*/  @!P4 IMAD.IADD R0, R0, 0x1, -R10 ;  /* 0x000000010000c824 */ /* 0x000fe200078e0a0a */
[C---:B------:R-:W-:Y:S01]  /*3b90*/  ISETP.GT.U32.AND P1, PT, R10.reuse, R9, PT ;  /* 0x000000090a00720c */ /* 0x040fe20003f24070 */
[----:B------:R-:W-:Y:S01]  /*3ba0*/  IMAD R5, R10, R11, R5 ;  /* 0x0000000b0a057224 */ /* 0x000fe200078e0205 */
[----:B------:R-:W-:Y:S01]  /*3bb0*/  ISETP.GE.AND P4, PT, R6, RZ, PT ;  /* 0x000000ff0600720c */ /* 0x000fe20003f86270 */
[----:B------:R-:W-:-:S04]  /*3bc0*/  IMAD.HI.U32 R11, R4, R14, RZ ;  /* 0x0000000e040b7227 */ /* 0x000fc800078e00ff */
[----:B-1----:R-:W-:Y:S02]  /*3bd0*/  IMAD.MOV.U32 R3, RZ, RZ, R0 ;  /* 0x000000ffff037224 */ /* 0x002fe400078e0000 */
[----:B------:R-:W-:Y:S02]  /*3be0*/  IMAD.MOV R11, RZ, RZ, -R11 ;  /* 0x000000ffff0b7224 */ /* 0x000fe400078e0a0b */
[----:B------:R-:W-:Y:S01]  /*3bf0*/  @!P3 IMAD.MOV R3, RZ, RZ, -R3 ;  /* 0x000000ffff03b224 */ /* 0x000fe200078e0a03 */
[C---:B------:R-:W-:Y:S01]  /*3c00*/  ISETP.GT.U32.AND P3, PT, R10.reuse, R7, PT ;  /* 0x000000070a00720c */ /* 0x040fe20003f64070 */
[----:B------:R-:W-:Y:S02]  /*3c10*/  IMAD R14, R10, R11, R14 ;  /* 0x0000000b0a0e7224 */ /* 0x000fe400078e020e */
[----:B------:R-:W-:Y:S01]  /*3c20*/  @!P6 IMAD.IADD R13, R13, 0x1, -R10 ;  /* 0x000000010d0de824 */ /* 0x000fe200078e0a0a */
[----:B------:R1:W-:Y:S01]  /*3c30*/  STL [R1+0x4e4], R3 ;  /* 0x0004e40301007387 */ /* 0x0003e20000100800 */
[----:B------:R-:W-:Y:S01]  /*3c40*/  VIADD R8, R28, 0x1bd ;  /* 0x000001bd1c087836 */ /* 0x000fe20000000000 */
[----:B------:R-:W-:Y:S01]  /*3c50*/  ISETP.GT.U32.AND P6, PT, R10, R14, PT ;  /* 0x0000000e0a00720c */ /* 0x000fe20003fc4070 */
[----:B------:R-:W-:-:S02]  /*3c60*/  VIADD R6, R28, 0x1bf ;  /* 0x000001bf1c067836 */ /* 0x000fc40000000000 */
[--C-:B------:R-:W-:Y:S01]  /*3c70*/  @!P1 IMAD.IADD R9, R9, 0x1, -R10.reuse ;  /* 0x0000000109099824 */ /* 0x100fe200078e0a0a */
[----:B------:R-:W-:Y:S01]  /*3c80*/  ISETP.GT.U32.AND P1, PT, R10, R5, PT ;  /* 0x000000050a00720c */ /* 0x000fe20003f24070 */
[----:B------:R-:W-:Y:S01]  /*3c90*/  VIADD R0, R28, 0x1be ;  /* 0x000001be1c007836 */ /* 0x000fe20000000000 */
[----:B------:R-:W-:Y:S01]  /*3ca0*/  IABS R16, R8 ;  /* 0x0000000800107213 */ /* 0x000fe20000000000 */
[----:B------:R-:W-:Y:S01]  /*3cb0*/  @!P3 IMAD.IADD R7, R7, 0x1, -R10 ;  /* 0x000000010707b824 */ /* 0x000fe200078e0a0a */
[----:B------:R-:W-:Y:S01]  /*3cc0*/  IABS R15, R6 ;  /* 0x00000006000f7213 */ /* 0x000fe20000000000 */
[----:B-1----:R-:W-:Y:S01]  /*3cd0*/  IMAD.MOV.U32 R3, RZ, RZ, R9 ;  /* 0x000000ffff037224 */ /* 0x002fe200078e0009 */
[----:B------:R-:W-:Y:S01]  /*3ce0*/  ISETP.GE.AND P3, PT, R12, RZ, PT ;  /* 0x000000ff0c00720c */ /* 0x000fe20003f66270 */
[----:B------:R-:W-:Y:S01]  /*3cf0*/  IMAD.MOV.U32 R12, RZ, RZ, R16 ;  /* 0x000000ffff0c7224 */ /* 0x000fe200078e0010 */
[----:B------:R-:W-:Y:S01]  /*3d00*/  IABS R11, R0 ;  /* 0x00000000000b7213 */ /* 0x000fe20000000000 */
[----:B------:R-:W-:-:S04]  /*3d10*/  IMAD.HI.U32 R16, R4, R15, RZ ;  /* 0x0000000f04107227 */ /* 0x000fc800078e00ff */
[----:B------:R-:W-:Y:S02]  /*3d20*/  @!P6 IMAD.IADD R14, R14, 0x1, -R10 ;  /* 0x000000010e0ee824 */ /* 0x000fe400078e0a0a */
[----:B------:R-:W-:-:S03]  /*3d30*/  IMAD.HI.U32 R17, R4, R11, RZ ;  /* 0x0000000b04117227 */ /* 0x000fc600078e00ff */
[----:B------:R-:W-:Y:S01]  /*3d40*/  ISETP.GT.U32.AND P6, PT, R10, R14, PT ;  /* 0x0000000e0a00720c */ /* 0x000fe20003fc4070 */
[----:B------:R-:W-:Y:S02]  /*3d50*/  IMAD.MOV R16, RZ, RZ, -R16 ;  /* 0x000000ffff107224 */ /* 0x000fe400078e0a10 */
[----:B------:R-:W-:Y:S01]  /*3d60*/  @!P1 IMAD.IADD R5, R5, 0x1, -R10 ;  /* 0x0000000105059824 */ /* 0x000fe200078e0a0a */
[----:B------:R-:W-:Y:S01]  /*3d70*/  ISETP.GE.AND P1, PT, R6, RZ, PT ;  /* 0x000000ff0600720c */ /* 0x000fe20003f26270 */
[----:B------:R-:W-:Y:S02]  /*3d80*/  @!P5 IMAD.MOV R3, RZ, RZ, -R3 ;  /* 0x000000ffff03d224 */ /* 0x000fe400078e0a03 */
[----:B------:R-:W-:Y:S01]  /*3d90*/  IMAD.HI.U32 R6, R4, R12, RZ ;  /* 0x0000000c04067227 */ /* 0x000fe200078e00ff */
[----:B------:R-:W-:Y:S02]  /*3da0*/  ISETP.GT.U32.AND P5, PT, R10, R5, PT ;  /* 0x000000050a00720c */ /* 0x000fe40003fa4070 */
[----:B------:R1:W-:Y:S01]  /*3db0*/  STL [R1+0x4e8], R3 ;  /* 0x0004e80301007387 */ /* 0x0003e20000100800 */
[----:B------:R-:W-:-:S02]  /*3dc0*/  IMAD.MOV R9, RZ, RZ, -R17 ;  /* 0x000000ffff097224 */ /* 0x000fc400078e0a11 */
[C---:B------:R-:W-:Y:S02]  /*3dd0*/  IMAD R15, R10.reuse, R16, R15 ;  /* 0x000000100a0f7224 */ /* 0x040fe400078e020f */
[----:B------:R-:W-:Y:S02]  /*3de0*/  IMAD.MOV R6, RZ, RZ, -R6 ;  /* 0x000000ffff067224 */ /* 0x000fe400078e0a06 */
[C---:B------:R-:W-:Y:S02]  /*3df0*/  IMAD R11, R10.reuse, R9, R11 ;  /* 0x000000090a0b7224 */ /* 0x040fe400078e020b */
[----:B------:R-:W-:Y:S01]  /*3e00*/  @!P2 IMAD.MOV R13, RZ, RZ, -R13 ;  /* 0x000000ffff0da224 */ /* 0x000fe200078e0a0d */
[C---:B------:R-:W-:Y:S01]  /*3e10*/  ISETP.GT.U32.AND P2, PT, R10.reuse, R15, PT ;  /* 0x0000000f0a00720c */ /* 0x040fe20003f44070 */
[----:B-1----:R-:W-:Y:S02]  /*3e20*/  IMAD.MOV.U32 R3, RZ, RZ, R7 ;  /* 0x000000ffff037224 */ /* 0x002fe400078e0007 */
[C---:B------:R-:W-:Y:S01]  /*3e30*/  IMAD R12, R10.reuse, R6, R12 ;  /* 0x000000060a0c7224 */ /* 0x040fe200078e020c */
[----:B------:R-:W-:Y:S01]  /*3e40*/  STL [R1+0x500], R13 ;  /* 0x0005000d01007387 */ /* 0x000fe20000100800 */
[----:B------:R-:W-:Y:S01]  /*3e50*/  @!P4 IMAD.MOV R3, RZ, RZ, -R3 ;  /* 0x000000ffff03c224 */ /* 0x000fe200078e0a03 */
[----:B------:R-:W-:Y:S01]  /*3e60*/  ISETP.GT.U32.AND P4, PT, R10, R11, PT ;  /* 0x0000000b0a00720c */ /* 0x000fe20003f84070 */
[--C-:B------:R-:W-:Y:S01]  /*3e70*/  @!P6 IMAD.IADD R14, R14, 0x1, -R10.reuse ;  /* 0x000000010e0ee824 */ /* 0x100fe200078e0a0a */
[----:B------:R-:W-:Y:S01]  /*3e80*/  ISETP.GT.U32.AND P6, PT, R10, R12, PT ;  /* 0x0000000c0a00720c */ /* 0x000fe20003fc4070 */
[----:B------:R-:W-:Y:S01]  /*3e90*/  VIADD R16, R28, 0x1bc ;  /* 0x000001bc1c107836 */ /* 0x000fe20000000000 */
[----:B------:R1:W-:Y:S01]  /*3ea0*/  STL [R1+0x51c], R3 ;  /* 0x00051c0301007387 */ /* 0x0003e20000100800 */
[--C-:B------:R-:W-:Y:S01]  /*3eb0*/  @!P5 IMAD.IADD R5, R5, 0x1, -R10.reuse ;  /* 0x000000010505d824 */ /* 0x100fe200078e0a0a */
[----:B------:R-:W-:Y:S01]  /*3ec0*/  ISETP.GE.AND P5, PT, R0, RZ, PT ;  /* 0x000000ff0000720c */ /* 0x000fe20003fa6270 */
[----:B------:R-:W-:Y:S01]  /*3ed0*/  VIADD R0, R28, 0x1bb ;  /* 0x000001bb1c007836 */ /* 0x000fe20000000000 */
[----:B------:R-:W-:Y:S01]  /*3ee0*/  IABS R6, R16 ;  /* 0x0000001000067213 */ /* 0x000fe20000000000 */
[--C-:B------:R-:W-:Y:S01]  /*3ef0*/  @!P2 IMAD.IADD R15, R15, 0x1, -R10.reuse ;  /* 0x000000010f0fa824 */ /* 0x100fe200078e0a0a */
[----:B------:R-:W-:Y:S01]  /*3f00*/  ISETP.GE.AND P2, PT, R8, RZ, PT ;  /* 0x000000ff0800720c */ /* 0x000fe20003f46270 */
[----:B------:R-:W-:Y:S01]  /*3f10*/  VIADD R8, R28, 0x1ba ;  /* 0x000001ba1c087836 */ /* 0x000fe20000000000 */
[----:B------:R-:W-:Y:S01]  /*3f20*/  IABS R7, R0 ;  /* 0x0000000000077213 */ /* 0x000fe20000000000 */
[----:B------:R-:W-:Y:S01]  /*3f30*/  @!P4 IMAD.IADD R11, R11, 0x1, -R10 ;  /* 0x000000010b0bc824 */ /* 0x000fe200078e0a0a */
[----:B------:R-:W-:Y:S01]  /*3f40*/  ISETP.GT.U32.AND P4, PT, R10, R15, PT ;  /* 0x0000000f0a00720c */ /* 0x000fe20003f84070 */
[----:B------:R-:W-:Y:S01]  /*3f50*/  IMAD.HI.U32 R9, R4, R6, RZ ;  /* 0x0000000604097227 */ /* 0x000fe200078e00ff */
[----:B------:R-:W-:-:S03]  /*3f60*/  IABS R18, R8 ;  /* 0x0000000800127213 */ /* 0x000fc60000000000 */
[----:B------:R-:W-:Y:S01]  /*3f70*/  @!P6 IMAD.IADD R12, R12, 0x1, -R10 ;  /* 0x000000010c0ce824 */ /* 0x000fe200078e0a0a */
[----:B------:R-:W-:Y:S01]  /*3f80*/  ISETP.GT.U32.AND P6, PT, R10, R11, PT ;  /* 0x0000000b0a00720c */ /* 0x000fe20003fc4070 */
[----:B-1----:R-:W-:Y:S02]  /*3f90*/  IMAD.MOV.U32 R3, RZ, RZ, R5 ;  /* 0x000000ffff037224 */ /* 0x002fe400078e0005 */
[----:B------:R-:W-:Y:S02]  /*3fa0*/  IMAD.MOV R9, RZ, RZ, -R9 ;  /* 0x000000ffff097224 */ /* 0x000fe400078e0a09 */
[----:B------:R-:W-:-:S04]  /*3fb0*/  IMAD.HI.U32 R5, R4, R7, RZ ;  /* 0x0000000704057227 */ /* 0x000fc800078e00ff */
[C---:B------:R-:W-:Y:S02]  /*3fc0*/  IMAD R6, R10.reuse, R9, R6 ;  /* 0x000000090a067224 */ /* 0x040fe400078e0206 */
[----:B------:R-:W-:Y:S02]  /*3fd0*/  IMAD.MOV R5, RZ, RZ, -R5 ;  /* 0x000000ffff057224 */ /* 0x000fe400078e0a05 */
[--C-:B------:R-:W-:Y:S01]  /*3fe0*/  @!P4 IMAD.IADD R15, R15, 0x1, -R10.reuse ;  /* 0x000000010f0fc824 */ /* 0x100fe200078e0a0a */
[C---:B------:R-:W-:Y:S01]  /*3ff0*/  ISETP.GT.U32.AND P4, PT, R10.reuse, R6, PT ;  /* 0x000000060a00720c */ /* 0x040fe20003f84070 */
[C---:B------:R-:W-:Y:S02]  /*4000*/  IMAD R7, R10.reuse, R5, R7 ;  /* 0x000000050a077224 */ /* 0x040fe400078e0207 */
[--C-:B------:R-:W-:Y:S02]  /*4010*/  @!P6 IMAD.IADD R11, R11, 0x1, -R10.reuse ;  /* 0x000000010b0be824 */ /* 0x100fe400078e0a0a */
[----:B------:R-:W-:Y:S01]  /*4020*/  @!P0 IMAD.MOV R3, RZ, RZ, -R3 ;  /* 0x000000ffff038224 */ /* 0x000fe200078e0a03 */
[----:B------:R-:W-:Y:S01]  /*4030*/  ISETP.GT.U32.AND P6, PT, R10, R7, PT ;  /* 0x000000070a00720c */ /* 0x000fe20003fc4070 */
[----:B------:R-:W-:Y:S01]  /*4040*/  VIADD R9, R28, 0x1b9 ;  /* 0x000001b91c097836 */ /* 0x000fe20000000000 */
[----:B------:R-:W-:Y:S01]  /*4050*/  ISETP.GT.U32.AND P0, PT, R10, R12, PT ;  /* 0x0000000c0a00720c */ /* 0x000fe20003f04070 */
[----:B------:R-:W-:Y:S01]  /*4060*/  IMAD.HI.U32 R19, R4, R18, RZ ;  /* 0x0000001204137227 */ /* 0x000fe200078e00ff */
[----:B------:R1:W-:Y:S02]  /*4070*/  STL [R1+0x530], R3 ;  /* 0x0005300301007387 */ /* 0x0003e40000100800 */
[----:B------:R-:W-:Y:S01]  /*4080*/  IABS R5, R9 ;  /* 0x0000000900057213 */ /* 0x000fe20000000000 */
[----:B------:R-:W-:Y:S01]  /*4090*/  @!P4 IMAD.IADD R6, R6, 0x1, -R10 ;  /* 0x000000010606c824 */ /* 0x000fe200078e0a0a */
[----:B------:R-:W-:Y:S01]  /*40a0*/  ISETP.GE.AND P4, PT, R0, RZ, PT ;  /* 0x000000ff0000720c */ /* 0x000fe20003f86270 */
[----:B------:R-:W-:-:S02]  /*40b0*/  @!P3 IMAD.MOV R14, RZ, RZ, -R14 ;  /* 0x000000ffff0eb224 */ /* 0x000fc400078e0a0e */
[----:B------:R-:W-:Y:S02]  /*40c0*/  IMAD.MOV R19, RZ, RZ, -R19 ;  /* 0x000000ffff137224 */ /* 0x000fe400078e0a13 */
[----:B------:R-:W-:Y:S01]  /*40d0*/  @!P6 IMAD.IADD R7, R7, 0x1, -R10 ;  /* 0x000000010707e824 */ /* 0x000fe200078e0a0a */
[----:B------:R-:W-:Y:S01]  /*40e0*/  ISETP.GT.U32.AND P6, PT, R10, R6, PT ;  /* 0x000000060a00720c */ /* 0x000fe20003fc4070 */
[----:B-1----:R-:W-:Y:S01]  /*40f0*/  IMAD.MOV.U32 R3, RZ, RZ, R15 ;  /* 0x000000ffff037224 */ /* 0x002fe200078e000f */
[----:B------:R-:W-:Y:S01]  /*4100*/  STL [R1+0x534], R14 ;  /* 0x0005340e01007387 */ /* 0x000fe20000100800 */
[----:B------:R-:W-:-:S04]  /*4110*/  IMAD.HI.U32 R17, R4, R5, RZ ;  /* 0x0000000504117227 */ /* 0x000fc800078e00ff */
[----:B------:R-:W-:Y:S01]  /*4120*/  @!P1 IMAD.MOV R3, RZ, RZ, -R3 ;  /* 0x000000ffff039224 */ /* 0x000fe200078e0a03 */
[----:B------:R-:W-:Y:S01]  /*4130*/  ISETP.GT.U32.AND P1, PT, R10, R7, PT ;  /* 0x000000070a00720c */ /* 0x000fe20003f24070 */
[----:B------:R-:W-:Y:S01]  /*4140*/  @!P0 IMAD.IADD R12, R12, 0x1, -R10 ;  /* 0x000000010c0c8824 */ /* 0x000fe200078e0a0a */
[----:B------:R-:W-:Y:S01]  /*4150*/  ISETP.GE.AND P0, PT, R16, RZ, PT ;  /* 0x000000ff1000720c */ /* 0x000fe20003f06270 */
[----:B------:R-:W-:Y:S01]  /*4160*/  IMAD R0, R10, R19, R18 ;  /* 0x000000130a007224 */ /* 0x000fe200078e0212 */
[----:B------:R1:W-:Y:S01]  /*4170*/  STL [R1+0x544], R3 ;  /* 0x0005440301007387 */ /* 0x0003e20000100800 */
[----:B------:R-:W-:Y:S02]  /*4180*/  IMAD.MOV R17, RZ, RZ, -R17 ;  /* 0x000000ffff117224 */ /* 0x000fe400078e0a11 */
[----:B------:R-:W-:Y:S01]  /*4190*/  @!P5 IMAD.MOV R11, RZ, RZ, -R11 ;  /* 0x000000ffff0bd224 */ /* 0x000fe200078e0a0b */
[----:B------:R-:W-:Y:S01]  /*41a0*/  ISETP.GE.AND P5, PT, R8, RZ, PT ;  /* 0x000000ff0800720c */ /* 0x000fe20003fa6270 */
[----:B------:R-:W-:Y:S01]  /*41b0*/  VIADD R13, R28, 0x1b8 ;  /* 0x000001b81c0d7836 */ /* 0x000fe20000000000 */
[C---:B------:R-:W-:Y:S01]  /*41c0*/  ISETP.GT.U32.AND P3, PT, R10.reuse, R0, PT ;  /* 0x000000000a00720c */ /* 0x040fe20003f64070 */
[----:B------:R-:W-:Y:S01]  /*41d0*/  IMAD R8, R10, R17, R5 ;  /* 0x000000110a087224 */ /* 0x000fe200078e0205 */
[----:B------:R2:W-:Y:S01]  /*41e0*/  STL [R1+0x56c], R11 ;  /* 0x00056c0b01007387 */ /* 0x0005e20000100800 */
[----:B------:R-:W-:Y:S01]  /*41f0*/  @!P6 IMAD.IADD R6, R6, 0x1, -R10 ;  /* 0x000000010606e824 */ /* 0x000fe200078e0a0a */
[----:B------:R-:W-:Y:S01]  /*4200*/  IABS R16, R13 ;  /* 0x0000000d00107213 */ /* 0x000fe20000000000 */
[----:B-1----:R-:W-:Y:S01]  /*4210*/  IMAD.MOV.U32 R3, RZ, RZ, R12 ;  /* 0x000000ffff037224 */ /* 0x002fe200078e000c */
[----:B------:R-:W-:Y:S01]  /*4220*/  ISETP.GT.U32.AND P6, PT, R10, R8, PT ;  /* 0x000000080a00720c */ /* 0x000fe20003fc4070 */
[----:B------:R-:W-:-:S02]  /*4230*/  VIADD R5, R28, 0x1b7 ;  /* 0x000001b71c057836 */ /* 0x000fc40000000000 */
[----:B------:R-:W-:Y:S01]  /*4240*/  @!P2 IMAD.MOV R3, RZ, RZ, -R3 ;  /* 0x000000ffff03a224 */ /* 0x000fe200078e0a03 */
[----:B------:R-:W-:Y:S01]  /*4250*/  ISETP.GE.AND P2, PT, R9, RZ, PT ;  /* 0x000000ff0900720c */ /* 0x000fe20003f46270 */
[--C-:B------:R-:W-:Y:S01]  /*4260*/  @!P1 IMAD.IADD R7, R7, 0x1, -R10.reuse ;  /* 0x0000000107079824 */ /* 0x100fe200078e0a0a */
[----:B------:R-:W-:Y:S01]  /*4270*/  IABS R18, R5 ;  /* 0x0000000500127213 */ /* 0x000fe20000000000 */
[----:B--2---:R-:W-:Y:S01]  /*4280*/  IMAD.HI.U32 R11, R4, R16, RZ ;  /* 0x00000010040b7227 */ /* 0x004fe200078e00ff */
[----:B------:R1:W-:Y:S01]  /*4290*/  STL [R1+0x580], R3 ;  /* 0x0005800301007387 */ /* 0x0003e20000100800 */
[----:B------:R-:W-:Y:S02]  /*42a0*/  ISETP.GE.AND P1, PT, R13, RZ, PT ;  /* 0x000000ff0d00720c */ /* 0x000fe40003f26270 */
[----:B------:R-:W-:Y:S02]  /*42b0*/  IMAD.MOV R11, RZ, RZ, -R11 ;  /* 0x000000ffff0b7224 */ /* 0x000fe400078e0a0b */
[----:B------:R-:W-:Y:S01]  /*42c0*/  @!P3 IMAD.IADD R0, R0, 0x1, -R10 ;  /* 0x000000010000b824 */ /* 0x000fe200078e0a0a */
[----:B------:R-:W-:Y:S01]  /*42d0*/  ISETP.GE.AND P3, PT, R5, RZ, PT ;  /* 0x000000ff0500720c */ /* 0x000fe20003f66270 */
[----:B------:R-:W-:-:S02]  /*42e0*/  IMAD R19, R10, R11, R16 ;  /* 0x0000000b0a137224 */ /* 0x000fc400078e0210 */
[----:B------:R-:W-:Y:S01]  /*42f0*/  @!P6 IMAD.IADD R8, R8, 0x1, -R10 ;  /* 0x000000010808e824 */ /* 0x000fe200078e0a0a */
[----:B------:R-:W-:Y:S01]  /*4300*/  ISETP.GT.U32.AND P6, PT, R10, R0, PT ;  /* 0x000000000a00720c */ /* 0x000fe20003fc4070 */
[----:B-1----:R-:W-:Y:S02]  /*4310*/  IMAD.MOV.U32 R3, RZ, RZ, R6 ;  /* 0x000000ffff037224 */ /* 0x002fe400078e0006 */
[----:B------:R-:W-:-:S04]  /*4320*/  IMAD.HI.U32 R6, R4, R18, RZ ;  /* 0x0000001204067227 */ /* 0x000fc800078e00ff */
[----:B------:R-:W-:Y:S01]  /*4330*/  @!P0 IMAD.MOV R3, RZ, RZ, -R3 ;  /* 0x000000ffff038224 */ /* 0x000fe200078e0a03 */
[----:B------:R-:W-:Y:S01]  /*4340*/  ISETP.GT.U32.AND P0, PT, R10, R8, PT ;  /* 0x000000080a00720c */ /* 0x000fe20003f04070 */
[----:B------:R-:W-:Y:S02]  /*4350*/  IMAD.MOV R6, RZ, RZ, -R6 ;  /* 0x000000ffff067224 */ /* 0x000fe400078e0a06 */
[----:B------:R-:W-:Y:S01]  /*4360*/  VIADD R11, R28, 0x1b6 ;  /* 0x000001b61c0b7836 */ /* 0x000fe20000000000 */
[----:B------:R1:W-:Y:S01]  /*4370*/  STL [R1+0x588], R3 ;  /* 0x0005880301007387 */ /* 0x0003e20000100800 */
[----:B------:R-:W-:Y:S02]  /*4380*/  IMAD R18, R10, R6, R18 ;  /* 0x000000060a127224 */ /* 0x000fe400078e0212 */
[----:B------:R-:W-:Y:S01]  /*4390*/  VIADD R9, R28, 0x1b5 ;  /* 0x000001b51c097836 */ /* 0x000fe20000000000 */
[----:B------:R-:W-:Y:S01]  /*43a0*/  IABS R14, R11 ;  /* 0x0000000b000e7213 */ /* 0x000fe20000000000 */
[----:B------:R-:W-:Y:S01]  /*43b0*/  @!P6 IMAD.IADD R0, R0, 0x1, -R10 ;  /* 0x000000010000e824 */ /* 0x000fe200078e0a0a */
[----:B------:R-:W-:Y:S01]  /*43c0*/  ISETP.GT.U32.AND P6, PT, R10, R18, PT ;  /* 0x000000120a00720c */ /* 0x000fe20003fc4070 */
[----:B------:R-:W-:Y:S01]  /*43d0*/  VIADD R5, R28, 0x1b4 ;  /* 0x000001b41c057836 */ /* 0x000fe20000000000 */
[----:B------:R-:W-:Y:S01]  /*43e0*/  IABS R17, R9 ;  /* 0x0000000900117213 */ /* 0x000fe20000000000 */
[----:B------:R-:W-:-:S03]  /*43f0*/  IMAD.HI.U32 R6, R4, R14, RZ ;  /* 0x0000000e04067227 */ /* 0x000fc600078e00ff */
[----:B------:R-:W-:Y:S01]  /*4400*/  IABS R16, R5 ;  /* 0x0000000500107213 */ /* 0x000fe20000000000 */
[----:B-1----:R-:W-:Y:S02]  /*4410*/  IMAD.MOV.U32 R3, RZ, RZ, R7 ;  /* 0x000000ffff037224 */ /* 0x002fe400078e0007 */
[----:B------:R-:W-:Y:S01]  /*4420*/  @!P0 IMAD.IADD R8, R8, 0x1, -R10 ;  /* 0x0000000108088824 */ /* 0x000fe200078e0a0a */
[----:B------:R-:W-:Y:S01]  /*4430*/  ISETP.GE.AND P0, PT, R11, RZ, PT ;  /* 0x000000ff0b00720c */ /* 0x000fe20003f06270 */
[----:B------:R-:W-:Y:S01]  /*4440*/  @!P4 IMAD.MOV R3, RZ, RZ, -R3 ;  /* 0x000000ffff03c224 */ /* 0x000fe200078e0a03 */
[----:B------:R-:W-:Y:S01]  /*4450*/  ISETP.GT.U32.AND P4, PT, R10, R19, PT ;  /* 0x000000130a00720c */ /* 0x000fe20003f84070 */
[----:B------:R-:W-:-:S03]  /*4460*/  IMAD.HI.U32 R7, R4, R17, RZ ;  /* 0x0000001104077227 */ /* 0x000fc600078e00ff */
[----:B------:R1:W-:Y:S01]  /*4470*/  STL [R1+0x598], R3 ;  /* 0x0005980301007387 */ /* 0x0003e20000100800 */
[----:B------:R-:W-:Y:S02]  /*4480*/  IMAD.MOV R11, RZ, RZ, -R6 ;  /* 0x000000ffff0b7224 */ /* 0x000fe400078e0a06 */
[----:B------:R-:W-:Y:S02]  /*4490*/  IMAD.MOV R7, RZ, RZ, -R7 ;  /* 0x000000ffff077224 */ /* 0x000fe400078e0a07 */
[----:B------:R-:W-:Y:S02]  /*44a0*/  IMAD R14, R10, R11, R14 ;  /* 0x0000000b0a0e7224 */ /* 0x000fe400078e020e */
[--C-:B------:R-:W-:Y:S02]  /*44b0*/  @!P6 IMAD.IADD R18, R18, 0x1, -R10.reuse ;  /* 0x000000011212e824 */ /* 0x100fe400078e0a0a */
[----:B------:R-:W-:Y:S01]  /*44c0*/  @!P4 IMAD.IADD R19, R19, 0x1, -R10 ;  /* 0x000000011313c824 */ /* 0x000fe200078e0a0a */
[----:B------:R-:W-:Y:S01]  /*44d0*/  ISETP.GE.AND P4, PT, R9, RZ, PT ;  /* 0x000000ff0900720c */ /* 0x000fe20003f86270 */
[----:B-1----:R-:W-:Y:S01]  /*44e0*/  IMAD.MOV.U32 R3, RZ, RZ, R0 ;  /* 0x000000ffff037224 */ /* 0x002fe200078e0000 */
[C---:B------:R-:W-:Y:S01]  /*44f0*/  ISETP.GT.U32.AND P6, PT, R10.reuse, R18, PT ;  /* 0x000000120a00720c */ /* 0x040fe20003fc4070 */
[----:B------:R-:W-:-:S02]  /*4500*/  IMAD R17, R10, R7, R17 ;  /* 0x000000070a117224 */ /* 0x000fc400078e0211 */
[----:B------:R-:W-:Y:S01]  /*4510*/  @!P5 IMAD.MOV R3, RZ, RZ, -R3 ;  /* 0x000000ffff03d224 */ /* 0x000fe200078e0a03 */
[----:B------:R-:W-:Y:S01]  /*4520*/  ISETP.GT.U32.AND P5, PT, R10, R19, PT ;  /* 0x000000130a00720c */ /* 0x000fe20003fa4070 */
[----:B------:R-:W-:-:S03]  /*4530*/  IMAD.HI.U32 R6, R4, R16, RZ ;  /* 0x0000001004067227 */ /* 0x000fc600078e00ff */
[----:B------:R1:W-:Y:S01]  /*4540*/  STL [R1+0x5ac], R3 ;  /* 0x0005ac0301007387 */ /* 0x0003e20000100800 */
[----:B------:R-:W-:Y:S02]  /*4550*/  IMAD.MOV R6, RZ, RZ, -R6 ;  /* 0x000000ffff067224 */ /* 0x000fe400078e0a06 */
[----:B------:R-:W-:Y:S02]  /*4560*/  VIADD R9, R28, 0x1b3 ;  /* 0x000001b31c097836 */ /* 0x000fe40000000000 */
[----:B------:R-:W-:Y:S02]  /*4570*/  IMAD R16, R10, R6, R16 ;  /* 0x000000060a107224 */ /* 0x000fe400078e0210 */
[--C-:B------:R-:W-:Y:S01]  /*4580*/  @!P6 IMAD.IADD R18, R18, 0x1, -R10.reuse ;  /* 0x000000011212e824 */ /* 0x100fe200078e0a0a */
[----:B------:R-:W-:Y:S01]  /*4590*/  IABS R12, R9 ;  /* 0x00000009000c7213 */ /* 0x000fe20000000000 */
[----:B------:R-:W-:Y:S01]  /*45a0*/  @!P5 IMAD.IADD R19, R19, 0x1, -R10 ;  /* 0x000000011313d824 */ /* 0x000fe200078e0a0a */
[C---:B------:R-:W-:Y:S01]  /*45b0*/  ISETP.GT.U32.AND P5, PT, R10.reuse, R17, PT ;  /* 0x000000110a00720c */ /* 0x040fe20003fa4070 */
[----:B-1----:R-:W-:Y:S01]  /*45c0*/  IMAD.MOV.U32 R3, RZ, RZ, R8 ;  /* 0x000000ffff037224 */ /* 0x002fe200078e0008 */
[----:B------:R-:W-:Y:S01]  /*45d0*/  ISETP.GT.U32.AND P6, PT, R10, R16, PT ;  /* 0x000000100a00720c */ /* 0x000fe20003fc4070 */
[----:B------:R-:W-:-:S04]  /*45e0*/  IMAD.HI.U32 R15, R4, R12, RZ ;  /* 0x0000000c040f7227 */ /* 0x000fc800078e00ff */
[----:B------:R-:W-:Y:S01]  /*45f0*/  @!P2 IMAD.MOV R3, RZ, RZ, -R3 ;  /* 0x000000ffff03a224 */ /* 0x000fe200078e0a03 */
[----:B------:R-:W-:Y:S01]  /*4600*/  ISETP.GT.U32.AND P2, PT, R10, R14, PT ;  /* 0x0000000e0a00720c */ /* 0x000fe20003f44070 */
[----:B------:R-:W-:Y:S02]  /*4610*/  VIADD R0, R28, 0x1b2 ;  /* 0x000001b21c007836 */ /* 0x000fe40000000000 */
[----:B------:R-:W-:Y:S01]  /*4620*/  IMAD.MOV R15, RZ, RZ, -R15 ;  /* 0x000000ffff0f7224 */ /* 0x000fe200078e0a0f */
[----:B------:R1:W-:Y:S01]  /*4630*/  STL [R1+0x5cc], R3 ;  /* 0x0005cc0301007387 */ /* 0x0003e20000100800 */
[----:B------:R-:W-:Y:S01]  /*4640*/  @!P5 IMAD.IADD R17, R17, 0x1, -R10 ;  /* 0x000000011111d824 */ /* 0x000fe200078e0a0a */
[----:B------:R-:W-:Y:S01]  /*4650*/  IABS R8, R0 ;  /* 0x0000000000087213 */ /* 0x000fe20000000000 */
[----:B------:R-:W-:Y:S02]  /*4660*/  IMAD R12, R10, R15, R12 ;  /* 0x0000000f0a0c7224 */ /* 0x000fe400078e020c */
[----:B------:R-:W-:Y:S01]  /*4670*/  @!P6 IMAD.IADD R16, R16, 0x1, -R10 ;  /* 0x000000011010e824 */ /* 0x000fe200078e0a0a */
[----:B------:R-:W-:Y:S01]  /*4680*/  ISETP.GT.U32.AND P6, PT, R10, R17, PT ;  /* 0x000000110a00720c */ /* 0x000fe20003fc4070 */
[----:B------:R-:W-:-:S02]  /*4690*/  VIADD R13, R28, 0x1b0 ;  /* 0x000001b01c0d7836 */ /* 0x000fc40000000000 */
[----:B------:R-:W-:Y:S01]  /*46a0*/  @!P2 IMAD.IADD R14, R14, 0x1, -R10 ;  /* 0x000000010e0ea824 */ /* 0x000fe200078e0a0a */
[----:B------:R-:W-:Y:S01]  /*46b0*/  ISETP.GE.AND P2, PT, R5, RZ, PT ;  /* 0x000000ff0500720c */ /* 0x000fe20003f46270 */
[----:B------:R-:W-:Y:S01]  /*46c0*/  IMAD.HI.U32 R5, R4, R8, RZ ;  /* 0x0000000804057227 */ /* 0x000fe200078e00ff */
[----:B------:R-:W-:Y:S02]  /*46d0*/  IABS R6, R13 ;  /* 0x0000000d00067213 */ /* 0x000fe40000000000 */
[----:B------:R-:W-:Y:S01]  /*46e0*/  ISETP.GT.U32.AND P5, PT, R10, R14, PT ;  /* 0x0000000e0a00720c */ /* 0x000fe20003fa4070 */
[----:B------:R-:W-:Y:S02]  /*46f0*/  IMAD.MOV.U32 R20, RZ, RZ, R19 ;  /* 0x000000ffff147224 */ /* 0x000fe400078e0013 */
[----:B------:R-:W-:Y:S02]  /*4700*/  IMAD.MOV R5, RZ, RZ, -R5 ;  /* 0x000000ffff057224 */ /* 0x000fe400078e0a05 */
[----:B-1----:R-:W-:-:S02]  /*4710*/  IMAD.MOV.U32 R3, RZ, RZ, R18 ;  /* 0x000000ffff037224 */ /* 0x002fc400078e0012 */
[----:B------:R-:W-:Y:S01]  /*4720*/  @!P1 IMAD.MOV R20, RZ, RZ, -R20 ;  /* 0x000000ffff149224 */ /* 0x000fe200078e0a14 */
[C---:B------:R-:W-:Y:S01]  /*4730*/  ISETP.GT.U32.AND P1, PT, R10.reuse, R16, PT ;  /* 0x000000100a00720c */ /* 0x040fe20003f24070 */
[----:B------:R-:W-:Y:S01]  /*4740*/  @!P3 IMAD.MOV R3, RZ, RZ, -R3 ;  /* 0x000000ffff03b224 */ /* 0x000fe200078e0a03 */
[----:B------:R-:W-:Y:S01]  /*4750*/  ISETP.GE.AND P3, PT, R9, RZ, PT ;  /* 0x000000ff0900720c */ /* 0x000fe20003f66270 */
[----:B------:R-:W-:Y:S01]  /*4760*/  IMAD R8, R10, R5, R8 ;  /* 0x000000050a087224 */ /* 0x000fe200078e0208 */
[----:B------:R-:W-:Y:S01]  /*4770*/  STL [R1+0x5d8], R20 ;  /* 0x0005d81401007387 */ /* 0x000fe20000100800 */
[--C-:B------:R-:W-:Y:S01]  /*4780*/  @!P5 IMAD.IADD R14, R14, 0x1, -R10.reuse ;  /* 0x000000010e0ed824 */ /* 0x100fe200078e0a0a */
[----:B------:R-:W-:Y:S01]  /*4790*/  ISETP.GT.U32.AND P5, PT, R10, R12, PT ;  /* 0x0000000c0a00720c */ /* 0x000fe20003fa4070 */
[----:B------:R-:W-:Y:S01]  /*47a0*/  IMAD.HI.U32 R9, R4, R6, RZ ;  /* 0x0000000604097227 */ /* 0x000fe200078e00ff */
[----:B------:R1:W-:Y:S03]  /*47b0*/  STL [R1+0x5ec], R3 ;  /* 0x0005ec0301007387 */ /* 0x0003e60000100800 */
[----:B------:R-:W-:Y:S01]  /*47c0*/  @!P6 IMAD.IADD R17, R17, 0x1, -R10 ;  /* 0x000000011111e824 */ /* 0x000fe200078e0a0a */
[----:B------:R-:W-:Y:S01]  /*47d0*/  ISETP.GT.U32.AND P6, PT, R10, R8, PT ;  /* 0x000000080a00720c */ /* 0x000fe20003fc4070 */
[----:B------:R-:W-:-:S02]  /*47e0*/  VIADD R11, R28, 0x1b1 ;  /* 0x000001b11c0b7836 */ /* 0x000fc40000000000 */
[----:B------:R-:W-:Y:S02]  /*47f0*/  IMAD.MOV R9, RZ, RZ, -R9 ;  /* 0x000000ffff097224 */ /* 0x000fe400078e0a09 */
[----:B------:R-:W-:Y:S01]  /*4800*/  VIADD R5, R28, 0x1af ;  /* 0x000001af1c057836 */ /* 0x000fe20000000000 */
[----:B------:R-:W-:Y:S01]  /*4810*/  IABS R7, R11 ;  /* 0x0000000b00077213 */ /* 0x000fe20000000000 */
[----:B------:R-:W-:Y:S02]  /*4820*/  @!P5 IMAD.IADD R12, R12, 0x1, -R10 ;  /* 0x000000010c0cd824 */ /* 0x000fe400078e0a0a */
[----:B-1----:R-:W-:Y:S02]  /*4830*/  IMAD.MOV.U32 R3, RZ, RZ, R14 ;  /* 0x000000ffff037224 */ /* 0x002fe400078e000e */
[C---:B------:R-:W-:Y:S02]  /*4840*/  IMAD R6, R10.reuse, R9, R6 ;  /* 0x000000090a067224 */ /* 0x040fe400078e0206 */
[----:B------:R-:W-:Y:S01]  /*4850*/  @!P0 IMAD.MOV R3, RZ, RZ, -R3 ;  /* 0x000000ffff038224 */ /* 0x000fe200078e0a03 */
[----:B------:R-:W-:Y:S01]  /*4860*/  ISETP.GT.U32.AND P0, PT, R10, R12, PT ;  /* 0x0000000c0a00720c */ /* 0x000fe20003f04070 */
[----:B------:R-:W-:Y:S01]  /*4870*/  @!P1 IMAD.IADD R16, R16, 0x1, -R10 ;  /* 0x0000000110109824 */ /* 0x000fe200078e0a0a */
[----:B------:R-:W-:Y:S01]  /*4880*/  ISETP.GE.AND P1, PT, R0, RZ, PT ;  /* 0x000000ff0000720c */ /* 0x000fe20003f26270 */
[----:B------:R-:W-:Y:S01]  /*4890*/  @!P4 IMAD.MOV R17, RZ, RZ, -R17 ;  /* 0x000000ffff11c224 */ /* 0x000fe200078e0a11 */
[----:B------:R-:W-:Y:S01]  /*48a0*/  ISETP.GT.U32.AND P4, PT, R10, R6, PT ;  /* 0x000000060a00720c */ /* 0x000fe20003f84070 */
[----:B------:R-:W-:Y:S01]  /*48b0*/  IMAD.HI.U32 R15, R4, R7, RZ ;  /* 0x00000007040f7227 */ /* 0x000fe200078e00ff */
[----:B------:R1:W-:Y:S01]  /*48c0*/  STL [R1+0x610], R3 ;  /* 0x0006100301007387 */ /* 0x0003e20000100800 */
[----:B------:R-:W-:-:S02]  /*48d0*/  IABS R0, R5 ;  /* 0x0000000500007213 */ /* 0x000fc40000000000 */
[----:B------:R-:W-:Y:S01]  /*48e0*/  @!P6 IMAD.IADD R8, R8, 0x1, -R10 ;  /* 0x000000010808e824 */ /* 0x000fe200078e0a0a */
[----:B------:R-:W-:Y:S01]  /*48f0*/  STL [R1+0x61c], R17 ;  /* 0x00061c1101007387 */ /* 0x000fe20000100800 */
[----:B------:R-:W-:Y:S02]  /*4900*/  IMAD.MOV R15, RZ, RZ, -R15 ;  /* 0x000000ffff0f7224 */ /* 0x000fe400078e0a0f */
[----:B------:R-:W-:Y:S01]  /*4910*/  VIADD R9, R28, 0x1ae ;  /* 0x000001ae1c097836 */ /* 0x000fe20000000000 */
[C---:B------:R-:W-:Y:S01]  /*4920*/  ISETP.GT.U32.AND P6, PT, R10.reuse, R8, PT ;  /* 0x000000080a00720c */ /* 0x040fe20003fc4070 */
[----:B------:R-:W-:Y:S02]  /*4930*/  IMAD R7, R10, R15, R7 ;  /* 0x0000000f0a077224 */ /* 0x000fe400078e0207 */
[----:B-1----:R-:W-:Y:S01]  /*4940*/  IMAD.MOV.U32 R3, RZ, RZ, R16 ;  /* 0x000000ffff037224 */ /* 0x002fe200078e0010 */
[----:B------:R-:W-:Y:S01]  /*4950*/  IABS R15, R9 ;  /* 0x00000009000f7213 */ /* 0x000fe20000000000 */
[----:B------:R-:W-:Y:S01]  /*4960*/  IMAD.HI.U32 R14, R4, R0, RZ ;  /* 0x00000000040e7227 */ /* 0x000fe200078e00ff */
[----:B------:R-:W-:-:S03]  /*4970*/  ISETP.GT.U32.AND P5, PT, R10, R7, PT ;  /* 0x000000070a00720c */ /* 0x000fc60003fa4070 */
[----:B------:R-:W-:Y:S01]  /*4980*/  @!P2 IMAD.MOV R3, RZ, RZ, -R3 ;  /* 0x000000ffff03a224 */ /* 0x000fe200078e0a03 */
[----:B------:R-:W-:Y:S01]  /*4990*/  ISETP.GE.AND P2, PT, R11, RZ, PT ;  /* 0x000000ff0b00720c */ /* 0x000fe20003f46270 */
[----:B------:R-:W-:Y:S01]  /*49a0*/  @!P0 IMAD.IADD R12, R12, 0x1, -R10 ;  /* 0x000000010c0c8824 */ /* 0x000fe200078e0a0a */
[----:B------:R-:W-:Y:S01]  /*49b0*/  ISETP.GE.AND P0, PT, R13, RZ, PT ;  /* 0x000000ff0d00720c */ /* 0x000fe20003f06270 */
[----:B------:R-:W-:Y:S01]  /*49c0*/  IMAD.MOV R14, RZ, RZ, -R14 ;  /* 0x000000ffff0e7224 */ /* 0x000fe200078e0a0e */
[----:B------:R1:W-:Y:S01]  /*49d0*/  STL [R1+0x624], R3 ;  /* 0x0006240301007387 */ /* 0x0003e20000100800 */
[----:B------:R-:W-:Y:S01]  /*49e0*/  @!P4 IMAD.IADD R6, R6, 0x1, -R10 ;  /* 0x000000010606c824 */ /* 0x000fe200078e0a0a */
[----:B------:R-:W-:Y:S01]  /*49f0*/  ISETP.GE.AND P4, PT, R5, RZ, PT ;  /* 0x000000ff0500720c */ /* 0x000fe20003f86270 */
[----:B------:R-:W-:Y:S02]  /*4a00*/  IMAD.MOV.U32 R11, RZ, RZ, R15 ;  /* 0x000000ffff0b7224 */ /* 0x000fe400078e000f */
[----:B------:R-:W-:-:S02]  /*4a10*/  IMAD R0, R10, R14, R0 ;  /* 0x0000000e0a007224 */ /* 0x000fc400078e0200 */
[----:B------:R-:W-:-:S04]  /*4a20*/  IMAD.HI.U32 R13, R4, R11, RZ ;  /* 0x0000000b040d7227 */ /* 0x000fc800078e00ff */
[----:B-1----:R-:W-:Y:S02]  /*4a30*/  IMAD.MOV.U32 R3, RZ, RZ, R12 ;  /* 0x000000ffff037224 */ /* 0x002fe400078e000c */
[--C-:B------:R-:W-:Y:S01]  /*4a40*/  @!P6 IMAD.IADD R8, R8, 0x1, -R10.reuse ;  /* 0x000000010808e824 */ /* 0x100fe200078e0a0a */
[C---:B------:R-:W-:Y:S01]  /*4a50*/  ISETP.GT.U32.AND P6, PT, R10.reuse, R0, PT ;  /* 0x000000000a00720c */ /* 0x040fe20003fc4070 */
[----:B------:R-:W-:Y:S01]  /*4a60*/  @!P3 IMAD.MOV R3, RZ, RZ, -R3 ;  /* 0x000000ffff03b224 */ /* 0x000fe200078e0a03 */
[C---:B------:R-:W-:Y:S01]  /*4a70*/  ISETP.GT.U32.AND P3, PT, R10.reuse, R6, PT ;  /* 0x000000060a00720c */ /* 0x040fe20003f64070 */
[----:B------:R-:W-:Y:S02]  /*4a80*/  IMAD.MOV R13, RZ, RZ, -R13 ;  /* 0x000000ffff0d7224 */ /* 0x000fe400078e0a0d */
[----:B------:R-:W-:Y:S01]  /*4a90*/  @!P5 IMAD.IADD R7, R7, 0x1, -R10 ;  /* 0x000000010707d824 */ /* 0x000fe200078e0a0a */
[----:B------:R1:W-:Y:S01]  /*4aa0*/  STL [R1+0x63c], R3 ;  /* 0x00063c0301007387 */ /* 0x0003e20000100800 */
[----:B------:R-:W-:-:S02]  /*4ab0*/  IMAD R5, R10, R13, R11 ;  /* 0x0000000d0a057224 */ /* 0x000fc400078e020b */
[----:B------:R-:W-:Y:S01]  /*4ac0*/  VIADD R15, R28, 0x1ad ;  /* 0x000001ad1c0f7836 */ /* 0x000fe20000000000 */
[----:B------:R-:W-:Y:S01]  /*4ad0*/  ISETP.GT.U32.AND P5, PT, R10, R7, PT ;  /* 0x000000070a00720c */ /* 0x000fe20003fa4070 */
[----:B------:R-:W-:Y:S02]  /*4ae0*/  VIADD R12, R28, 0x1ac ;  /* 0x000001ac1c0c7836 */ /* 0x000fe40000000000 */
[--C-:B------:R-:W-:Y:S02]  /*4af0*/  @!P6 IMAD.IADD R0, R0, 0x1, -R10.reuse ;  /* 0x000000010000e824 */ /* 0x100fe400078e0a0a */
[----:B------:R-:W-:Y:S01]  /*4b00*/  @!P3 IMAD.IADD R6, R6, 0x1, -R10 ;  /* 0x000000010606b824 */ /* 0x000fe200078e0a0a */
[C---:B------:R-:W-:Y:S01]  /*4b10*/  ISETP.GT.U32.AND P3, PT, R10.reuse, R5, PT ;  /* 0x000000050a00720c */ /* 0x040fe20003f64070 */
[----:B-1----:R-:W-:Y:S01]  /*4b20*/  IMAD.MOV.U32 R3, RZ, RZ, R8 ;  /* 0x000000ffff037224 */ /* 0x002fe200078e0008 */
[----:B------:R-:W-:Y:S01]  /*4b30*/  ISETP.GT.U32.AND P6, PT, R10, R0, PT ;  /* 0x000000000a00720c */ /* 0x000fe20003fc4070 */
[----:B------:R-:W-:-:S02]  /*4b40*/  VIADD R11, R28, 0x1aa ;  /* 0x000001aa1c0b7836 */ /* 0x000fc40000000000 */
[----:B------:R-:W-:Y:S01]  /*4b50*/  @!P1 IMAD.MOV R3, RZ, RZ, -R3 ;  /* 0x000000ffff039224 */ /* 0x000fe200078e0a03 */
[----:B------:R-:W-:Y:S01]  /*4b60*/  ISETP.GE.AND P1, PT, R15, RZ, PT ;  /* 0x000000ff0f00720c */ /* 0x000fe20003f26270 */
[--C-:B------:R-:W-:Y:S01]  /*4b70*/  @!P5 IMAD.IADD R7, R7, 0x1, -R10.reuse ;  /* 0x000000010707d824 */ /* 0x100fe200078e0a0a */
[----:B------:R-:W-:Y:S01]  /*4b80*/  IABS R15, R15 ;  /* 0x0000000f000f7213 */ /* 0x000fe20000000000 */
[C---:B------:R-:W-:Y:S01]  /*4b90*/  VIADD R14, R28.reuse, 0x1a8 ;  /* 0x000001a81c0e7836 */ /* 0x040fe20000000000 */
[----:B------:R1:W-:Y:S01]  /*4ba0*/  STL [R1+0x64c], R3 ;  /* 0x00064c0301007387 */ /* 0x0003e20000100800 */
[----:B------:R-:W-:Y:S01]  /*4bb0*/  ISETP.GE.AND P5, PT, R9, RZ, PT ;  /* 0x000000ff0900720c */ /* 0x000fe20003fa6270 */
[----:B------:R-:W-:Y:S02]  /*4bc0*/  VIADD R9, R28, 0x1ab ;  /* 0x000001ab1c097836 */ /* 0x000fe40000000000 */
[----:B------:R-:W-:Y:S01]  /*4bd0*/  @!P3 IMAD.IADD R5, R5, 0x1, -R10 ;  /* 0x000000010505b824 */ /* 0x000fe200078e0a0a */
[----:B------:R-:W-:Y:S01]  /*4be0*/  IABS R17, R14 ;  /* 0x0000000e00117213 */ /* 0x000fe20000000000 */
[----:B------:R-:W-:Y:S01]  /*4bf0*/  @!P2 IMAD.MOV R7, RZ, RZ, -R7 ;  /* 0x000000ffff07a224 */ /* 0x000fe200078e0a07 */
[----:B------:R-:W-:Y:S01]  /*4c00*/  ISETP.GE.AND P2, PT, R12, RZ, PT ;  /* 0x000000ff0c00720c */ /* 0x000fe20003f46270 */
[----:B------:R-:W-:Y:S01]  /*4c10*/  IMAD.HI.U32 R8, R4, R15, RZ ;  /* 0x0000000f04087227 */ /* 0x000fe200078e00ff */
[----:B------:R-:W-:-:S02]  /*4c20*/  ISETP.GT.U32.AND P3, PT, R10, R5, PT ;  /* 0x000000050a00720c */ /* 0x000fc40003f64070 */
[----:B------:R-:W-:Y:S01]  /*4c30*/  STL [R1+0x668], R7 ;  /* 0x0006680701007387 */ /* 0x000fe20000100800 */
[----:B-1----:R-:W-:Y:S01]  /*4c40*/  IMAD.MOV.U32 R3, RZ, RZ, R6 ;  /* 0x000000ffff037224 */ /* 0x002fe200078e0006 */
[----:B------:R-:W-:Y:S01]  /*4c50*/  IABS R12, R12 ;  /* 0x0000000c000c7213 */ /* 0x000fe20000000000 */
[----:B------:R-:W-:Y:S01]  /*4c60*/  @!P6 IMAD.IADD R0, R0, 0x1, -R10 ;  /* 0x000000010000e824 */ /* 0x000fe200078e0a0a */
[----:B------:R-:W-:Y:S01]  /*4c70*/  ISETP.GE.AND P6, PT, R11, RZ, PT ;  /* 0x000000ff0b00720c */ /* 0x000fe20003fc6270 */
[----:B------:R-:W-:Y:S01]  /*4c80*/  @!P0 IMAD.MOV R3, RZ, RZ, -R3 ;  /* 0x000000ffff038224 */ /* 0x000fe200078e0a03 */
[----:B------:R-:W-:Y:S01]  /*4c90*/  ISETP.GE.AND P0, PT, R9, RZ, PT ;  /* 0x000000ff0900720c */ /* 0x000fe20003f06270 */
[----:B------:R-:W-:Y:S01]  /*4ca0*/  IMAD.MOV R8, RZ, RZ, -R8 ;  /* 0x000000ffff087224 */ /* 0x000fe200078e0a08 */
[----:B------:R-:W-:Y:S01]  /*4cb0*/  IABS R9, R9 ;  /* 0x0000000900097213 */ /* 0x000fe20000000000 */
[----:B------:R-:W-:Y:S01]  /*4cc0*/  VIADD R19, R28, 0x1a9 ;  /* 0x000001a91c137836 */ /* 0x000fe20000000000 */
[----:B------:R1:W-:Y:S01]  /*4cd0*/  STL [R1+0x67c], R3 ;  /* 0x00067c0301007387 */ /* 0x0003e20000100800 */
[----:B------:R-:W-:Y:S01]  /*4ce0*/  IMAD R15, R10, R8, R15 ;  /* 0x000000080a0f7224 */ /* 0x000fe200078e020f */
[----:B------:R-:W-:Y:S01]  /*4cf0*/  IABS R11, R11 ;  /* 0x0000000b000b7213 */ /* 0x000fe20000000000 */
[----:B------:R-:W-:-:S04]  /*4d00*/  IMAD.HI.U32 R6, R4, R9, RZ ;  /* 0x0000000904067227 */ /* 0x000fc800078e00ff */
[----:B------:R-:W-:Y:S02]  /*4d10*/  IMAD.MOV R6, RZ, RZ, -R6 ;  /* 0x000000ffff067224 */ /* 0x000fe400078e0a06 */
[----:B------:R-:W-:Y:S02]  /*4d20*/  @!P3 IMAD.IADD R5, R5, 0x1, -R10 ;  /* 0x000000010505b824 */ /* 0x000fe400078e0a0a */
[----:B-1----:R-:W-:Y:S02]  /*4d30*/  IMAD.MOV.U32 R3, RZ, RZ, R0 ;  /* 0x000000ffff037224 */ /* 0x002fe400078e0000 */
[C---:B------:R-:W-:Y:S02]  /*4d40*/  IMAD R9, R10.reuse, R6, R9 ;  /* 0x000000060a097224 */ /* 0x040fe400078e0209 */
[----:B------:R-:W-:Y:S01]  /*4d50*/  @!P4 IMAD.MOV R3, RZ, RZ, -R3 ;  /* 0x000000ffff03c224 */ /* 0x000fe200078e0a03 */
[----:B------:R-:W-:Y:S01]  /*4d60*/  ISETP.GT.U32.AND P4, PT, R10, R15, PT ;  /* 0x0000000f0a00720c */ /* 0x000fe20003f84070 */
[----:B------:R-:W-:-:S03]  /*4d70*/  IMAD.HI.U32 R7, R4, R12, RZ ;  /* 0x0000000c04077227 */ /* 0x000fc600078e00ff */
[----:B------:R1:W-:Y:S01]  /*4d80*/  STL [R1+0x684], R3 ;  /* 0x0006840301007387 */ /* 0x0003e20000100800 */
[----:B------:R-:W-:Y:S02]  /*4d90*/  IMAD.MOV R7, RZ, RZ, -R7 ;  /* 0x000000ffff077224 */ /* 0x000fe400078e0a07 */
[----:B------:R-:W-:-:S04]  /*4da0*/  IMAD.HI.U32 R0, R4, R11, RZ ;  /* 0x0000000b04007227 */ /* 0x000fc800078e00ff */
[C---:B------:R-:W-:Y:S02]  /*4db0*/  IMAD R12, R10.reuse, R7, R12 ;  /* 0x000000070a0c7224 */ /* 0x040fe400078e020c */
[----:B------:R-:W-:Y:S02]  /*4dc0*/  @!P4 IMAD.IADD R15, R15, 0x1, -R10 ;  /* 0x000000010f0fc824 */ /* 0x000fe400078e0a0a */
[----:B-1----:R-:W-:Y:S01]  /*4dd0*/  IMAD.MOV.U32 R3, RZ, RZ, R5 ;  /* 0x000000ffff037224 */ /* 0x002fe200078e0005 */
[C---:B------:R-:W-:Y:S01]  /*4de0*/  ISETP.GT.U32.AND P3, PT, R10.reuse, R12, PT ;  /* 0x0000000c0a00720c */ /* 0x040fe20003f64070 */
[----:B------:R-:W-:Y:S01]  /*4df0*/  IMAD.MOV R0, RZ, RZ, -R0 ;  /* 0x000000ffff007224 */ /* 0x000fe200078e0a00 */
[C---:B------:R-:W-:Y:S01]  /*4e00*/  ISETP.GT.U32.AND P4, PT, R10.reuse, R15, PT ;  /* 0x0000000f0a00720c */ /* 0x040fe20003f84070 */
[----:B------:R-:W-:Y:S01]  /*4e10*/  @!P5 IMAD.MOV R3, RZ, RZ, -R3 ;  /* 0x000000ffff03d224 */ /* 0x000fe200078e0a03 */
[C---:B------:R-:W-:Y:S01]  /*4e20*/  ISETP.GT.U32.AND P5, PT, R10.reuse, R9, PT ;  /* 0x000000090a00720c */ /* 0x040fe20003fa4070 */
[----:B------:R-:W-:Y:S01]  /*4e30*/  IMAD R11, R10, R0, R11 ;  /* 0x000000000a0b7224 */ /* 0x000fe200078e020b */
[----:B------:R-:W-:Y:S01]  /*4e40*/  IABS R5, R19 ;  /* 0x0000001300057213 */ /* 0x000fe20000000000 */
[----:B------:R-:W-:Y:S01]  /*4e50*/  IMAD.HI.U32 R6, R4, R17, RZ ;  /* 0x0000001104067227 */ /* 0x000fe200078e00ff */
[----:B------:R1:W-:Y:S03]  /*4e60*/  STL [R1+0x694], R3 ;  /* 0x0006940301007387 */ /* 0x0003e60000100800 */
[----:B------:R-:W-:-:S02]  /*4e70*/  IMAD.MOV R6, RZ, RZ, -R6 ;  /* 0x000000ffff067224 */ /* 0x000fc400078e0a06 */
[--C-:B------:R-:W-:Y:S02]  /*4e80*/  @!P3 IMAD.IADD R12, R12, 0x1, -R10.reuse ;  /* 0x000000010c0cb824 */ /* 0x100fe400078e0a0a */
[--C-:B------:R-:W-:Y:S01]  /*4e90*/  @!P4 IMAD.IADD R15, R15, 0x1, -R10.reuse ;  /* 0x000000010f0fc824 */ /* 0x100fe200078e0a0a */
[C---:B------:R-:W-:Y:S01]  /*4ea0*/  ISETP.GT.U32.AND P4, PT, R10.reuse, R11, PT ;  /* 0x0000000b0a00720c */ /* 0x040fe20003f84070 */
[----:B------:R-:W-:Y:S01]  /*4eb0*/  @!P5 IMAD.IADD R9, R9, 0x1, -R10 ;  /* 0x000000010909d824 */ /* 0x000fe200078e0a0a */
[C---:B------:R-:W-:Y:S01]  /*4ec0*/  ISETP.GT.U32.AND P3, PT, R10.reuse, R12, PT ;  /* 0x0000000c0a00720c */ /* 0x040fe20003f64070 */
[----:B------:R-:W-:Y:S02]  /*4ed0*/  IMAD R17, R10, R6, R17 ;  /* 0x000000060a117224 */ /* 0x000fe400078e0211 */
[----:B------:R-:W-:Y:S01]  /*4ee0*/  IMAD.HI.U32 R13, R4, R5, RZ ;  /* 0x00000005040d7227 */ /* 0x000fe200078e00ff */
[----:B------:R-:W-:-:S03]  /*4ef0*/  ISETP.GT.U32.AND P5, PT, R10, R9, PT ;  /* 0x000000090a00720c */ /* 0x000fc60003fa4070 */
[----:B------:R-:W-:Y:S02]  /*4f00*/  IMAD.MOV R13, RZ, RZ, -R13 ;  /* 0x000000ffff0d7224 */ /* 0x000fe400078e0a0d */
[----:B------:R-:W-:Y:S02]  /*4f10*/  VIADD R0, R28, 0x1a7 ;  /* 0x000001a71c007836 */ /* 0x000fe40000000000 */
[C---:B------:R-:W-:Y:S02]  /*4f20*/  IMAD R5, R10.reuse, R13, R5 ;  /* 0x0000000d0a057224 */ /* 0x040fe400078e0205 */
[----:B-1----:R-:W-:Y:S01]  /*4f30*/  IMAD.MOV.U32 R3, RZ, RZ, R15 ;  /* 0x000000ffff037224 */ /* 0x002fe200078e000f */
[----:B------:R-:W-:Y:S01]  /*4f40*/  IABS R8, R0 ;  /* 0x0000000000087213 */ /* 0x000fe20000000000 */
[--C-:B------:R-:W-:Y:S01]  /*4f50*/  @!P4 IMAD.IADD R11, R11, 0x1, -R10.reuse ;  /* 0x000000010b0bc824 */ /* 0x100fe200078e0a0a */
[----:B------:R-:W-:Y:S01]  /*4f60*/  ISETP.GE.AND P4, PT, R19, RZ, PT ;  /* 0x000000ff1300720c */ /* 0x000fe20003f86270 */
[----:B------:R-:W-:Y:S01]  /*4f70*/  @!P5 IMAD.IADD R9, R9, 0x1, -R10 ;  /* 0x000000010909d824 */ /* 0x000fe200078e0a0a */
[----:B------:R-:W-:Y:S01]  /*4f80*/  ISETP.GT.U32.AND P5, PT, R10, R17, PT ;  /* 0x000000110a00720c */ /* 0x000fe20003fa4070 */
[----:B------:R-:W-:-:S02]  /*4f90*/  VIADD R7, R28, 0x1a6 ;  /* 0x000001a61c077836 */ /* 0x000fc40000000000 */
[----:B------:R-:W-:Y:S02]  /*4fa0*/  VIADD R6, R28, 0x1a5 ;  /* 0x000001a51c067836 */ /* 0x000fe40000000000 */
[--C-:B------:R-:W-:Y:S01]  /*4fb0*/  @!P3 IMAD.IADD R12, R12, 0x1, -R10.reuse ;  /* 0x000000010c0cb824 */ /* 0x100fe200078e0a0a */
[C---:B------:R-:W-:Y:S01]  /*4fc0*/  ISETP.GT.U32.AND P3, PT, R10.reuse, R5, PT ;  /* 0x000000050a00720c */ /* 0x040fe20003f64070 */
[----:B------:R-:W-:Y:S01]  /*4fd0*/  @!P1 IMAD.MOV R3, RZ, RZ, -R3 ;  /* 0x000000ffff039224 */ /* 0x000fe200078e0a03 */
[----:B------:R-:W-:Y:S01]  /*4fe0*/  ISETP.GT.U32.AND P1, PT, R10, R11, PT ;  /* 0x0000000b0a00720c */ /* 0x000fe20003f24070 */
[----:B------:R-:W-:Y:S01]  /*4ff0*/  IMAD.HI.U32 R18, R4, R8, RZ ;  /* 0x0000000804127227 */ /* 0x000fe200078e00ff */
[----:B------:R-:W-:Y:S02]  /*5000*/  IABS R16, R7 ;  /* 0x0000000700107213 */ /* 0x000fe40000000000 */
[----:B------:R-:W-:Y:S01]  /*5010*/  IABS R15, R6 ;  /* 0x00000006000f7213 */ /* 0x000fe20000000000 */
[----:B------:R-:W-:Y:S01]  /*5020*/  @!P5 IMAD.IADD R17, R17, 0x1, -R10 ;  /* 0x000000011111d824 */ /* 0x000fe200078e0a0a */
[----:B------:R1:W-:Y:S01]  /*5030*/  STL [R1+0x6a0], R3 ;  /* 0x0006a00301007387 */ /* 0x0003e20000100800 */
[----:B------:R-:W-:-:S02]  /*5040*/  IMAD.MOV R18, RZ, RZ, -R18 ;  /* 0x000000ffff127224 */ /* 0x000fc400078e0a12 */
[----:B------:R-:W-:Y:S01]  /*5050*/  IMAD.HI.U32 R13, R4, R16, RZ ;  /* 0x00000010040d7227 */ /* 0x000fe200078e00ff */
[----:B------:R-:W-:-:S03]  /*5060*/  ISETP.GT.U32.AND P5, PT, R10, R17, PT ;  /* 0x000000110a00720c */ /* 0x000fc60003fa4070 */
[----:B------:R-:W-:Y:S02]  /*5070*/  IMAD R8, R10, R18, R8 ;  /* 0x000000120a087224 */ /* 0x000fe400078e0208 */
[----:B------:R-:W-:Y:S02]  /*5080*/  IMAD.MOV R13, RZ, RZ, -R13 ;  /* 0x000000ffff0d7224 */ /* 0x000fe400078e0a0d */
[----:B-1----:R-:W-:Y:S02]  /*5090*/  IMAD.MOV.U32 R3, RZ, RZ, R12 ;  /* 0x000000ffff037224 */ /* 0x002fe400078e000c */
[----:B------:R-:W-:-:S04]  /*50a0*/  IMAD.HI.U32 R12, R4, R15, RZ ;  /* 0x0000000f040c7227 */ /* 0x000fc800078e00ff */
[----:B------:R-:W-:Y:S02]  /*50b0*/  @!P2 IMAD.MOV R3, RZ, RZ, -R3 ;  /* 0x000000ffff03a224 */ /* 0x000fe400078e0a03 */
[--C-:B------:R-:W-:Y:S01]  /*50c0*/  @!P3 IMAD.IADD R5, R5, 0x1, -R10.reuse ;  /* 0x000000010505b824 */ /* 0x100fe200078e0a0a */
[----:B------:R-:W-:Y:S01]  /*50d0*/  ISETP.GE.AND P3, PT, R14, RZ, PT ;  /* 0x000000ff0e00720c */ /* 0x000fe20003f66270 */
[----:B------:R-:W-:Y:S01]  /*50e0*/  @!P1 IMAD.IADD R11, R11, 0x1, -R10 ;  /* 0x000000010b0b9824 */ /* 0x000fe200078e0a0a */
[----:B------:R1:W-:Y:S01]  /*50f0*/  STL [R1+0x6b0], R3 ;  /* 0x0006b00301007387 */ /* 0x0003e20000100800 */
[----:B------:R-:W-:Y:S01]  /*5100*/  IMAD.MOV R12, RZ, RZ, -R12 ;  /* 0x000000ffff0c7224 */ /* 0x000fe200078e0a0c */
[C---:B------:R-:W-:Y:S01]  /*5110*/  ISETP.GT.U32.AND P1, PT, R10.reuse, R8, PT ;  /* 0x000000080a00720c */ /* 0x040fe20003f24070 */
[C---:B------:R-:W-:Y:S01]  /*5120*/  IMAD R16, R10.reuse, R13, R16 ;  /* 0x0000000d0a107224 */ /* 0x040fe200078e0210 */
[C---:B------:R-:W-:Y:S01]  /*5130*/  ISETP.GT.U32.AND P2, PT, R10.reuse, R5, PT ;  /* 0x000000050a00720c */ /* 0x040fe20003f44070 */
[----:B------:R-:W-:-:S02]  /*5140*/  IMAD R15, R10, R12, R15 ;  /* 0x0000000c0a0f7224 */ /* 0x000fc400078e020f */
[----:B------:R-:W-:Y:S02]  /*5150*/  @!P5 IMAD.IADD R17, R17, 0x1, -R10 ;  /* 0x000000011111d824 */ /* 0x000fe400078e0a0a */
[----:B------:R-:W-:Y:S01]  /*5160*/  @!P0 IMAD.MOV R9, RZ, RZ, -R9 ;  /* 0x000000ffff098224 */ /* 0x000fe200078e0a09 */
[----:B------:R-:W-:Y:S01]  /*5170*/  ISETP.GT.U32.AND P5, PT, R10, R15, PT ;  /* 0x0000000f0a00720c */ /* 0x000fe20003fa4070 */
[----:B-1----:R-:W-:Y:S01]  /*5180*/  IMAD.MOV.U32 R3, RZ, RZ, R11 ;  /* 0x000000ffff037224 */ /* 0x002fe200078e000b */
[----:B------:R-:W-:Y:S01]  /*5190*/  ISETP.GE.AND P0, PT, R0, RZ, PT ;  /* 0x000000ff0000720c */ /* 0x000fe20003f06270 */
[----:B------:R-:W-:Y:S01]  /*51a0*/  VIADD R0, R28, 0x1a4 ;  /* 0x000001a41c007836 */ /* 0x000fe20000000000 */
[----:B------:R1:W-:Y:S01]  /*51b0*/  STL [R1+0x6d0], R9 ;  /* 0x0006d00901007387 */ /* 0x0003e20000100800 */
[----:B------:R-:W-:Y:S01]  /*51c0*/  @!P6 IMAD.MOV R3, RZ, RZ, -R3 ;  /* 0x000000ffff03e224 */ /* 0x000fe200078e0a03 */
[----:B------:R-:W-:Y:S01]  /*51d0*/  ISETP.GT.U32.AND P6, PT, R10, R16, PT ;  /* 0x000000100a00720c */ /* 0x000fe20003fc4070 */
[----:B------:R-:W-:-:S02]  /*51e0*/  VIADD R11, R28, 0x1a3 ;  /* 0x000001a31c0b7836 */ /* 0x000fc40000000000 */
[--C-:B------:R-:W-:Y:S01]  /*51f0*/  @!P1 IMAD.IADD R8, R8, 0x1, -R10.reuse ;  /* 0x0000000108089824 */ /* 0x100fe200078e0a0a */
[----:B------:R-:W-:Y:S01]  /*5200*/  ISETP.GE.AND P1, PT, R6, RZ, PT ;  /* 0x000000ff0600720c */ /* 0x000fe20003f26270 */
[--C-:B------:R-:W-:Y:S01]  /*5210*/  @!P2 IMAD.IADD R5, R5, 0x1, -R10.reuse ;  /* 0x000000010505a824 */ /* 0x100fe200078e0a0a */
[----:B------:R-:W-:Y:S01]  /*5220*/  IABS R6, R11 ;  /* 0x0000000b00067213 */ /* 0x000fe20000000000 */
[----:B------:R2:W-:Y:S01]  /*5230*/  STL [R1+0x6e0], R3 ;  /* 0x0006e00301007387 */ /* 0x0005e20000100800 */
[----:B-1----:R-:W-:Y:S01]  /*5240*/  IABS R9, R0 ;  /* 0x0000000000097213 */ /* 0x002fe20000000000 */
[--C-:B------:R-:W-:Y:S01]  /*5250*/  @!P5 IMAD.IADD R15, R15, 0x1, -R10.reuse ;  /* 0x000000010f0fd824 */ /* 0x100fe200078e0a0a */
[----:B------:R-:W-:Y:S01]  /*5260*/  ISETP.GE.AND P2, PT, R7, RZ, PT ;  /* 0x000000ff0700720c */ /* 0x000fe20003f46270 */
[----:B------:R-:W-:Y:S02]  /*5270*/  VIADD R14, R28, 0x1a2 ;  /* 0x000001a21c0e7836 */ /* 0x000fe40000000000 */
[----:B------:R-:W-:Y:S01]  /*5280*/  @!P6 IMAD.IADD R16, R16, 0x1, -R10 ;  /* 0x000000011010e824 */ /* 0x000fe200078e0a0a */
[----:B------:R-:W-:Y:S01]  /*5290*/  ISETP.GT.U32.AND P6, PT, R10, R8, PT ;  /* 0x000000080a00720c */ /* 0x000fe20003fc4070 */
[----:B------:R-:W-:Y:S01]  /*52a0*/  IMAD.HI.U32 R7, R4, R9, RZ ;  /* 0x0000000904077227 */ /* 0x000fe200078e00ff */
[----:B------:R-:W-:-:S02]  /*52b0*/  IABS R13, R14 ;  /* 0x0000000e000d7213 */ /* 0x000fc40000000000 */
[C---:B------:R-:W-:Y:S01]  /*52c0*/  ISETP.GT.U32.AND P5, PT, R10.reuse, R16, PT ;  /* 0x000000100a00720c */ /* 0x040fe20003fa4070 */
[----:B--2---:R-:W-:Y:S02]  /*52d0*/  IMAD.MOV.U32 R3, RZ, RZ, R5 ;  /* 0x000000ffff037224 */ /* 0x004fe400078e0005 */
[----:B------:R-:W-:Y:S02]  /*52e0*/  IMAD.MOV.U32 R5, RZ, RZ, R6 ;  /* 0x000000ffff057224 */ /* 0x000fe400078e0006 */
[----:B------:R-:W-:Y:S01]  /*52f0*/  @!P4 IMAD.MOV R3, RZ, RZ, -R3 ;  /* 0x000000ffff03c224 */ /* 0x000fe200078e0a03 */
[----:B------:R-:W-:Y:S01]  /*5300*/  ISETP.GT.U32.AND P4, PT, R10, R15, PT ;  /* 0x0000000f0a00720c */ /* 0x000fe20003f84070 */
[----:B------:R-:W-:Y:S02]  /*5310*/  IMAD.MOV R7, RZ, RZ, -R7 ;  /* 0x000000ffff077224 */ /* 0x000fe400078e0a07 */
[----:B------:R-:W-:Y:S01]  /*5320*/  IMAD.HI.U32 R6, R4, R5, RZ ;  /* 0x0000000504067227 */ /* 0x000fe200078e00ff */
[----:B------:R1:W-:Y:S03]  /*5330*/  STL [R1+0x6ec], R3 ;  /* 0x0006ec0301007387 */ /* 0x0003e60000100800 */
[----:B------:R-:W-:-:S02]  /*5340*/  IMAD R9, R10, R7, R9 ;  /* 0x000000070a097224 */ /* 0x000fc400078e0209 */
[----:B------:R-:W-:Y:S02]  /*5350*/  IMAD.MOV R6, RZ, RZ, -R6 ;  /* 0x000000ffff067224 */ /* 0x000fe400078e0a06 */
[--C-:B------:R-:W-:Y:S01]  /*5360*/  @!P6 IMAD.IADD R8, R8, 0x1, -R10.reuse ;  /* 0x000000010808e824 */ /* 0x100fe200078e0a0a */
[C---:B------:R-:W-:Y:S01]  /*5370*/  ISETP.GT.U32.AND P6, PT, R10.reuse, R9, PT ;  /* 0x000000090a00720c */ /* 0x040fe20003fc4070 */
[----:B------:R-:W-:Y:S02]  /*5380*/  IMAD R5, R10, R6, R5 ;  /* 0x000000060a057224 */ /* 0x000fe400078e0205 */
[----:B------:R-:W-:Y:S02]  /*5390*/  @!P4 IMAD.IADD R15, R15, 0x1, -R10 ;  /* 0x000000010f0fc824 */ /* 0x000fe400078e0a0a */
[----:B------:R-:W-:Y:S01]  /*53a0*/  VIADD R12, R28, 0x1a1 ;  /* 0x000001a11c0c7836 */ /* 0x000fe20000000000 */
[----:B------:R-:W-:Y:S01]  /*53b0*/  ISETP.GT.U32.AND P4, PT, R10, R5, PT ;  /* 0x000000050a00720c */ /* 0x000fe20003f84070 */
[----:B------:R-:W-:-:S03]  /*53c0*/  IMAD.HI.U32 R6, R4, R13, RZ ;  /* 0x0000000d04067227 */ /* 0x000fc600078e00ff */
[----:B------:R-:W-:Y:S01]  /*53d0*/  IABS R19, R12 ;  /* 0x0000000c00137213 */ /* 0x000fe20000000000 */
[--C-:B------:R-:W-:Y:S01]  /*53e0*/  @!P5 IMAD.IADD R16, R16, 0x1, -R10.reuse ;  /* 0x000000011010d824 */ /* 0x100fe200078e0a0a */
[----:B------:R-:W-:Y:S01]  /*53f0*/  ISETP.GE.AND P5, PT, R0, RZ, PT ;  /* 0x000000ff0000720c */ /* 0x000fe20003fa6270 */
[----:B------:R-:W-:Y:S01]  /*5400*/  @!P6 IMAD.IADD R9, R9, 0x1, -R10 ;  /* 0x000000010909e824 */ /* 0x000fe200078e0a0a */
[----:B------:R-:W-:Y:S01]  /*5410*/  ISETP.GE.AND P6, PT, R11, RZ, PT ;  /* 0x000000ff0b00720c */ /* 0x000fe20003fc6270 */
[----:B------:R-:W-:-:S04]  /*5420*/  IMAD.HI.U32 R7, R4, R19, RZ ;  /* 0x0000001304077227 */ /* 0x000fc800078e00ff */
[----:B------:R-:W-:Y:S02]  /*5430*/  VIADD R0, R28, 0x1a0 ;  /* 0x000001a01c007836 */ /* 0x000fe40000000000 */
[----:B------:R-:W-:Y:S02]  /*5440*/  IMAD.MOV R6, RZ, RZ, -R6 ;  /* 0x000000ffff067224 */ /* 0x000fe400078e0a06 */
[----:B------:R-:W-:Y:S02]  /*5450*/  @!P4 IMAD.IADD R5, R5, 0x1, -R10 ;  /* 0x000000010505c824 */ /* 0x000fe400078e0a0a */
[----:B------:R-:W-:Y:S01]  /*5460*/  @!P3 IMAD.MOV R17, RZ, RZ, -R17 ;  /* 0x000000ffff11b224 */ /* 0x000fe200078e0a11 */
[C---:B------:R-:W-:Y:S01]  /*5470*/  ISETP.GT.U32.AND P3, PT, R10.reuse, R9, PT ;  /* 0x000000090a00720c */ /* 0x040fe20003f64070 */
[----:B-1----:R-:W-:Y:S01]  /*5480*/  IMAD.MOV.U32 R3, RZ, RZ, R8 ;  /* 0x000000ffff037224 */ /* 0x002fe200078e0008 */
[----:B------:R-:W-:Y:S01]  /*5490*/  ISETP.GT.U32.AND P4, PT, R10, R5, PT ;  /* 0x000000050a00720c */ /* 0x000fe20003f84070 */
[----:B------:R-:W-:Y:S01]  /*54a0*/  IMAD.MOV R7, RZ, RZ, -R7 ;  /* 0x000000ffff077224 */ /* 0x000fe200078e0a07 */
[----:B------:R-:W-:Y:S01]  /*54b0*/  STL [R1+0x708], R17 ;  /* 0x0007081101007387 */ /* 0x000fe20000100800 */
[----:B------:R-:W-:-:S02]  /*54c0*/  VIADD R11, R28, 0x19f ;  /* 0x0000019f1c0b7836 */ /* 0x000fc40000000000 */
[C---:B------:R-:W-:Y:S01]  /*54d0*/  IMAD R13, R10.reuse, R6, R13 ;  /* 0x000000060a0d7224 */ /* 0x040fe200078e020d */
[----:B------:R-:W-:Y:S01]  /*54e0*/  IABS R6, R0 ;  /* 0x0000000000067213 */ /* 0x000fe20000000000 */
[----:B------:R-:W-:Y:S02]  /*54f0*/  @!P0 IMAD.MOV R3, RZ, RZ, -R3 ;  /* 0x000000ffff038224 */ /* 0x000fe400078e0a03 */
[----:B------:R-:W-:Y:S01]  /*5500*/  IMAD R19, R10, R7, R19 ;  /* 0x000000070a137224 */ /* 0x000fe200078e0213 */
[----:B------:R-:W-:Y:S01]  /*5510*/  IABS R7, R11 ;  /* 0x0000000b00077213 */ /* 0x000fe20000000000 */
[----:B------:R-:W-:Y:S01]  /*5520*/  IMAD.HI.U32 R8, R4, R6, RZ ;  /* 0x0000000604087227 */ /* 0x000fe200078e00ff */
[C---:B------:R-:W-:Y:S01]  /*5530*/  ISETP.GT.U32.AND P0, PT, R10.reuse, R13, PT ;  /* 0x0000000d0a00720c */ /* 0x040fe20003f04070 */
[----:B------:R1:W-:Y:S02]  /*5540*/  STL [R1+0x720], R3 ;  /* 0x0007200301007387 */ /* 0x0003e40000100800 */
[----:B------:R-:W-:Y:S01]  /*5550*/  @!P2 IMAD.MOV R16, RZ, RZ, -R16 ;  /* 0x000000ffff10a224 */ /* 0x000fe200078e0a10 */
[----:B------:R-:W-:Y:S01]  /*5560*/  ISETP.GT.U32.AND P2, PT, R10, R19, PT ;  /* 0x000000130a00720c */ /* 0x000fe20003f44070 */
[----:B------:R-:W-:Y:S01]  /*5570*/  @!P3 IMAD.IADD R9, R9, 0x1, -R10 ;  /* 0x000000010909b824 */ /* 0x000fe200078e0a0a */
[----:B------:R-:W-:Y:S01]  /*5580*/  ISETP.GE.AND P3, PT, R12, RZ, PT ;  /* 0x000000ff0c00720c */ /* 0x000fe20003f66270 */
[----:B------:R-:W-:Y:S01]  /*5590*/  IMAD.MOV R8, RZ, RZ, -R8 ;  /* 0x000000ffff087224 */ /* 0x000fe200078e0a08 */
[----:B------:R2:W-:Y:S01]  /*55a0*/  STL [R1+0x728], R16 ;  /* 0x0007281001007387 */ /* 0x0005e20000100800 */
[----:B------:R-:W-:Y:S01]  /*55b0*/  @!P4 IMAD.IADD R5, R5, 0x1, -R10 ;  /* 0x000000010505c824 */ /* 0x000fe200078e0a0a */
[----:B------:R-:W-:Y:S01]  /*55c0*/  ISETP.GE.AND P4, PT, R0, RZ, PT ;  /* 0x000000ff0000720c */ /* 0x000fe20003f86270 */
[----:B-1----:R-:W-:-:S02]  /*55d0*/  IMAD.MOV.U32 R3, RZ, RZ, R15 ;  /* 0x000000ffff037224 */ /* 0x002fc400078e000f */
[----:B------:R-:W-:-:S04]  /*55e0*/  IMAD.HI.U32 R15, R4, R7, RZ ;  /* 0x00000007040f7227 */ /* 0x000fc800078e00ff */
[----:B------:R-:W-:Y:S01]  /*55f0*/  @!P1 IMAD.MOV R3, RZ, RZ, -R3 ;  /* 0x000000ffff039224 */ /* 0x000fe200078e0a03 */
[----:B------:R-:W-:Y:S01]  /*5600*/  ISETP.GE.AND P1, PT, R14, RZ, PT ;  /* 0x000000ff0e00720c */ /* 0x000fe20003f26270 */
[----:B------:R-:W-:Y:S02]  /*5610*/  IMAD.MOV R15, RZ, RZ, -R15 ;  /* 0x000000ffff0f7224 */ /* 0x000fe400078e0a0f */
[C---:B------:R-:W-:Y:S01]  /*5620*/  IMAD R6, R10.reuse, R8, R6 ;  /* 0x000000080a067224 */ /* 0x040fe200078e0206 */
[----:B------:R1:W-:Y:S01]  /*5630*/  STL [R1+0x740], R3 ;  /* 0x0007400301007387 */ /* 0x0003e20000100800 */
[----:B--2---:R-:W-:Y:S02]  /*5640*/  IMAD.MOV.U32 R16, RZ, RZ, R9 ;  /* 0x000000ffff107224 */ /* 0x004fe400078e0009 */
[----:B------:R-:W-:Y:S02]  /*5650*/  @!P0 IMAD.IADD R13, R13, 0x1, -R10 ;  /* 0x000000010d0d8824 */ /* 0x000fe400078e0a0a */
[----:B------:R-:W-:-:S02]  /*5660*/  IMAD R7, R10, R15, R7 ;  /* 0x0000000f0a077224 */ /* 0x000fc400078e0207 */
[----:B------:R-:W-:Y:S01]  /*5670*/  @!P5 IMAD.MOV R16, RZ, RZ, -R16 ;  /* 0x000000ffff10d224 */ /* 0x000fe200078e0a10 */
[C---:B------:R-:W-:Y:S01]  /*5680*/  ISETP.GT.U32.AND P5, PT, R10.reuse, R6, PT ;  /* 0x000000060a00720c */ /* 0x040fe20003fa4070 */
[--C-:B------:R-:W-:Y:S01]  /*5690*/  @!P2 IMAD.IADD R19, R19, 0x1, -R10.reuse ;  /* 0x000000011313a824 */ /* 0x100fe200078e0a0a */
[----:B------:R-:W-:Y:S01]  /*56a0*/  ISETP.GT.U32.AND P0, PT, R10, R13, PT ;  /* 0x0000000d0a00720c */ /* 0x000fe20003f04070 */
[----:B-1----:R-:W-:Y:S01]  /*56b0*/  IMAD.MOV.U32 R3, RZ, RZ, R5 ;  /* 0x000000ffff037224 */ /* 0x002fe200078e0005 */
[----:B------:R-:W-:Y:S01]  /*56c0*/  STL [R1+0x748], R16 ;  /* 0x0007481001007387 */ /* 0x000fe20000100800 */
[----:B------:R-:W-:Y:S01]  /*56d0*/  VIADD R0, R28, 0x19e ;  /* 0x0000019e1c007836 */ /* 0x000fe20000000000 */
[C---:B------:R-:W-:Y:S01]  /*56e0*/  ISETP.GT.U32.AND P2, PT, R10.reuse, R19, PT ;  /* 0x000000130a00720c */ /* 0x040fe20003f44070 */
[----:B------:R-:W-:Y:S01]  /*56f0*/  @!P6 IMAD.MOV R3, RZ, RZ, -R3 ;  /* 0x000000ffff03e224 */ /* 0x000fe200078e0a03 */
[----:B------:R-:W-:Y:S01]  /*5700*/  ISETP.GT.U32.AND P6, PT, R10, R7, PT ;  /* 0x000000070a00720c */ /* 0x000fe20003fc4070 */
[C---:B------:R-:W-:Y:S01]  /*5710*/  VIADD R8, R28.reuse, 0x19d ;  /* 0x0000019d1c087836 */ /* 0x040fe20000000000 */
[----:B------:R-:W-:Y:S01]  /*5720*/  IABS R9, R0 ;  /* 0x0000000000097213 */ /* 0x000fe20000000000 */
[----:B------:R-:W-:Y:S01]  /*5730*/  VIADD R15, R28, 0x19c ;  /* 0x0000019c1c0f7836 */ /* 0x000fe20000000000 */
[----:B------:R1:W-:Y:S01]  /*5740*/  STL [R1+0x764], R3 ;  /* 0x0007640301007387 */ /* 0x0003e20000100800 */
[--C-:B------:R-:W-:Y:S01]  /*5750*/  @!P5 IMAD.IADD R6, R6, 0x1, -R10.reuse ;  /* 0x000000010606d824 */ /* 0x100fe200078e0a0a */
[----:B------:R-:W-:Y:S01]  /*5760*/  IABS R5, R8 ;  /* 0x0000000800057213 */ /* 0x000fe20000000000 */
[----:B------:R-:W-:Y:S01]  /*5770*/  @!P0 IMAD.IADD R13, R13, 0x1, -R10 ;  /* 0x000000010d0d8824 */ /* 0x000fe200078e0a0a */
[----:B------:R-:W-:Y:S01]  /*5780*/  ISETP.GE.AND P0, PT, R11, RZ, PT ;  /* 0x000000ff0b00720c */ /* 0x000fe20003f06270 */
[----:B------:R-:W-:Y:S01]  /*5790*/  IMAD.HI.U32 R12, R4, R9, RZ ;  /* 0x00000009040c7227 */ /* 0x000fe200078e00ff */
[----:B------:R-:W-:-:S02]  /*57a0*/  ISETP.GT.U32.AND P5, PT, R10, R6, PT ;  /* 0x000000060a00720c */ /* 0x000fc40003fa4070 */
[----:B------:R-:W-:Y:S01]  /*57b0*/  IABS R11, R15 ;  /* 0x0000000f000b7213 */ /* 0x000fe20000000000 */
[--C-:B------:R-:W-:Y:S02]  /*57c0*/  @!P6 IMAD.IADD R7, R7, 0x1, -R10.reuse ;  /* 0x000000010707e824 */ /* 0x100fe400078e0a0a */
[----:B------:R-:W-:Y:S01]  /*57d0*/  @!P2 IMAD.IADD R19, R19, 0x1, -R10 ;  /* 0x000000011313a824 */ /* 0x000fe200078e0a0a */
[----:B------:R-:W-:Y:S01]  /*57e0*/  ISETP.GE.AND P2, PT, R0, RZ, PT ;  /* 0x000000ff0000720c */ /* 0x000fe20003f46270 */
[----:B-1----:R-:W-:Y:S01]  /*57f0*/  IMAD.MOV.U32 R3, RZ, RZ, R13 ;  /* 0x000000ffff037224 */ /* 0x002fe200078e000d */
[----:B------:R-:W-:Y:S01]  /*5800*/  ISETP.GT.U32.AND P6, PT, R10, R7, PT ;  /* 0x000000070a00720c */ /* 0x000fe20003fc4070 */
[----:B------:R-:W-:-:S04]  /*5810*/  IMAD.HI.U32 R0, R4, R5, RZ ;  /* 0x0000000504007227 */ /* 0x000fc800078e00ff */
[----:B------:R-:W-:Y:S02]  /*5820*/  IMAD.MOV R12, RZ, RZ, -R12 ;  /* 0x000000ffff0c7224 */ /* 0x000fe400078e0a0c */
[----:B------:R-:W-:Y:S01]  /*5830*/  @!P1 IMAD.MOV R3, RZ, RZ, -R3 ;  /* 0x000000ffff039224 */ /* 0x000fe200078e0a03 */
[----:B------:R-:W-:Y:S01]  /*5840*/  ISETP.GE.AND P1, PT, R8, RZ, PT ;  /* 0x000000ff0800720c */ /* 0x000fe20003f26270 */
[----:B------:R-:W-:Y:S02]  /*5850*/  IMAD.MOV R0, RZ, RZ, -R0 ;  /* 0x000000ffff007224 */ /* 0x000fe400078e0a00 */
[C---:B------:R-:W-:Y:S01]  /*5860*/  IMAD R8, R10.reuse, R12, R9 ;  /* 0x0000000c0a087224 */ /* 0x040fe200078e0209 */
[----:B------:R1:W-:Y:S01]  /*5870*/  STL [R1+0x778], R3 ;  /* 0x0007780301007387 */ /* 0x0003e20000100800 */
[----:B------:R-:W-:Y:S02]  /*5880*/  IMAD R5, R10, R0, R5 ;  /* 0x000000000a057224 */ /* 0x000fe400078e0205 */
[--C-:B------:R-:W-:Y:S01]  /*5890*/  @!P5 IMAD.IADD R6, R6, 0x1, -R10.reuse ;  /* 0x000000010606d824 */ /* 0x100fe200078e0a0a */
[C---:B------:R-:W-:Y:S01]  /*58a0*/  ISETP.GT.U32.AND P5, PT, R10.reuse, R8, PT ;  /* 0x000000080a00720c */ /* 0x040fe20003fa4070 */
[----:B------:R-:W-:Y:S01]  /*58b0*/  @!P6 IMAD.IADD R7, R7, 0x1, -R10 ;  /* 0x000000010707e824 */ /* 0x000fe200078e0a0a */
[----:B------:R-:W-:Y:S01]  /*58c0*/  ISETP.GT.U32.AND P6, PT, R10, R5, PT ;  /* 0x000000050a00720c */ /* 0x000fe20003fc4070 */
[----:B------:R-:W-:-:S02]  /*58d0*/  VIADD R9, R28, 0x19b ;  /* 0x0000019b1c097836 */ /* 0x000fc40000000000 */
[----:B------:R-:W-:Y:S02]  /*58e0*/  VIADD R12, R28, 0x19a ;  /* 0x0000019a1c0c7836 */ /* 0x000fe40000000000 */
[----:B------:R-:W-:Y:S01]  /*58f0*/  IMAD.HI.U32 R13, R4, R11, RZ ;  /* 0x0000000b040d7227 */ /* 0x000fe200078e00ff */
[----:B------:R-:W-:Y:S02]  /*5900*/  IABS R17, R9 ;  /* 0x0000000900117213 */ /* 0x000fe40000000000 */
[----:B------:R-:W-:Y:S01]  /*5910*/  IABS R16, R12 ;  /* 0x0000000c00107213 */ /* 0x000fe20000000000 */
[----:B-1----:R-:W-:Y:S02]  /*5920*/  IMAD.MOV.U32 R3, RZ, RZ, R19 ;  /* 0x000000ffff037224 */ /* 0x002fe400078e0013 */
[----:B------:R-:W-:Y:S02]  /*5930*/  @!P5 IMAD.IADD R8, R8, 0x1, -R10 ;  /* 0x000000010808d824 */ /* 0x000fe400078e0a0a */
[----:B------:R-:W-:-:S02]  /*5940*/  IMAD.MOV R13, RZ, RZ, -R13 ;  /* 0x000000ffff0d7224 */ /* 0x000fc400078e0a0d */
[----:B------:R-:W-:Y:S01]  /*5950*/  @!P6 IMAD.IADD R5, R5, 0x1, -R10 ;  /* 0x000000010505e824 */ /* 0x000fe200078e0a0a */
[----:B------:R-:W-:Y:S01]  /*5960*/  ISETP.GT.U32.AND P6, PT, R10, R8, PT ;  /* 0x000000080a00720c */ /* 0x000fe20003fc4070 */
[----:B------:R-:W-:Y:S02]  /*5970*/  VIADD R0, R28, 0x199 ;  /* 0x000001991c007836 */ /* 0x000fe40000000000 */
[----:B------:R-:W-:-:S04]  /*5980*/  IMAD.HI.U32 R20, R4, R17, RZ ;  /* 0x0000001104147227 */ /* 0x000fc800078e00ff */
[----:B------:R-:W-:Y:S01]  /*5990*/  @!P3 IMAD.MOV R3, RZ, RZ, -R3 ;  /* 0x000000ffff03b224 */ /* 0x000fe200078e0a03 */
[----:B------:R-:W-:Y:S01]  /*59a0*/  ISETP.GE.AND P3, PT, R15, RZ, PT ;  /* 0x000000ff0f00720c */ /* 0x000fe20003f66270 */
[----:B------:R-:W-:Y:S01]  /*59b0*/  IMAD R11, R10, R13, R11 ;  /* 0x0000000d0a0b7224 */ /* 0x000fe200078e020b */
[----:B------:R-:W-:Y:S01]  /*59c0*/  IABS R13, R0 ;  /* 0x00000000000d7213 */ /* 0x000fe20000000000 */
[----:B------:R-:W-:Y:S01]  /*59d0*/  IMAD.HI.U32 R18, R4, R16, RZ ;  /* 0x0000001004127227 */ /* 0x000fe200078e00ff */
[----:B------:R1:W-:Y:S02]  /*59e0*/  STL [R1+0x780], R3 ;  /* 0x0007800301007387 */ /* 0x0003e40000100800 */
[----:B------:R-:W-:Y:S01]  /*59f0*/  ISETP.GT.U32.AND P5, PT, R10, R11, PT ;  /* 0x0000000b0a00720c */ /* 0x000fe20003fa4070 */
[----:B------:R-:W-:Y:S02]  /*5a00*/  IMAD.MOV R20, RZ, RZ, -R20 ;  /* 0x000000ffff147224 */ /* 0x000fe400078e0a14 */
[----:B------:R-:W-:-:S02]  /*5a10*/  IMAD.MOV R18, RZ, RZ, -R18 ;  /* 0x000000ffff127224 */ /* 0x000fc400078e0a12 */
[C---:B------:R-:W-:Y:S02]  /*5a20*/  IMAD R15, R10.reuse, R20, R17 ;  /* 0x000000140a0f7224 */ /* 0x040fe400078e0211 */
[----:B------:R-:W-:Y:S02]  /*5a30*/  IMAD.MOV.U32 R19, RZ, RZ, R13 ;  /* 0x000000ffff137224 */ /* 0x000fe400078e000d */
[----:B-1----:R-:W-:Y:S02]  /*5a40*/  IMAD.MOV.U32 R3, RZ, RZ, R6 ;  /* 0x000000ffff037224 */ /* 0x002fe400078e0006 */
[C---:B------:R-:W-:Y:S02]  /*5a50*/  IMAD R13, R10.reuse, R18, R16 ;  /* 0x000000120a0d7224 */ /* 0x040fe400078e0210 */
[----:B------:R-:W-:Y:S01]  /*5a60*/  @!P4 IMAD.MOV R3, RZ, RZ, -R3 ;  /* 0x000000ffff03c224 */ /* 0x000fe200078e0a03 */
[----:B------:R-:W-:Y:S01]  /*5a70*/  ISETP.GT.U32.AND P4, PT, R10, R5, PT ;  /* 0x000000050a00720c */ /* 0x000fe20003f84070 */
[----:B------:R-:W-:Y:S01]  /*5a80*/  @!P6 IMAD.IADD R8, R8, 0x1, -R10 ;  /* 0x000000010808e824 */ /* 0x000fe200078e0a0a */
[----:B------:R-:W-:Y:S01]  /*5a90*/  ISETP.GT.U32.AND P6, PT, R10, R15, PT ;  /* 0x0000000f0a00720c */ /* 0x000fe20003fc4070 */
[----:B------:R-:W-:Y:S01]  /*5aa0*/  IMAD.MOV.U32 R16, RZ, RZ, R7 ;  /* 0x000000ffff107224 */ /* 0x000fe200078e0007 */
[----:B------:R1:W-:Y:S01]  /*5ab0*/  STL [R1+0x790], R3 ;  /* 0x0007900301007387 */ /* 0x0003e20000100800 */
[----:B------:R-:W-:-:S04]  /*5ac0*/  IMAD.HI.U32 R6, R4, R19, RZ ;  /* 0x0000001304067227 */ /* 0x000fc800078e00ff */
[----:B------:R-:W-:Y:S01]  /*5ad0*/  @!P0 IMAD.MOV R16, RZ, RZ, -R16 ;  /* 0x000000ffff108224 */ /* 0x000fe200078e0a10 */
[----:B------:R-:W-:Y:S01]  /*5ae0*/  ISETP.GE.AND P0, PT, R9, RZ, PT ;  /* 0x000000ff0900720c */ /* 0x000fe20003f06270 */
[----:B------:R-:W-:Y:S02]  /*5af0*/  IMAD.MOV R6, RZ, RZ, -R6 ;  /* 0x000000ffff067224 */ /* 0x000fe400078e0a06 */
[----:B------:R-:W-:Y:S01]  /*5b00*/  @!P5 IMAD.IADD R11, R11, 0x1, -R10 ;  /* 0x000000010b0bd824 */ /* 0x000fe200078e0a0a */
[----:B------:R2:W-:Y:S01]  /*5b10*/  STL [R1+0x7ac], R16 ;  /* 0x0007ac1001007387 */ /* 0x0005e20000100800 */
[----:B-1----:R-:W-:Y:S02]  /*5b20*/  IMAD.MOV.U32 R3, RZ, RZ, R8 ;  /* 0x000000ffff037224 */ /* 0x002fe400078e0008 */
[----:B------:R-:W-:Y:S01]  /*5b30*/  VIADD R14, R28, 0x198 ;  /* 0x000001981c0e7836 */ /* 0x000fe20000000000 */
[C---:B------:R-:W-:Y:S01]  /*5b40*/  ISETP.GT.U32.AND P5, PT, R10.reuse, R11, PT ;  /* 0x0000000b0a00720c */ /* 0x040fe20003fa4070 */
[----:B------:R-:W-:Y:S01]  /*5b50*/  @!P2 IMAD.MOV R3, RZ, RZ, -R3 ;  /* 0x000000ffff03a224 */ /* 0x000fe200078e0a03 */
[----:B------:R-:W-:Y:S01]  /*5b60*/  ISETP.GT.U32.AND P2, PT, R10, R13, PT ;  /* 0x0000000d0a00720c */ /* 0x000fe20003f44070 */
[--C-:B------:R-:W-:Y:S01]  /*5b70*/  @!P6 IMAD.IADD R15, R15, 0x1, -R10.reuse ;  /* 0x000000010f0fe824 */ /* 0x100fe200078e0a0a */
[----:B------:R-:W-:Y:S01]  /*5b80*/  IABS R17, R14 ;  /* 0x0000000e00117213 */ /* 0x000fe20000000000 */
[----:B------:R-:W-:Y:S01]  /*5b90*/  @!P4 IMAD.IADD R5, R5, 0x1, -R10 ;  /* 0x000000010505c824 */ /* 0x000fe200078e0a0a */
[----:B------:R-:W-:Y:S01]  /*5ba0*/  ISETP.GE.AND P4, PT, R12, RZ, PT ;  /* 0x000000ff0c00720c */ /* 0x000fe20003f86270 */
[----:B--2---:R-:W-:Y:S01]  /*5bb0*/  IMAD R16, R10, R6, R19 ;  /* 0x000000060a107224 */ /* 0x004fe200078e0213 */
[----:B------:R1:W-:Y:S01]  /*5bc0*/  STL [R1+0x7b8], R3 ;  /* 0x0007b80301007387 */ /* 0x0003e20000100800 */
[----:B------:R-:W-:-:S03]  /*5bd0*/  IMAD.HI.U32 R7, R4, R17, RZ ;  /* 0x0000001104077227 */ /* 0x000fc600078e00ff */
[----:B------:R-:W-:Y:S01]  /*5be0*/  ISETP.GT.U32.AND P6, PT, R10, R16, PT ;  /* 0x000000100a00720c */ /* 0x000fe20003fc4070 */
[----:B------:R-:W-:Y:S02]  /*5bf0*/  IMAD.MOV R7, RZ, RZ, -R7 ;  /* 0x000000ffff077224 */ /* 0x000fe400078e0a07 */
[--C-:B------:R-:W-:Y:S02]  /*5c00*/  @!P2 IMAD.IADD R13, R13, 0x1, -R10.reuse ;  /* 0x000000010d0da824 */ /* 0x100fe400078e0a0a */
[----:B------:R-:W-:Y:S02]  /*5c10*/  VIADD R12, R28, 0x197 ;  /* 0x000001971c0c7836 */ /* 0x000fe40000000000 */
[----:B-1----:R-:W-:Y:S01]  /*5c20*/  IMAD.MOV.U32 R3, RZ, RZ, R5 ;  /* 0x000000ffff037224 */ /* 0x002fe200078e0005 */
[----:B------:R-:W-:Y:S01]  /*5c30*/  ISETP.GT.U32.AND P2, PT, R10, R13, PT ;  /* 0x0000000d0a00720c */ /* 0x000fe20003f44070 */
[--C-:B------:R-:W-:Y:S01]  /*5c40*/  @!P5 IMAD.IADD R11, R11, 0x1, -R10.reuse ;  /* 0x000000010b0bd824 */ /* 0x100fe200078e0a0a */
[----:B------:R-:W-:Y:S01]  /*5c50*/  ISETP.GE.AND P5, PT, R0, RZ, PT ;  /* 0x000000ff0000720c */ /* 0x000fe20003fa6270 */
[C---:B------:R-:W-:Y:S01]  /*5c60*/  IMAD R0, R10.reuse, R7, R17 ;  /* 0x000000070a007224 */ /* 0x040fe200078e0211 */
[----:B------:R-:W-:Y:S01]  /*5c70*/  IABS R17, R12 ;  /* 0x0000000c00117213 */ /* 0x000fe20000000000 */
[----:B------:R-:W-:Y:S01]  /*5c80*/  @!P1 IMAD.MOV R3, RZ, RZ, -R3 ;  /* 0x000000ffff039224 */ /* 0x000fe200078e0a03 */
[----:B------:R-:W-:Y:S01]  /*5c90*/  ISETP.GT.U32.AND P1, PT, R10, R15, PT ;  /* 0x0000000f0a00720c */ /* 0x000fe20003f24070 */
[----:B------:R-:W-:-:S02]  /*5ca0*/  @!P6 IMAD.IADD R16, R16, 0x1, -R10 ;  /* 0x000000011010e824 */ /* 0x000fc400078e0a0a */
[----:B------:R-:W-:Y:S01]  /*5cb0*/  IMAD.HI.U32 R19, R4, R17, RZ ;  /* 0x0000001104137227 */ /* 0x000fe200078e00ff */
[----:B------:R1:W-:Y:S02]  /*5cc0*/  STL [R1+0x7d0], R3 ;  /* 0x0007d00301007387 */ /* 0x0003e40000100800 */
[----:B------:R-:W-:Y:S01]  /*5cd0*/  ISETP.GT.U32.AND P6, PT, R10, R16, PT ;  /* 0x000000100a00720c */ /* 0x000fe20003fc4070 */
[----:B------:R-:W-:Y:S02]  /*5ce0*/  IMAD.MOV R19, RZ, RZ, -R19 ;  /* 0x000000ffff137224 */ /* 0x000fe400078e0a13 */
[--C-:B------:R-:W-:Y:S01]  /*5cf0*/  @!P2 IMAD.IADD R13, R13, 0x1, -R10.reuse ;  /* 0x000000010d0da824 */ /* 0x100fe200078e0a0a */
[----:B------:R-:W-:Y:S01]  /*5d00*/  ISETP.GE.AND P2, PT, R14, RZ, PT ;  /* 0x000000ff0e00720c */ /* 0x000fe20003f46270 */
[C---:B------:R-:W-:Y:S02]  /*5d10*/  IMAD R14, R10.reuse, R19, R17 ;  /* 0x000000130a0e7224 */ /* 0x040fe400078e0211 */
[----:B------:R-:W-:Y:S01]  /*5d20*/  @!P1 IMAD.IADD R15, R15, 0x1, -R10 ;  /* 0x000000010f0f9824 */ /* 0x000fe200078e0a0a */
[----:B------:R-:W-:Y:S01]  /*5d30*/  ISETP.GT.U32.AND P1, PT, R10, R0, PT ;  /* 0x000000000a00720c */ /* 0x000fe20003f24070 */
[----:B------:R-:W-:-:S02]  /*5d40*/  VIADD R9, R28, 0x194 ;  /* 0x000001941c097836 */ /* 0x000fc40000000000 */
[----:B------:R-:W-:Y:S02]  /*5d50*/  VIADD R8, R28, 0x196 ;  /* 0x000001961c087836 */ /* 0x000fe40000000000 */
[--C-:B------:R-:W-:Y:S01]  /*5d60*/  @!P6 IMAD.IADD R16, R16, 0x1, -R10.reuse ;  /* 0x000000011010e824 */ /* 0x100fe200078e0a0a */
[----:B------:R-:W-:Y:S01]  /*5d70*/  ISETP.GT.U32.AND P6, PT, R10, R14, PT ;  /* 0x0000000e0a00720c */ /* 0x000fe20003fc4070 */
[----:B------:R-:W-:Y:S01]  /*5d80*/  VIADD R6, R28, 0x195 ;  /* 0x000001951c067836 */ /* 0x000fe20000000000 */
[----:B------:R-:W-:Y:S01]  /*5d90*/  IABS R5, R9 ;  /* 0x0000000900057213 */ /* 0x000fe20000000000 */
[----:B------:R-:W-:Y:S01]  /*5da0*/  IMAD.MOV.U32 R21, RZ, RZ, R11 ;  /* 0x000000ffff157224 */ /* 0x000fe200078e000b */
[----:B------:R-:W-:Y:S01]  /*5db0*/  IABS R18, R8 ;  /* 0x0000000800127213 */ /* 0x000fe20000000000 */
[----:B-1----:R-:W-:Y:S01]  /*5dc0*/  IMAD.MOV.U32 R3, RZ, RZ, R15 ;  /* 0x000000ffff037224 */ /* 0x002fe200078e000f */
[----:B------:R-:W-:Y:S01]  /*5dd0*/  IABS R7, R6 ;  /* 0x0000000600077213 */ /* 0x000fe20000000000 */
[----:B------:R-:W-:Y:S01]  /*5de0*/  @!P1 IMAD.IADD R0, R0, 0x1, -R10 ;  /* 0x0000000100009824 */ /* 0x000fe200078e0a0a */
[----:B------:R-:W-:Y:S01]  /*5df0*/  ISETP.GE.AND P1, PT, R12, RZ, PT ;  /* 0x000000ff0c00720c */ /* 0x000fe20003f26270 */
[----:B------:R-:W-:-:S04]  /*5e00*/  IMAD.HI.U32 R19, R4, R5, RZ ;  /* 0x0000000504137227 */ /* 0x000fc800078e00ff */
[----:B------:R-:W-:-:S04]  /*5e10*/  IMAD.HI.U32 R17, R4, R18, RZ ;  /* 0x0000001204117227 */ /* 0x000fc800078e00ff */
[----:B------:R-:W-:-:S04]  /*5e20*/  IMAD.HI.U32 R20, R4, R7, RZ ;  /* 0x0000000704147227 */ /* 0x000fc800078e00ff */
[----:B------:R-:W-:Y:S01]  /*5e30*/  @!P6 IMAD.IADD R14, R14, 0x1, -R10 ;  /* 0x000000010e0ee824 */ /* 0x000fe200078e0a0a */
[C---:B------:R-:W-:Y:S01]  /*5e40*/  ISETP.GT.U32.AND P6, PT, R10.reuse, R0, PT ;  /* 0x000000000a00720c */ /* 0x040fe20003fc4070 */
[----:B------:R-:W-:Y:S02]  /*5e50*/  IMAD.MOV R19, RZ, RZ, -R19 ;  /* 0x000000ffff137224 */ /* 0x000fe400078e0a13 */
[----:B------:R-:W-:Y:S02]  /*5e60*/  @!P3 IMAD.MOV R21, RZ, RZ, -R21 ;  /* 0x000000ffff15b224 */ /* 0x000fe400078e0a15 */
[----:B------:R-:W-:Y:S02]  /*5e70*/  IMAD.MOV R17, RZ, RZ, -R17 ;  /* 0x000000ffff117224 */ /* 0x000fe400078e0a11 */
[----:B------:R-:W-:Y:S01]  /*5e80*/  IMAD.MOV R20, RZ, RZ, -R20 ;  /* 0x000000ffff147224 */ /* 0x000fe200078e0a14 */
[----:B------:R-:W-:Y:S01]  /*5e90*/  STL [R1+0x7cc], R21 ;  /* 0x0007cc1501007387 */ /* 0x000fe20000100800 */
[----:B------:R-:W-:Y:S01]  /*5ea0*/  @!P0 IMAD.MOV R3, RZ, RZ, -R3 ;  /* 0x000000ffff038224 */ /* 0x000fe200078e0a03 */
[C---:B------:R-:W-:Y:S01]  /*5eb0*/  ISETP.GT.U32.AND P0, PT, R10.reuse, R14, PT ;  /* 0x0000000e0a00720c */ /* 0x040fe20003f04070 */
[----:B------:R-:W-:-:S02]  /*5ec0*/  IMAD R5, R10, R19, R5 ;  /* 0x000000130a057224 */ /* 0x000fc400078e0205 */
[C---:B------:R-:W-:Y:S01]  /*5ed0*/  IMAD R17, R10.reuse, R17, R18 ;  /* 0x000000110a117224 */ /* 0x040fe200078e0212 */
[----:B------:R1:W-:Y:S01]  /*5ee0*/  STL [R1+0x7c8], R3 ;  /* 0x0007c80301007387 */ /* 0x0003e20000100800 */
[C---:B------:R-:W-:Y:S02]  /*5ef0*/  IMAD R7, R10.reuse, R20, R7 ;  /* 0x000000140a077224 */ /* 0x040fe400078e0207 */
[----:B------:R-:W-:Y:S01]  /*5f00*/  IMAD.MOV.U32 R19, RZ, RZ, R13 ;  /* 0x000000ffff137224 */ /* 0x000fe200078e000d */
[----:B------:R-:W-:Y:S01]  /*5f10*/  ISETP.GT.U32.AND P3, PT, R10, R17, PT ;  /* 0x000000110a00720c */ /* 0x000fe20003f64070 */
[----:B------:R-:W-:Y:S02]  /*5f20*/  VIADD R12, R28, 0x193 ;  /* 0x000001931c0c7836 */ /* 0x000fe40000000000 */
[----:B------:R-:W-:Y:S01]  /*5f30*/  @!P4 IMAD.MOV R19, RZ, RZ, -R19 ;  /* 0x000000ffff13c224 */ /* 0x000fe200078e0a13 */
[----:B------:R-:W-:Y:S01]  /*5f40*/  ISETP.GT.U32.AND P4, PT, R10, R7, PT ;  /* 0x000000070a00720c */ /* 0x000fe20003f84070 */
[----:B------:R-:W-:Y:S01]  /*5f50*/  @!P6 IMAD.IADD R0, R0, 0x1, -R10 ;  /* 0x000000010000e824 */ /* 0x000fe200078e0a0a */
[----:B------:R-:W-:Y:S01]  /*5f60*/  IABS R11, R12 ;  /* 0x0000000c000b7213 */ /* 0x000fe20000000000 */
[----:B-1----:R-:W-:Y:S01]  /*5f70*/  IMAD.MOV.U32 R3, RZ, RZ, R16 ;  /* 0x000000ffff037224 */ /* 0x002fe200078e0010 */
[----:B------:R-:W-:Y:S01]  /*5f80*/  ISETP.GT.U32.AND P6, PT, R10, R5, PT ;  /* 0x000000050a00720c */ /* 0x000fe20003fc4070 */
[----:B------:R-:W-:Y:S01]  /*5f90*/  VIADD R18, R28, 0x192 ;  /* 0x000001921c127836 */ /* 0x000fe20000000000 */
[----:B------:R-:W-:Y:S01]  /*5fa0*/  STL [R1+0x7c4], R19 ;  /* 0x0007c41301007387 */ /* 0x000fe20000100800 */
[----:B------:R-:W-:Y:S01]  /*5fb0*/  @!P5 IMAD.MOV R3, RZ, RZ, -R3 ;  /* 0x000000ffff03d224 */ /* 0x000fe200078e0a03 */
[----:B------:R-:W-:Y:S01]  /*5fc0*/  ISETP.GE.AND P5, PT, R8, RZ, PT ;  /* 0x000000ff0800720c */ /* 0x000fe20003fa6270 */
[----:B------:R-:W-:Y:S01]  /*5fd0*/  IMAD.HI.U32 R13, R4, R11, RZ ;  /* 0x0000000b040d7227 */ /* 0x000fe200078e00ff */
[----:B------:R-:W-:-:S02]  /*5fe0*/  IABS R15, R18 ;  /* 0x00000012000f7213 */ /* 0x000fc40000000000 */
[----:B------:R1:W-:Y:S01]  /*5ff0*/  STL [R1+0x7c0], R3 ;  /* 0x0007c00301007387 */ /* 0x0003e20000100800 */
[----:B------:R-:W-:Y:S02]  /*6000*/  IMAD.MOV R13, RZ, RZ, -R13 ;  /* 0x000000ffff0d7224 */ /* 0x000fe400078e0a0d */
[--C-:B------:R-:W-:Y:S01]  /*6010*/  @!P0 IMAD.IADD R14, R14, 0x1, -R10.reuse ;  /* 0x000000010e0e8824 */ /* 0x100fe200078e0a0a */
[----:B------:R-:W-:Y:S01]  /*6020*/  ISETP.GE.AND P0, PT, R6, RZ, PT ;  /* 0x000000ff0600720c */ /* 0x000fe20003f06270 */
[--C-:B------:R-:W-:Y:S01]  /*6030*/  @!P3 IMAD.IADD R17, R17, 0x1, -R10.reuse ;  /* 0x000000011111b824 */ /* 0x100fe200078e0a0a */
[----:B------:R-:W-:Y:S01]  /*6040*/  ISETP.GE.AND P3, PT, R9, RZ, PT ;  /* 0x000000ff0900720c */ /* 0x000fe20003f66270 */
[----:B------:R-:W-:Y:S02]  /*6050*/  @!P4 IMAD.IADD R7, R7, 0x1, -R10 ;  /* 0x000000010707c824 */ /* 0x000fe400078e0a0a */
[----:B------:R-:W-:Y:S01]  /*6060*/  IMAD.MOV.U32 R8, RZ, RZ, R15 ;  /* 0x000000ffff087224 */ /* 0x000fe200078e000f */
[----:B------:R-:W-:Y:S01]  /*6070*/  ISETP.GT.U32.AND P4, PT, R10, R17, PT ;  /* 0x000000110a00720c */ /* 0x000fe20003f84070 */
[----:B-1----:R-:W-:-:S02]  /*6080*/  IMAD.MOV.U32 R3, RZ, RZ, R0 ;  /* 0x000000ffff037224 */ /* 0x002fc400078e0000 */
[C---:B------:R-:W-:Y:S02]  /*6090*/  IMAD R9, R10.reuse, R13, R11 ;  /* 0x0000000d0a097224 */ /* 0x040fe400078e020b */
[----:B------:R-:W-:Y:S02]  /*60a0*/  @!P2 IMAD.MOV R3, RZ, RZ, -R3 ;  /* 0x000000ffff03a224 */ /* 0x000fe400078e0a03 */
[----:B------:R-:W-:Y:S01]  /*60b0*/  @!P6 IMAD.IADD R5, R5, 0x1, -R10 ;  /* 0x000000010505e824 */ /* 0x000fe200078e0a0a */
[----:B------:R-:W-:Y:S01]  /*60c0*/  ISETP.GT.U32.AND P6, PT, R10, R7, PT ;  /* 0x000000070a00720c */ /* 0x000fe20003fc4070 */
[----:B------:R-:W-:Y:S01]  /*60d0*/  IMAD.HI.U32 R6, R4, R8, RZ ;  /* 0x0000000804067227 */ /* 0x000fe200078e00ff */
[----:B------:R1:W-:Y:S02]  /*60e0*/  STL [R1+0x7bc], R3 ;  /* 0x0007bc0301007387 */ /* 0x0003e40000100800 */
[----:B------:R-:W-:Y:S01]  /*60f0*/  ISETP.GT.U32.AND P2, PT, R10, R5, PT ;  /* 0x000000050a00720c */ /* 0x000fe20003f44070 */
[----:B------:R-:W-:-:S02]  /*6100*/  IMAD.MOV R6, RZ, RZ, -R6 ;  /* 0x000000ffff067224 */ /* 0x000fc400078e0a06 */
[----:B------:R-:W-:Y:S02]  /*6110*/  VIADD R13, R28, 0x191 ;  /* 0x000001911c0d7836 */ /* 0x000fe40000000000 */
[----:B------:R-:W-:Y:S02]  /*6120*/  IMAD R0, R10, R6, R8 ;  /* 0x000000060a007224 */ /* 0x000fe400078e0208 */
[----:B------:R-:W-:Y:S01]  /*6130*/  @!P4 IMAD.IADD R17, R17, 0x1, -R10 ;  /* 0x000000011111c824 */ /* 0x000fe200078e0a0a */
[----:B------:R-:W-:Y:S01]  /*6140*/  IABS R8, R13 ;  /* 0x0000000d00087213 */ /* 0x000fe20000000000 */
[----:B-1----:R-:W-:Y:S01]  /*6150*/  IMAD.MOV.U32 R3, RZ, RZ, R14 ;  /* 0x000000ffff037224 */ /* 0x002fe200078e000e */
[----:B------:R-:W-:Y:S01]  /*6160*/  ISETP.GE.AND P4, PT, R12, RZ, PT ;  /* 0x000000ff0c00720c */ /* 0x000fe20003f86270 */
[----:B------:R-:W-:Y:S01]  /*6170*/  @!P6 IMAD.IADD R7, R7, 0x1, -R10 ;  /* 0x000000010707e824 */ /* 0x000fe200078e0a0a */
[C---:B------:R-:W-:Y:S01]  /*6180*/  ISETP.GT.U32.AND P6, PT, R10.reuse, R0, PT ;  /* 0x000000000a00720c */ /* 0x040fe20003fc4070 */
[----:B------:R-:W-:Y:S01]  /*6190*/  @!P1 IMAD.MOV R3, RZ, RZ, -R3 ;  /* 0x000000ffff039224 */ /* 0x000fe200078e0a03 */
[----:B------:R-:W-:Y:S01]  /*61a0*/  ISETP.GT.U32.AND P1, PT, R10, R9, PT ;  /* 0x000000090a00720c */ /* 0x000fe20003f24070 */
[----:B------:R-:W-:-:S03]  /*61b0*/  IMAD.HI.U32 R16, R4, R8, RZ ;  /* 0x0000000804107227 */ /* 0x000fc600078e00ff */
[----:B------:R1:W-:Y:S01]  /*61c0*/  STL [R1+0x7b4], R3 ;  /* 0x0007b40301007387 */ /* 0x0003e20000100800 */
[----:B------:R-:W-:Y:S02]  /*61d0*/  IMAD.MOV R16, RZ, RZ, -R16 ;  /* 0x000000ffff107224 */ /* 0x000fe400078e0a10 */
[C---:B------:R-:W-:Y:S02]  /*61e0*/  VIADD R11, R28.reuse, 0x190 ;  /* 0x000001901c0b7836 */ /* 0x040fe40000000000 */
[----:B------:R-:W-:Y:S02]  /*61f0*/  VIADD R12, R28, 0x18f ;  /* 0x0000018f1c0c7836 */ /* 0x000fe40000000000 */
[----:B------:R-:W-:Y:S01]  /*6200*/  IMAD R8, R10, R16, R8 ;  /* 0x000000100a087224 */ /* 0x000fe200078e0208 */
[----:B------:R-:W-:Y:S01]  /*6210*/  IABS R6, R11 ;  /* 0x0000000b00067213 */ /* 0x000fe20000000000 */
[--C-:B------:R-:W-:Y:S01]  /*6220*/  @!P1 IMAD.IADD R9, R9, 0x1, -R10.reuse ;  /* 0x0000000109099824 */ /* 0x100fe200078e0a0a */
[----:B------:R-:W-:Y:S01]  /*6230*/  IABS R15, R12 ;  /* 0x0000000c000f7213 */ /* 0x000fe20000000000 */
[----:B-1----:R-:W-:Y:S01]  /*6240*/  IMAD.MOV.U32 R3, RZ, RZ, R17 ;  /* 0x000000ffff037224 */ /* 0x002fe200078e0011 */
[----:B------:R-:W-:Y:S01]  /*6250*/  ISETP.GE.AND P1, PT, R13, RZ, PT ;  /* 0x000000ff0d00720c */ /* 0x000fe20003f26270 */
[--C-:B------:R-:W-:Y:S01]  /*6260*/  @!P2 IMAD.IADD R5, R5, 0x1, -R10.reuse ;  /* 0x000000010505a824 */ /* 0x100fe200078e0a0a */
[----:B------:R-:W-:Y:S01]  /*6270*/  ISETP.GE.AND P2, PT, R18, RZ, PT ;  /* 0x000000ff1200720c */ /* 0x000fe20003f46270 */
[----:B------:R-:W-:Y:S01]  /*6280*/  @!P5 IMAD.MOV R3, RZ, RZ, -R3 ;  /* 0x000000ffff03d224 */ /* 0x000fe200078e0a03 */
[----:B------:R-:W-:Y:S01]  /*6290*/  ISETP.GT.U32.AND P5, PT, R10, R9, PT ;  /* 0x000000090a00720c */ /* 0x000fe20003fa4070 */
[----:B------:R-:W-:-:S02]  /*62a0*/  @!P6 IMAD.IADD R0, R0, 0x1, -R10 ;  /* 0x000000010000e824 */ /* 0x000fc400078e0a0a */
[----:B------:R-:W-:Y:S01]  /*62b0*/  @!P0 IMAD.MOV R7, RZ, RZ, -R7 ;  /* 0x000000ffff078224 */ /* 0x000fe200078e0a07 */
[----:B------:R-:W-:Y:S01]  /*62c0*/  ISETP.GT.U32.AND P0, PT, R10, R8, PT ;  /* 0x000000080a00720c */ /* 0x000fe20003f04070 */
[----:B------:R1:W-:Y:S01]  /*62d0*/  STL [R1+0x7b0], R3 ;  /* 0x0007b00301007387 */ /* 0x0003e20000100800 */
[----:B------:R-:W-:Y:S01]  /*62e0*/  IMAD.HI.U32 R14, R4, R6, RZ ;  /* 0x00000006040e7227 */ /* 0x000fe200078e00ff */
[----:B------:R-:W-:Y:S02]  /*62f0*/  ISETP.GT.U32.AND P6, PT, R10, R0, PT ;  /* 0x000000000a00720c */ /* 0x000fe40003fc4070 */
[----:B------:R-:W-:Y:S01]  /*6300*/  STL [R1+0x7a8], R7 ;  /* 0x0007a80701007387 */ /* 0x000fe20000100800 */
[----:B------:R-:W-:Y:S02]  /*6310*/  IMAD.MOV R13, RZ, RZ, -R14 ;  /* 0x000000ffff0d7224 */ /* 0x000fe400078e0a0e */
[----:B------:R-:W-:Y:S02]  /*6320*/  VIADD R17, R28, 0x189 ;  /* 0x000001891c117836 */ /* 0x000fe40000000000 */
[----:B------:R-:W-:-:S02]  /*6330*/  @!P5 IMAD.IADD R9, R9, 0x1, -R10 ;  /* 0x000000010909d824 */ /* 0x000fc400078e0a0a */
[----:B-1----:R-:W-:Y:S02]  /*6340*/  IMAD.MOV.U32 R3, RZ, RZ, R5 ;  /* 0x000000ffff037224 */ /* 0x002fe400078e0005 */
[----:B------:R-:W-:-:S04]  /*6350*/  IMAD.HI.U32 R5, R4, R15, RZ ;  /* 0x0000000f04057227 */ /* 0x000fc800078e00ff */
[----:B------:R-:W-:Y:S02]  /*6360*/  IMAD.MOV R5, RZ, RZ, -R5 ;  /* 0x000000ffff057224 */ /* 0x000fe400078e0a05 */
[C---:B------:R-:W-:Y:S02]  /*6370*/  IMAD R6, R10.reuse, R13, R6 ;  /* 0x0000000d0a067224 */ /* 0x040fe400078e0206 */
[C---:B------:R-:W-:Y:S02]  /*6380*/  IMAD R15, R10.reuse, R5, R15 ;  /* 0x000000050a0f7224 */ /* 0x040fe400078e020f */
[----:B------:R-:W-:Y:S01]  /*6390*/  IMAD.MOV.U32 R13, RZ, RZ, R9 ;  /* 0x000000ffff0d7224 */ /* 0x000fe200078e0009 */
[----:B------:R-:W-:Y:S01]  /*63a0*/  ISETP.GT.U32.AND P5, PT, R10, R6, PT ;  /* 0x000000060a00720c */ /* 0x000fe20003fa4070 */
[--C-:B------:R-:W-:Y:S02]  /*63b0*/  @!P0 IMAD.IADD R8, R8, 0x1, -R10.reuse ;  /* 0x0000000108088824 */ /* 0x100fe400078e0a0a */
[----:B------:R-:W-:Y:S01]  /*63c0*/  @!P4 IMAD.MOV R13, RZ, RZ, -R13 ;  /* 0x000000ffff0dc224 */ /* 0x000fe200078e0a0d */
[C---:B------:R-:W-:Y:S01]  /*63d0*/  ISETP.GT.U32.AND P4, PT, R10.reuse, R15, PT ;  /* 0x0000000f0a00720c */ /* 0x040fe20003f84070 */
[----:B------:R-:W-:Y:S01]  /*63e0*/  @!P3 IMAD.MOV R3, RZ, RZ, -R3 ;  /* 0x000000ffff03b224 */ /* 0x000fe200078e0a03 */
[----:B------:R-:W-:Y:S01]  /*63f0*/  ISETP.GT.U32.AND P0, PT, R10, R8, PT ;  /* 0x000000080a00720c */ /* 0x000fe20003f04070 */
[----:B------:R-:W-:Y:S01]  /*6400*/  @!P6 IMAD.IADD R0, R0, 0x1, -R10 ;  /* 0x000000010000e824 */ /* 0x000fe200078e0a0a */
[----:B------:R-:W-:Y:S01]  /*6410*/  ISETP.GE.AND P6, PT, R12, RZ, PT ;  /* 0x000000ff0c00720c */ /* 0x000fe20003fc6270 */
[C---:B------:R-:W-:Y:S01]  /*6420*/  VIADD R12, R28.reuse, 0x18e ;  /* 0x0000018e1c0c7836 */ /* 0x040fe20000000000 */
[----:B------:R1:W-:Y:S01]  /*6430*/  STL [R1+0x7a4], R3 ;  /* 0x0007a40301007387 */ /* 0x0003e20000100800 */
[----:B------:R-:W-:Y:S01]  /*6440*/  ISETP.GE.AND P3, PT, R11, RZ, PT ;  /* 0x000000ff0b00720c */ /* 0x000fe20003f66270 */
[----:B------:R-:W-:-:S02]  /*6450*/  VIADD R11, R28, 0x18d ;  /* 0x0000018d1c0b7836 */ /* 0x000fc40000000000 */
[----:B------:R-:W-:Y:S01]  /*6460*/  IABS R20, R12 ;  /* 0x0000000c00147213 */ /* 0x000fe20000000000 */
[--C-:B------:R-:W-:Y:S01]  /*6470*/  @!P5 IMAD.IADD R6, R6, 0x1, -R10.reuse ;  /* 0x000000010606d824 */ /* 0x100fe200078e0a0a */
[----:B------:R2:W-:Y:S01]  /*6480*/  STL [R1+0x7a0], R13 ;  /* 0x0007a00d01007387 */ /* 0x0005e20000100800 */
[--C-:B------:R-:W-:Y:S01]  /*6490*/  @!P4 IMAD.IADD R15, R15, 0x1, -R10.reuse ;  /* 0x000000010f0fc824 */ /* 0x100fe200078e0a0a */
[----:B------:R-:W-:Y:S01]  /*64a0*/  IABS R21, R11 ;  /* 0x0000000b00157213 */ /* 0x000fe20000000000 */
[----:B------:R-:W-:Y:S01]  /*64b0*/  @!P0 IMAD.IADD R8, R8, 0x1, -R10 ;  /* 0x0000000108088824 */ /* 0x000fe200078e0a0a */
[----:B------:R-:W-:Y:S01]  /*64c0*/  ISETP.GE.AND P0, PT, R11, RZ, PT ;  /* 0x000000ff0b00720c */ /* 0x000fe20003f06270 */
[----:B-1----:R-:W-:Y:S01]  /*64d0*/  IMAD.MOV.U32 R3, RZ, RZ, R0 ;  /* 0x000000ffff037224 */ /* 0x002fe200078e0000 */
[----:B------:R-:W-:Y:S01]  /*64e0*/  ISETP.GT.U32.AND P5, PT, R10, R6, PT ;  /* 0x000000060a00720c */ /* 0x000fe20003fa4070 */
[----:B------:R-:W-:Y:S01]  /*64f0*/  IMAD.HI.U32 R9, R4, R21, RZ ;  /* 0x0000001504097227 */ /* 0x000fe200078e00ff */
[----:B------:R-:W-:-:S03]  /*6500*/  ISETP.GT.U32.AND P4, PT, R10, R15, PT ;  /* 0x0000000f0a00720c */ /* 0x000fc60003f84070 */
[----:B------:R-:W-:Y:S01]  /*6510*/  @!P2 IMAD.MOV R3, RZ, RZ, -R3 ;  /* 0x000000ffff03a224 */ /* 0x000fe200078e0a03 */
[----:B------:R-:W-:Y:S01]  /*6520*/  ISETP.GE.AND P2, PT, R12, RZ, PT ;  /* 0x000000ff0c00720c */ /* 0x000fe20003f46270 */
[----:B------:R-:W-:-:S03]  /*6530*/  IMAD.HI.U32 R12, R4, R20, RZ ;  /* 0x00000014040c7227 */ /* 0x000fc600078e00ff */
[----:B------:R1:W-:Y:S01]  /*6540*/  STL [R1+0x79c], R3 ;  /* 0x00079c0301007387 */ /* 0x0003e20000100800 */
[----:B------:R-:W-:Y:S02]  /*6550*/  IMAD.MOV R11, RZ, RZ, -R12 ;  /* 0x000000ffff0b7224 */ /* 0x000fe400078e0a0c */
[----:B--2---:R-:W-:Y:S02]  /*6560*/  IMAD.MOV.U32 R13, RZ, RZ, R8 ;  /* 0x000000ffff0d7224 */ /* 0x004fe400078e0008 */
[C---:B------:R-:W-:Y:S02]  /*6570*/  IMAD R20, R10.reuse, R11, R20 ;  /* 0x0000000b0a147224 */ /* 0x040fe400078e0214 */
[----:B------:R-:W-:Y:S02]  /*6580*/  IMAD.MOV R9, RZ, RZ, -R9 ;  /* 0x000000ffff097224 */ /* 0x000fe400078e0a09 */
[----:B------:R-:W-:Y:S01]  /*6590*/  @!P1 IMAD.MOV R13, RZ, RZ, -R13 ;  /* 0x000000ffff0d9224 */ /* 0x000fe200078e0a0d */
[----:B------:R-:W-:Y:S01]  /*65a0*/  ISETP.GT.U32.AND P1, PT, R10, R20, PT ;  /* 0x000000140a00720c */ /* 0x000fe20003f24070 */
[----:B------:R-:W-:-:S02]  /*65b0*/  VIADD R7, R28, 0x18c ;  /* 0x0000018c1c077836 */ /* 0x000fc40000000000 */
[----:B------:R-:W-:Y:S01]  /*65c0*/  IMAD R21, R10, R9, R21 ;  /* 0x000000090a157224 */ /* 0x000fe200078e0215 */
[----:B------:R2:W-:Y:S01]  /*65d0*/  STL [R1+0x798], R13 ;  /* 0x0007980d01007387 */ /* 0x0005e20000100800 */
[--C-:B------:R-:W-:Y:S01]  /*65e0*/  @!P5 IMAD.IADD R6, R6, 0x1, -R10.reuse ;  /* 0x000000010606d824 */ /* 0x100fe200078e0a0a */
[----:B------:R-:W-:Y:S01]  /*65f0*/  IABS R5, R7 ;  /* 0x0000000700057213 */ /* 0x000fe20000000000 */
[----:B------:R-:W-:Y:S01]  /*6600*/  @!P4 IMAD.IADD R15, R15, 0x1, -R10 ;  /* 0x000000010f0fc824 */ /* 0x000fe200078e0a0a */
[----:B------:R-:W-:Y:S01]  /*6610*/  ISETP.GT.U32.AND P4, PT, R10, R21, PT ;  /* 0x000000150a00720c */ /* 0x000fe20003f84070 */
[----:B-1----:R-:W-:Y:S01]  /*6620*/  IMAD.MOV.U32 R3, RZ, RZ, R6 ;  /* 0x000000ffff037224 */ /* 0x002fe200078e0006 */
[----:B------:R-:W-:Y:S01]  /*6630*/  ISETP.GE.AND P5, PT, R7, RZ, PT ;  /* 0x000000ff0700720c */ /* 0x000fe20003fa6270 */
[----:B------:R-:W-:-:S04]  /*6640*/  IMAD.HI.U32 R0, R4, R5, RZ ;  /* 0x0000000504007227 */ /* 0x000fc800078e00ff */
[----:B------:R-:W-:Y:S02]  /*6650*/  @!P3 IMAD.MOV R3, RZ, RZ, -R3 ;  /* 0x000000ffff03b224 */ /* 0x000fe400078e0a03 */
[----:B------:R-:W-:Y:S02]  /*6660*/  @!P1 IMAD.IADD R20, R20, 0x1, -R10 ;  /* 0x0000000114149824 */ /* 0x000fe400078e0a0a */
[----:B------:R-:W-:Y:S01]  /*6670*/  VIADD R12, R28, 0x18b ;  /* 0x0000018b1c0c7836 */ /* 0x000fe20000000000 */
[----:B------:R1:W-:Y:S01]  /*6680*/  STL [R1+0x794], R3 ;  /* 0x0007940301007387 */ /* 0x0003e20000100800 */
[----:B------:R-:W-:Y:S01]  /*6690*/  IMAD.MOV R0, RZ, RZ, -R0 ;  /* 0x000000ffff007224 */ /* 0x000fe200078e0a00 */
[----:B------:R-:W-:Y:S01]  /*66a0*/  ISETP.GT.U32.AND P1, PT, R10, R20, PT ;  /* 0x000000140a00720c */ /* 0x000fe20003f24070 */
[----:B------:R-:W-:Y:S01]  /*66b0*/  VIADD R11, R28, 0x18a ;  /* 0x0000018a1c0b7836 */ /* 0x000fe20000000000 */
[----:B------:R-:W-:Y:S01]  /*66c0*/  ISETP.GE.AND P3, PT, R12, RZ, PT ;  /* 0x000000ff0c00720c */ /* 0x000fe20003f66270 */
[----:B------:R-:W-:Y:S01]  /*66d0*/  IMAD R0, R10, R0, R5 ;  /* 0x000000000a007224 */ /* 0x000fe200078e0205 */
[----:B------:R-:W-:Y:S01]  /*66e0*/  IABS R12, R12 ;  /* 0x0000000c000c7213 */ /* 0x000fe20000000000 */
[----:B------:R-:W-:Y:S01]  /*66f0*/  @!P4 IMAD.IADD R21, R21, 0x1, -R10 ;  /* 0x000000011515c824 */ /* 0x000fe200078e0a0a */
[----:B------:R-:W-:Y:S01]  /*6700*/  IABS R8, R11 ;  /* 0x0000000b00087213 */ /* 0x000fe20000000000 */
[----:B--2---:R-:W-:Y:S01]  /*6710*/  VIADD R13, R28, 0x188 ;  /* 0x000001881c0d7836 */ /* 0x004fe20000000000 */
[----:B------:R-:W-:Y:S01]  /*6720*/  IABS R5, R17 ;  /* 0x0000001100057213 */ /* 0x000fe20000000000 */
[----:B-1----:R-:W-:Y:S01]  /*6730*/  IMAD.MOV.U32 R3, RZ, RZ, R15 ;  /* 0x000000ffff037224 */ /* 0x002fe200078e000f */
[----:B------:R-:W-:Y:S01]  /*6740*/  ISETP.GT.U32.AND P4, PT, R10, R21, PT ;  /* 0x000000150a00720c */ /* 0x000fe20003f84070 */
[----:B------:R-:W-:Y:S01]  /*6750*/  IMAD.HI.U32 R14, R4, R12, RZ ;  /* 0x0000000c040e7227 */ /* 0x000fe200078e00ff */
[----:B------:R-:W-:-:S03]  /*6760*/  IABS R16, R13 ;  /* 0x0000000d00107213 */ /* 0x000fc60000000000 */
[----:B------:R-:W-:Y:S01]  /*6770*/  @!P6 IMAD.MOV R3, RZ, RZ, -R3 ;  /* 0x000000ffff03e224 */ /* 0x000fe200078e0a03 */
[----:B------:R-:W-:Y:S01]  /*6780*/  ISETP.GT.U32.AND P6, PT, R10, R0, PT ;  /* 0x000000000a00720c */ /* 0x000fe20003fc4070 */
[----:B------:R-:W-:-:S03]  /*6790*/  IMAD.HI.U32 R9, R4, R8, RZ ;  /* 0x0000000804097227 */ /* 0x000fc600078e00ff */
[----:B------:R1:W-:Y:S01]  /*67a0*/  STL [R1+0x78c], R3 ;  /* 0x00078c0301007387 */ /* 0x0003e20000100800 */
[----:B------:R-:W-:Y:S02]  /*67b0*/  IMAD.MOV R14, RZ, RZ, -R14 ;  /* 0x000000ffff0e7224 */ /* 0x000fe400078e0a0e */
[----:B------:R-:W-:Y:S02]  /*67c0*/  IMAD.MOV R9, RZ, RZ, -R9 ;  /* 0x000000ffff097224 */ /* 0x000fe400078e0a09 */
[----:B------:R-:W-:Y:S01]  /*67d0*/  @!P1 IMAD.IADD R20, R20, 0x1, -R10 ;  /* 0x0000000114149824 */ /* 0x000fe200078e0a0a */
[----:B------:R-:W-:Y:S01]  /*67e0*/  ISETP.GE.AND P1, PT, R11, RZ, PT ;  /* 0x000000ff0b00720c */ /* 0x000fe20003f26270 */
[C---:B------:R-:W-:Y:S02]  /*67f0*/  IMAD R11, R10.reuse, R14, R12 ;  /* 0x0000000e0a0b7224 */ /* 0x040fe400078e020c */
[C---:B------:R-:W-:Y:S02]  /*6800*/  IMAD R8, R10.reuse, R9, R8 ;  /* 0x000000090a087224 */ /* 0x040fe400078e0208 */
[--C-:B------:R-:W-:Y:S01]  /*6810*/  @!P4 IMAD.IADD R21, R21, 0x1, -R10.reuse ;  /* 0x000000011515c824 */ /* 0x100fe200078e0a0a */
[----:B------:R-:W-:Y:S01]  /*6820*/  ISETP.GT.U32.AND P4, PT, R10, R11, PT ;  /* 0x0000000b0a00720c */ /* 0x000fe20003f84070 */
[----:B------:R-:W-:Y:S01]  /*6830*/  @!P6 IMAD.IADD R0, R0, 0x1, -R10 ;  /* 0x000000010000e824 */ /* 0x000fe200078e0a0a */
[----:B------:R-:W-:Y:S01]  /*6840*/  ISETP.GT.U32.AND P6, PT, R10, R8, PT ;  /* 0x000000080a00720c */ /* 0x000fe20003fc4070 */
[----:B------:R-:W-:-:S02]  /*6850*/  VIADD R12, R28, 0x187 ;  /* 0x000001871c0c7836 */ /* 0x000fc40000000000 */
[----:B------:R-:W-:Y:S02]  /*6860*/  VIADD R14, R28, 0x186 ;  /* 0x000001861c0e7836 */ /* 0x000fe40000000000 */
[----:B-1----:R-:W-:Y:S01]  /*6870*/  IMAD.MOV.U32 R3, RZ, RZ, R20 ;  /* 0x000000ffff037224 */ /* 0x002fe200078e0014 */
[----:B------:R-:W-:Y:S01]  /*6880*/  IABS R9, R12 ;  /* 0x0000000c00097213 */ /* 0x000fe20000000000 */
[----:B------:R-:W-:Y:S01]  /*6890*/  IMAD.HI.U32 R7, R4, R5, RZ ;  /* 0x0000000504077227 */ /* 0x000fe200078e00ff */
[----:B------:R-:W-:-:S03]  /*68a0*/  IABS R18, R14 ;  /* 0x0000000e00127213 */ /* 0x000fc60000000000 */
[--C-:B------:R-:W-:Y:S01]  /*68b0*/  @!P4 IMAD.IADD R11, R11, 0x1, -R10.reuse ;  /* 0x000000010b0bc824 */ /* 0x100fe200078e0a0a */
[----:B------:R-:W-:Y:S01]  /*68c0*/  ISETP.GT.U32.AND P4, PT, R10, R0, PT ;  /* 0x000000000a00720c */ /* 0x000fe20003f84070 */
[----:B------:R-:W-:Y:S02]  /*68d0*/  @!P6 IMAD.IADD R8, R8, 0x1, -R10 ;  /* 0x000000010808e824 */ /* 0x000fe400078e0a0a */
[----:B------:R-:W-:-:S03]  /*68e0*/  IMAD.HI.U32 R6, R4, R16, RZ ;  /* 0x0000001004067227 */ /* 0x000fc600078e00ff */
[C---:B------:R-:W-:Y:S01]  /*68f0*/  ISETP.GT.U32.AND P6, PT, R10.reuse, R8, PT ;  /* 0x000000080a00720c */ /* 0x040fe20003fc4070 */
[----:B------:R-:W-:Y:S01]  /*6900*/  @!P2 IMAD.MOV R3, RZ, RZ, -R3 ;  /* 0x000000ffff03a224 */ /* 0x000fe200078e0a03 */
[----:B------:R-:W-:Y:S01]  /*6910*/  ISETP.GT.U32.AND P2, PT, R10, R11, PT ;  /* 0x0000000b0a00720c */ /* 0x000fe20003f44070 */
[----:B------:R-:W-:Y:S02]  /*6920*/  IMAD.MOV R7, RZ, RZ, -R7 ;  /* 0x000000ffff077224 */ /* 0x000fe400078e0a07 */
[----:B------:R-:W-:Y:S01]  /*6930*/  IMAD.MOV R6, RZ, RZ, -R6 ;  /* 0x000000ffff067224 */ /* 0x000fe200078e0a06 */
[----:B------:R1:W-:Y:S01]  /*6940*/  STL [R1+0x788], R3 ;  /* 0x0007880301007387 */ /* 0x0003e20000100800 */
[----:B------:R-:W-:-:S04]  /*6950*/  IMAD.HI.U32 R22, R4, R9, RZ ;  /* 0x0000000904167227 */ /* 0x000fc800078e00ff */
[----:B------:R-:W-:-:S04]  /*6960*/  IMAD.HI.U32 R20, R4, R18, RZ ;  /* 0x0000001204147227 */ /* 0x000fc800078e00ff */
[C---:B------:R-:W-:Y:S02]  /*6970*/  IMAD R5, R10.reuse, R7, R5 ;  /* 0x000000070a057224 */ /* 0x040fe400078e0205 */
[C---:B------:R-:W-:Y:S02]  /*6980*/  IMAD R16, R10.reuse, R6, R16 ;  /* 0x000000060a107224 */ /* 0x040fe400078e0210 */
[----:B-1----:R-:W-:Y:S02]  /*6990*/  IMAD.MOV.U32 R3, RZ, RZ, R21 ;  /* 0x000000ffff037224 */ /* 0x002fe400078e0015 */
[----:B------:R-:W-:Y:S02]  /*69a0*/  IMAD.MOV R22, RZ, RZ, -R22 ;  /* 0x000000ffff167224 */ /* 0x000fe400078e0a16 */
[----:B------:R-:W-:Y:S02]  /*69b0*/  IMAD.MOV R20, RZ, RZ, -R20 ;  /* 0x000000ffff147224 */ /* 0x000fe400078e0a14 */
[----:B------:R-:W-:Y:S01]  /*69c0*/  @!P0 IMAD.MOV R3, RZ, RZ, -R3 ;  /* 0x000000ffff038224 */ /* 0x000fe200078e0a03 */
[----:B------:R-:W-:Y:S01]  /*69d0*/  ISETP.GT.U32.AND P0, PT, R10, R5, PT ;  /* 0x000000050a00720c */ /* 0x000fe20003f04070 */
[----:B------:R-:W-:Y:S01]  /*69e0*/  @!P4 IMAD.IADD R0, R0, 0x1, -R10 ;  /* 0x000000010000c824 */ /* 0x000fe200078e0a0a */
[C---:B------:R-:W-:Y:S01]  /*69f0*/  ISETP.GT.U32.AND P4, PT, R10.reuse, R16, PT ;  /* 0x000000100a00720c */ /* 0x040fe20003f84070 */
[C---:B------:R-:W-:Y:S01]  /*6a00*/  IMAD R9, R10.reuse, R22, R9 ;  /* 0x000000160a097224 */ /* 0x040fe200078e0209 */
[----:B------:R1:W-:Y:S01]  /*6a10*/  STL [R1+0x784], R3 ;  /* 0x0007840301007387 */ /* 0x0003e20000100800 */
[----:B------:R-:W-:-:S02]  /*6a20*/  IMAD R18, R10, R20, R18 ;  /* 0x000000140a127224 */ /* 0x000fc400078e0212 */
[--C-:B------:R-:W-:Y:S01]  /*6a30*/  @!P2 IMAD.IADD R11, R11, 0x1, -R10.reuse ;  /* 0x000000010b0ba824 */ /* 0x100fe200078e0a0a */
[----:B------:R-:W-:Y:S01]  /*6a40*/  ISETP.GT.U32.AND P2, PT, R10, R9, PT ;  /* 0x000000090a00720c */ /* 0x000fe20003f44070 */
[----:B------:R-:W-:Y:S01]  /*6a50*/  @!P6 IMAD.IADD R8, R8, 0x1, -R10 ;  /* 0x000000010808e824 */ /* 0x000fe200078e0a0a */
[----:B------:R-:W-:Y:S01]  /*6a60*/  ISETP.GT.U32.AND P6, PT, R10, R18, PT ;  /* 0x000000120a00720c */ /* 0x000fe20003fc4070 */
[C---:B------:R-:W-:Y:S02]  /*6a70*/  VIADD R7, R28.reuse, 0x185 ;  /* 0x000001851c077836 */ /* 0x040fe40000000000 */
[----:B------:R-:W-:Y:S02]  /*6a80*/  VIADD R6, R28, 0x184 ;  /* 0x000001841c067836 */ /* 0x000fe40000000000 */
[----:B------:R-:W-:Y:S01]  /*6a90*/  IMAD.MOV.U32 R23, RZ, RZ, R0 ;  /* 0x000000ffff177224 */ /* 0x000fe200078e0000 */
[----:B------:R-:W-:Y:S01]  /*6aa0*/  IABS R19, R7 ;  /* 0x0000000700137213 */ /* 0x000fe20000000000 */
[----:B-1----:R-:W-:Y:S01]  /*6ab0*/  IMAD.MOV.U32 R3, RZ, RZ, R11 ;  /* 0x000000ffff037224 */ /* 0x002fe200078e000b */
[----:B------:R-:W-:Y:S01]  /*6ac0*/  IABS R15, R6 ;  /* 0x00000006000f7213 */ /* 0x000fe20000000000 */
[--C-:B------:R-:W-:Y:S01]  /*6ad0*/  @!P0 IMAD.IADD R5, R5, 0x1, -R10.reuse ;  /* 0x0000000105058824 */ /* 0x100fe200078e0a0a */
[----:B------:R-:W-:Y:S01]  /*6ae0*/  ISETP.GE.AND P0, PT, R17, RZ, PT ;  /* 0x000000ff1100720c */ /* 0x000fe20003f06270 */
[----:B------:R-:W-:Y:S01]  /*6af0*/  @!P4 IMAD.IADD R16, R16, 0x1, -R10 ;  /* 0x000000011010c824 */ /* 0x000fe200078e0a0a */
[----:B------:R-:W-:Y:S01]  /*6b00*/  ISETP.GE.AND P4, PT, R13, RZ, PT ;  /* 0x000000ff0d00720c */ /* 0x000fe20003f86270 */
[----:B------:R-:W-:-:S04]  /*6b10*/  IMAD.HI.U32 R21, R4, R19, RZ ;  /* 0x0000001304157227 */ /* 0x000fc800078e00ff */
[----:B------:R-:W-:Y:S02]  /*6b20*/  @!P5 IMAD.MOV R23, RZ, RZ, -R23 ;  /* 0x000000ffff17d224 */ /* 0x000fe400078e0a17 */
[----:B------:R-:W-:Y:S02]  /*6b30*/  @!P3 IMAD.MOV R3, RZ, RZ, -R3 ;  /* 0x000000ffff03b224 */ /* 0x000fe400078e0a03 */
[--C-:B------:R-:W-:Y:S01]  /*6b40*/  @!P2 IMAD.IADD R9, R9, 0x1, -R10.reuse ;  /* 0x000000010909a824 */ /* 0x100fe200078e0a0a */
[----:B------:R-:W-:Y:S01]  /*6b50*/  ISETP.GT.U32.AND P2, PT, R10, R5, PT ;  /* 0x000000050a00720c */ /* 0x000fe20003f44070 */
[----:B------:R-:W-:Y:S01]  /*6b60*/  @!P6 IMAD.IADD R18, R18, 0x1, -R10 ;  /* 0x000000011212e824 */ /* 0x000fe200078e0a0a */
[----:B------:R-:W-:Y:S01]  /*6b70*/  ISETP.GT.U32.AND P6, PT, R10, R16, PT ;  /* 0x000000100a00720c */ /* 0x000fe20003fc4070 */
[----:B------:R-:W-:Y:S01]  /*6b80*/  IMAD.MOV R21, RZ, RZ, -R21 ;  /* 0x000000ffff157224 */ /* 0x000fe200078e0a15 */
[----:B------:R-:W-:Y:S01]  /*6b90*/  STL [R1+0x77c], R23 ;  /* 0x00077c1701007387 */ /* 0x000fe20000100800 */
[----:B------:R-:W-:Y:S01]  /*6ba0*/  IMAD.HI.U32 R22, R4, R15, RZ ;  /* 0x0000000f04167227 */ /* 0x000fe200078e00ff */
[----:B------:R-:W-:-:S02]  /*6bb0*/  ISETP.GT.U32.AND P5, PT, R10, R9, PT ;  /* 0x000000090a00720c */ /* 0x000fc40003fa4070 */
[----:B------:R1:W-:Y:S01]  /*6bc0*/  STL [R1+0x774], R3 ;  /* 0x0007740301007387 */ /* 0x0003e20000100800 */
[C---:B------:R-:W-:Y:S01]  /*6bd0*/  IMAD R19, R10.reuse, R21, R19 ;  /* 0x000000150a137224 */ /* 0x040fe200078e0213 */
[----:B------:R-:W-:Y:S01]  /*6be0*/  ISETP.GT.U32.AND P3, PT, R10, R18, PT ;  /* 0x000000120a00720c */ /* 0x000fe20003f64070 */
[----:B------:R-:W-:Y:S02]  /*6bf0*/  IMAD.MOV R22, RZ, RZ, -R22 ;  /* 0x000000ffff167224 */ /* 0x000fe400078e0a16 */
[----:B------:R-:W-:Y:S02]  /*6c00*/  VIADD R17, R28, 0x183 ;  /* 0x000001831c117836 */ /* 0x000fe40000000000 */
[----:B------:R-:W-:Y:S02]  /*6c10*/  IMAD R15, R10, R22, R15 ;  /* 0x000000160a0f7224 */ /* 0x000fe400078e020f */
[----:B------:R-:W-:Y:S02]  /*6c20*/  VIADD R13, R28, 0x182 ;  /* 0x000001821c0d7836 */ /* 0x000fe40000000000 */
[----:B-1----:R-:W-:Y:S01]  /*6c30*/  IMAD.MOV.U32 R3, RZ, RZ, R8 ;  /* 0x000000ffff037224 */ /* 0x002fe200078e0008 */
[----:B------:R-:W-:Y:S01]  /*6c40*/  IABS R8, R17 ;  /* 0x0000001100087213 */ /* 0x000fe20000000000 */
[--C-:B------:R-:W-:Y:S01]  /*6c50*/  @!P2 IMAD.IADD R5, R5, 0x1, -R10.reuse ;  /* 0x000000010505a824 */ /* 0x100fe200078e0a0a */
[----:B------:R-:W-:Y:S01]  /*6c60*/  IABS R0, R13 ;  /* 0x0000000d00007213 */ /* 0x000fe20000000000 */
[----:B------:R-:W-:Y:S01]  /*6c70*/  @!P1 IMAD.MOV R3, RZ, RZ, -R3 ;  /* 0x000000ffff039224 */ /* 0x000fe200078e0a03 */
[----:B------:R-:W-:Y:S01]  /*6c80*/  ISETP.GT.U32.AND P1, PT, R10, R19, PT ;  /* 0x000000130a00720c */ /* 0x000fe20003f24070 */
[--C-:B------:R-:W-:Y:S01]  /*6c90*/  @!P6 IMAD.IADD R16, R16, 0x1, -R10.reuse ;  /* 0x000000011010e824 */ /* 0x100fe200078e0a0a */
[----:B------:R-:W-:Y:S01]  /*6ca0*/  ISETP.GT.U32.AND P6, PT, R10, R15, PT ;  /* 0x0000000f0a00720c */ /* 0x000fe20003fc4070 */
[----:B------:R-:W-:Y:S01]  /*6cb0*/  IMAD.MOV.U32 R20, RZ, RZ, R5 ;  /* 0x000000ffff147224 */ /* 0x000fe200078e0005 */
[----:B------:R-:W-:Y:S01]  /*6cc0*/  ISETP.GE.AND P2, PT, R12, RZ, PT ;  /* 0x000000ff0c00720c */ /* 0x000fe20003f46270 */
[----:B------:R-:W-:Y:S01]  /*6cd0*/  IMAD.HI.U32 R12, R4, R8, RZ ;  /* 0x00000008040c7227 */ /* 0x000fe200078e00ff */
[----:B------:R1:W-:Y:S03]  /*6ce0*/  STL [R1+0x770], R3 ;  /* 0x0007700301007387 */ /* 0x0003e60000100800 */
[--C-:B------:R-:W-:Y:S01]  /*6cf0*/  @!P5 IMAD.IADD R9, R9, 0x1, -R10.reuse ;  /* 0x000000010909d824 */ /* 0x100fe200078e0a0a */
[----:B------:R-:W-:Y:S01]  /*6d00*/  ISETP.GE.AND P5, PT, R14, RZ, PT ;  /* 0x000000ff0e00720c */ /* 0x000fe20003fa6270 */
[----:B------:R-:W-:Y:S01]  /*6d10*/  @!P3 IMAD.IADD R18, R18, 0x1, -R10 ;  /* 0x000000011212b824 */ /* 0x000fe200078e0a0a */
[----:B------:R-:W-:Y:S01]  /*6d20*/  ISETP.GE.AND P3, PT, R7, RZ, PT ;  /* 0x000000ff0700720c */ /* 0x000fe20003f66270 */
[----:B------:R-:W-:-:S04]  /*6d30*/  IMAD.HI.U32 R11, R4, R0, RZ ;  /* 0x00000000040b7227 */ /* 0x000fc800078e00ff */
[----:B-1----:R-:W-:Y:S02]  /*6d40*/  IMAD.MOV.U32 R3, RZ, RZ, R16 ;  /* 0x000000ffff037224 */ /* 0x002fe400078e0010 */
        /* <DEDUP_REMOVED lines=11> */
[----:B------:R-:W-:Y:S01]  /*6e00*/  @!P6 IMAD.IADD R15, R15, 0x1, -R10 ;  /* 0x000000010f0fe824 */ /* 0x000fe200078e0a0a */
[----:B------:R-:W-:Y:S01]  /*6e10*/  ISETP.GE.AND P6, PT, R17, RZ, PT ;  /* 0x000000ff1100720c */ /* 0x000fe20003fc6270 */
[C---:B------:R-:W-:Y:S02]  /*6e20*/  IMAD R0, R10.reuse, R5, R0 ;  /* 0x000000050a007224 */ /* 0x040fe400078e0200 */
[----:B------:R-:W-:Y:S01]  /*6e30*/  @!P2 IMAD.MOV R6, RZ, RZ, -R6 ;  /* 0x000000ffff06a224 */ /* 0x000fe200078e0a06 */
[----:B------:R-:W-:Y:S01]  /*6e40*/  ISETP.GT.U32.AND P2, PT, R10, R7, PT ;  /* 0x000000070a00720c */ /* 0x000fe20003f44070 */
[----:B------:R-:W-:Y:S01]  /*6e50*/  VIADD R5, R28, 0x180 ;  /* 0x000001801c057836 */ /* 0x000fe20000000000 */
[C---:B------:R-:W-:Y:S01]  /*6e60*/  ISETP.GT.U32.AND P4, PT, R10.reuse, R15, PT ;  /* 0x0000000f0a00720c */ /* 0x040fe20003f84070 */
[----:B-1----:R-:W-:Y:S01]  /*6e70*/  IMAD.MOV.U32 R3, RZ, RZ, R18 ;  /* 0x000000ffff037224 */ /* 0x002fe200078e0012 */
[----:B------:R1:W-:Y:S01]  /*6e80*/  STL [R1+0x760], R6 ;  /* 0x0007600601007387 */ /* 0x0003e20000100800 */
[--C-:B------:R-:W-:Y:S01]  /*6e90*/  @!P0 IMAD.IADD R19, R19, 0x1, -R10.reuse ;  /* 0x0000000113138824 */ /* 0x100fe200078e0a0a */
[----:B------:R-:W-:Y:S01]  /*6ea0*/  IABS R8, R5 ;  /* 0x0000000500087213 */ /* 0x000fe20000000000 */
[----:B------:R-:W-:Y:S01]  /*6eb0*/  @!P5 IMAD.MOV R3, RZ, RZ, -R3 ;  /* 0x000000ffff03d224 */ /* 0x000fe200078e0a03 */
[----:B------:R-:W-:Y:S01]  /*6ec0*/  ISETP.GT.U32.AND P5, PT, R10, R0, PT ;  /* 0x000000000a00720c */ /* 0x000fe20003fa4070 */
[C---:B------:R-:W-:Y:S01]  /*6ed0*/  VIADD R12, R28.reuse, 0x17d ;  /* 0x0000017d1c0c7836 */ /* 0x040fe20000000000 */
[----:B------:R-:W-:Y:S01]  /*6ee0*/  ISETP.GE.AND P0, PT, R13, RZ, PT ;  /* 0x000000ff0d00720c */ /* 0x000fe20003f06270 */
[C---:B------:R-:W-:Y:S01]  /*6ef0*/  VIADD R13, R28.reuse, 0x17f ;  /* 0x0000017f1c0d7836 */ /* 0x040fe20000000000 */
[----:B------:R2:W-:Y:S01]  /*6f00*/  STL [R1+0x75c], R3 ;  /* 0x00075c0301007387 */ /* 0x0005e20000100800 */
[----:B------:R-:W-:Y:S01]  /*6f10*/  @!P2 IMAD.IADD R7, R7, 0x1, -R10 ;  /* 0x000000010707a824 */ /* 0x000fe200078e0a0a */
[----:B------:R-:W-:Y:S01]  /*6f20*/  ISETP.GE.AND P2, PT, R5, RZ, PT ;  /* 0x000000ff0500720c */ /* 0x000fe20003f46270 */
[----:B-1----:R-:W-:-:S02]  /*6f30*/  VIADD R6, R28, 0x181 ;  /* 0x000001811c067836 */ /* 0x002fc40000000000 */
[--C-:B------:R-:W-:Y:S02]  /*6f40*/  @!P4 IMAD.IADD R15, R15, 0x1, -R10.reuse ;  /* 0x000000010f0fc824 */ /* 0x100fe400078e0a0a */
[----:B------:R-:W-:Y:S01]  /*6f50*/  VIADD R9, R28, 0x17e ;  /* 0x0000017e1c097836 */ /* 0x000fe20000000000 */
[----:B------:R-:W-:Y:S01]  /*6f60*/  IABS R14, R6 ;  /* 0x00000006000e7213 */ /* 0x000fe20000000000 */
[----:B------:R-:W-:Y:S01]  /*6f70*/  @!P5 IMAD.IADD R0, R0, 0x1, -R10 ;  /* 0x000000010000d824 */ /* 0x000fe200078e0a0a */
[----:B------:R-:W-:Y:S01]  /*6f80*/  ISETP.GE.AND P4, PT, R6, RZ, PT ;  /* 0x000000ff0600720c */ /* 0x000fe20003f86270 */
[----:B------:R-:W-:Y:S01]  /*6f90*/  IMAD.MOV.U32 R6, RZ, RZ, R8 ;  /* 0x000000ffff067224 */ /* 0x000fe200078e0008 */
[----:B------:R-:W-:Y:S01]  /*6fa0*/  ISETP.GT.U32.AND P5, PT, R10, R7, PT ;  /* 0x000000070a00720c */ /* 0x000fe20003fa4070 */
[----:B------:R-:W-:-:S04]  /*6fb0*/  IMAD.HI.U32 R8, R4, R14, RZ ;  /* 0x0000000e04087227 */ /* 0x000fc800078e00ff */
[----:B------:R-:W-:Y:S02]  /*6fc0*/  IMAD.MOV R8, RZ, RZ, -R8 ;  /* 0x000000ffff087224 */ /* 0x000fe400078e0a08 */
[----:B--2---:R-:W-:Y:S02]  /*6fd0*/  IMAD.MOV.U32 R3, RZ, RZ, R19 ;  /* 0x000000ffff037224 */ /* 0x004fe400078e0013 */
[----:B------:R-:W-:Y:S02]  /*6fe0*/  IMAD R14, R10, R8, R14 ;  /* 0x000000080a0e7224 */ /* 0x000fe400078e020e */
[----:B------:R-:W-:-:S04]  /*6ff0*/  IMAD.HI.U32 R5, R4, R6, RZ ;  /* 0x0000000604057227 */ /* 0x000fc800078e00ff */
[----:B------:R-:W-:Y:S01]  /*7000*/  @!P5 IMAD.IADD R7, R7, 0x1, -R10 ;  /* 0x000000010707d824 */ /* 0x000fe200078e0a0a */
[C---:B------:R-:W-:Y:S01]  /*7010*/  ISETP.GT.U32.AND P5, PT, R10.reuse, R14, PT ;  /* 0x0000000e0a00720c */ /* 0x040fe20003fa4070 */
[----:B------:R-:W-:Y:S01]  /*7020*/  @!P3 IMAD.MOV R3, RZ, RZ, -R3 ;  /* 0x000000ffff03b224 */ /* 0x000fe200078e0a03 */
[C---:B------:R-:W-:Y:S01]  /*7030*/  ISETP.GT.U32.AND P3, PT, R10.reuse, R0, PT ;  /* 0x000000000a00720c */ /* 0x040fe20003f64070 */
[----:B------:R-:W-:Y:S02]  /*7040*/  IMAD.MOV R5, RZ, RZ, -R5 ;  /* 0x000000ffff057224 */ /* 0x000fe400078e0a05 */
[----:B------:R-:W-:Y:S01]  /*7050*/  IMAD.MOV.U32 R11, RZ, RZ, R7 ;  /* 0x000000ffff0b7224 */ /* 0x000fe200078e0007 */
[----:B------:R1:W-:Y:S01]  /*7060*/  STL [R1+0x758], R3 ;  /* 0x0007580301007387 */ /* 0x0003e20000100800 */
[----:B------:R-:W-:Y:S02]  /*7070*/  IMAD R6, R10, R5, R6 ;  /* 0x000000050a067224 */ /* 0x000fe400078e0206 */
[----:B------:R-:W-:-:S02]  /*7080*/  @!P6 IMAD.MOV R11, RZ, RZ, -R11 ;  /* 0x000000ffff0be224 */ /* 0x000fc400078e0a0b */
[----:B------:R-:W-:Y:S01]  /*7090*/  VIADD R5, R28, 0x17c ;  /* 0x0000017c1c057836 */ /* 0x000fe20000000000 */
[----:B------:R-:W-:Y:S01]  /*70a0*/  ISETP.GT.U32.AND P6, PT, R10, R6, PT ;  /* 0x000000060a00720c */ /* 0x000fe20003fc4070 */
[--C-:B------:R-:W-:Y:S02]  /*70b0*/  @!P5 IMAD.IADD R14, R14, 0x1, -R10.reuse ;  /* 0x000000010e0ed824 */ /* 0x100fe400078e0a0a */
[--C-:B------:R-:W-:Y:S01]  /*70c0*/  @!P3 IMAD.IADD R0, R0, 0x1, -R10.reuse ;  /* 0x000000010000b824 */ /* 0x100fe200078e0a0a */
[----:B------:R-:W-:Y:S01]  /*70d0*/  ISETP.GE.AND P3, PT, R9, RZ, PT ;  /* 0x000000ff0900720c */ /* 0x000fe20003f66270 */
[----:B-1----:R-:W-:Y:S01]  /*70e0*/  IMAD.MOV.U32 R3, RZ, RZ, R15 ;  /* 0x000000ffff037224 */ /* 0x002fe200078e000f */
[----:B------:R-:W-:Y:S01]  /*70f0*/  ISETP.GT.U32.AND P5, PT, R10, R14, PT ;  /* 0x0000000e0a00720c */ /* 0x000fe20003fa4070 */
[C---:B------:R-:W-:Y:S01]  /*7100*/  VIADD R19, R28.reuse, 0x17b ;  /* 0x0000017b1c137836 */ /* 0x040fe20000000000 */
[----:B------:R-:W-:Y:S01]  /*7110*/  IABS R9, R9 ;  /* 0x0000000900097213 */ /* 0x000fe20000000000 */
[----:B------:R-:W-:Y:S01]  /*7120*/  @!P1 IMAD.MOV R3, RZ, RZ, -R3 ;  /* 0x000000ffff039224 */ /* 0x000fe200078e0a03 */
[----:B------:R-:W-:Y:S01]  /*7130*/  ISETP.GE.AND P1, PT, R13, RZ, PT ;  /* 0x000000ff0d00720c */ /* 0x000fe20003f26270 */
[----:B------:R-:W-:Y:S01]  /*7140*/  VIADD R15, R28, 0x17a ;  /* 0x0000017a1c0f7836 */ /* 0x000fe20000000000 */
[----:B------:R-:W-:Y:S01]  /*7150*/  IABS R13, R13 ;  /* 0x0000000d000d7213 */ /* 0x000fe20000000000 */
[----:B------:R-:W-:Y:S01]  /*7160*/  @!P6 IMAD.IADD R6, R6, 0x1, -R10 ;  /* 0x000000010606e824 */ /* 0x000fe200078e0a0a */
[----:B------:R1:W-:Y:S03]  /*7170*/  STL [R1+0x754], R3 ;  /* 0x0007540301007387 */ /* 0x0003e60000100800 */
[----:B------:R-:W-:Y:S01]  /*7180*/  IMAD.HI.U32 R8, R4, R13, RZ ;  /* 0x0000000d04087227 */ /* 0x000fe200078e00ff */
[----:B------:R2:W-:Y:S01]  /*7190*/  STL [R1+0x750], R11 ;  /* 0x0007500b01007387 */ /* 0x0005e20000100800 */
[----:B------:R-:W-:-:S02]  /*71a0*/  ISETP.GT.U32.AND P6, PT, R10, R6, PT ;  /* 0x000000060a00720c */ /* 0x000fc40003fc4070 */
[----:B------:R-:W-:Y:S02]  /*71b0*/  IMAD.MOV R7, RZ, RZ, -R8 ;  /* 0x000000ffff077224 */ /* 0x000fe400078e0a08 */
[----:B------:R-:W-:Y:S02]  /*71c0*/  @!P5 IMAD.IADD R14, R14, 0x1, -R10 ;  /* 0x000000010e0ed824 */ /* 0x000fe400078e0a0a */
[----:B-1----:R-:W-:Y:S02]  /*71d0*/  IMAD.MOV.U32 R3, RZ, RZ, R0 ;  /* 0x000000ffff037224 */ /* 0x002fe400078e0000 */
[----:B------:R-:W-:Y:S01]  /*71e0*/  IMAD R13, R10, R7, R13 ;  /* 0x000000070a0d7224 */ /* 0x000fe200078e020d */
[----:B--2---:R-:W-:Y:S01]  /*71f0*/  IABS R11, R5 ;  /* 0x00000005000b7213 */ /* 0x004fe20000000000 */
[----:B------:R-:W-:Y:S01]  /*7200*/  @!P0 IMAD.MOV R3, RZ, RZ, -R3 ;  /* 0x000000ffff038224 */ /* 0x000fe200078e0a03 */
[----:B------:R-:W-:Y:S01]  /*7210*/  ISETP.GE.AND P0, PT, R12, RZ, PT ;  /* 0x000000ff0c00720c */ /* 0x000fe20003f06270 */
[----:B------:R-:W-:Y:S01]  /*7220*/  IMAD.HI.U32 R0, R4, R9, RZ ;  /* 0x0000000904007227 */ /* 0x000fe200078e00ff */
[----:B------:R-:W-:-:S02]  /*7230*/  IABS R12, R12 ;  /* 0x0000000c000c7213 */ /* 0x000fc40000000000 */
[----:B------:R-:W-:Y:S01]  /*7240*/  ISETP.GT.U32.AND P5, PT, R10, R13, PT ;  /* 0x0000000d0a00720c */ /* 0x000fe20003fa4070 */
[C---:B------:R-:W-:Y:S01]  /*7250*/  IMAD.HI.U32 R8, R4.reuse, R11, RZ ;  /* 0x0000000b04087227 */ /* 0x040fe200078e00ff */
[----:B------:R1:W-:Y:S03]  /*7260*/  STL [R1+0x74c], R3 ;  /* 0x00074c0301007387 */ /* 0x0003e60000100800 */
[----:B------:R-:W-:-:S04]  /*7270*/  IMAD.HI.U32 R7, R4, R12, RZ ;  /* 0x0000000c04077227 */ /* 0x000fc800078e00ff */
[----:B------:R-:W-:Y:S02]  /*7280*/  IMAD.MOV R7, RZ, RZ, -R7 ;  /* 0x000000ffff077224 */ /* 0x000fe400078e0a07 */
[----:B------:R-:W-:Y:S02]  /*7290*/  IMAD.MOV R0, RZ, RZ, -R0 ;  /* 0x000000ffff007224 */ /* 0x000fe400078e0a00 */
[----:B------:R-:W-:Y:S02]  /*72a0*/  IMAD.MOV R8, RZ, RZ, -R8 ;  /* 0x000000ffff087224 */ /* 0x000fe400078e0a08 */
[C---:B------:R-:W-:Y:S02]  /*72b0*/  IMAD R12, R10.reuse, R7, R12 ;  /* 0x000000070a0c7224 */ /* 0x040fe400078e020c */
[C---:B------:R-:W-:Y:S01]  /*72c0*/  IMAD R9, R10.reuse, R0, R9 ;  /* 0x000000000a097224 */ /* 0x040fe200078e0209 */
[----:B------:R-:W-:Y:S01]  /*72d0*/  IABS R0, R19 ;  /* 0x0000001300007213 */ /* 0x000fe20000000000 */
[----:B-1----:R-:W-:Y:S01]  /*72e0*/  IMAD.MOV.U32 R3, RZ, RZ, R14 ;  /* 0x000000ffff037224 */ /* 0x002fe200078e000e */
[----:B------:R-:W-:Y:S01]  /*72f0*/  IABS R14, R15 ;  /* 0x0000000f000e7213 */ /* 0x000fe20000000000 */
[----:B------:R-:W-:-:S02]  /*7300*/  IMAD R11, R10, R8, R11 ;  /* 0x000000080a0b7224 */ /* 0x000fc400078e020b */
[--C-:B------:R-:W-:Y:S01]  /*7310*/  @!P6 IMAD.IADD R6, R6, 0x1, -R10.reuse ;  /* 0x000000010606e824 */ /* 0x100fe200078e0a0a */
[C---:B------:R-:W-:Y:S01]  /*7320*/  ISETP.GT.U32.AND P6, PT, R10.reuse, R12, PT ;  /* 0x0000000c0a00720c */ /* 0x040fe20003fc4070 */
[----:B------:R-:W-:Y:S01]  /*7330*/  @!P4 IMAD.MOV R3, RZ, RZ, -R3 ;  /* 0x000000ffff03c224 */ /* 0x000fe200078e0a03 */
[C---:B------:R-:W-:Y:S01]  /*7340*/  ISETP.GT.U32.AND P4, PT, R10.reuse, R9, PT ;  /* 0x000000090a00720c */ /* 0x040fe20003f84070 */
[----:B------:R-:W-:Y:S01]  /*7350*/  @!P5 IMAD.IADD R13, R13, 0x1, -R10 ;  /* 0x000000010d0dd824 */ /* 0x000fe200078e0a0a */
[----:B------:R-:W-:Y:S01]  /*7360*/  ISETP.GT.U32.AND P5, PT, R10, R11, PT ;  /* 0x0000000b0a00720c */ /* 0x000fe20003fa4070 */
[----:B------:R-:W-:Y:S01]  /*7370*/  IMAD.HI.U32 R7, R4, R0, RZ ;  /* 0x0000000004077227 */ /* 0x000fe200078e00ff */
[----:B------:R1:W-:Y:S03]  /*7380*/  STL [R1+0x744], R3 ;  /* 0x0007440301007387 */ /* 0x0003e60000100800 */
[----:B------:R-:W-:-:S02]  /*7390*/  IMAD.MOV R7, RZ, RZ, -R7 ;  /* 0x000000ffff077224 */ /* 0x000fc400078e0a07 */
[----:B------:R-:W-:Y:S02]  /*73a0*/  VIADD R8, R28, 0x179 ;  /* 0x000001791c087836 */ /* 0x000fe40000000000 */
[--C-:B------:R-:W-:Y:S02]  /*73b0*/  @!P6 IMAD.IADD R12, R12, 0x1, -R10.reuse ;  /* 0x000000010c0ce824 */ /* 0x100fe400078e0a0a */
[--C-:B------:R-:W-:Y:S01]  /*73c0*/  @!P4 IMAD.IADD R9, R9, 0x1, -R10.reuse ;  /* 0x000000010909c824 */ /* 0x100fe200078e0a0a */
[C---:B------:R-:W-:Y:S01]  /*73d0*/  ISETP.GT.U32.AND P4, PT, R10.reuse, R13, PT ;  /* 0x0000000d0a00720c */ /* 0x040fe20003f84070 */
[----:B------:R-:W-:Y:S01]  /*73e0*/  @!P5 IMAD.IADD R11, R11, 0x1, -R10 ;  /* 0x000000010b0bd824 */ /* 0x000fe200078e0a0a */
[C---:B------:R-:W-:Y:S01]  /*73f0*/  ISETP.GT.U32.AND P5, PT, R10.reuse, R12, PT ;  /* 0x0000000c0a00720c */ /* 0x040fe20003fa4070 */
[----:B-1----:R-:W-:Y:S01]  /*7400*/  IMAD.MOV.U32 R3, RZ, RZ, R6 ;  /* 0x000000ffff037224 */ /* 0x002fe200078e0006 */
[----:B------:R-:W-:Y:S01]  /*7410*/  ISETP.GT.U32.AND P6, PT, R10, R9, PT ;  /* 0x000000090a00720c */ /* 0x000fe20003fc4070 */
[----:B------:R-:W-:Y:S01]  /*7420*/  IMAD.HI.U32 R6, R4, R14, RZ ;  /* 0x0000000e04067227 */ /* 0x000fe200078e00ff */
[----:B------:R-:W-:-:S03]  /*7430*/  IABS R18, R8 ;  /* 0x0000000800127213 */ /* 0x000fc60000000000 */
        /* <DEDUP_REMOVED lines=11> */
[--C-:B------:R-:W-:Y:S01]  /*74f0*/  @!P6 IMAD.IADD R9, R9, 0x1, -R10.reuse ;  /* 0x000000010909e824 */ /* 0x100fe200078e0a0a */
[----:B------:R-:W-:Y:S01]  /*7500*/  ISETP.GE.AND P6, PT, R5, RZ, PT ;  /* 0x000000ff0500720c */ /* 0x000fe20003fc6270 */
[----:B------:R-:W-:Y:S01]  /*7510*/  VIADD R5, R28, 0x177 ;  /* 0x000001771c057836 */ /* 0x000fe20000000000 */
[----:B------:R-:W-:Y:S01]  /*7520*/  IABS R17, R7 ;  /* 0x0000000700117213 */ /* 0x000fe20000000000 */
[----:B------:R-:W-:Y:S01]  /*7530*/  @!P2 IMAD.IADD R11, R11, 0x1, -R10 ;  /* 0x000000010b0ba824 */ /* 0x000fe200078e0a0a */
[----:B------:R-:W-:Y:S01]  /*7540*/  ISETP.GE.AND P2, PT, R19, RZ, PT ;  /* 0x000000ff1300720c */ /* 0x000fe20003f46270 */
[----:B------:R-:W-:Y:S01]  /*7550*/  IMAD.MOV.U32 R20, RZ, RZ, R13 ;  /* 0x000000ffff147224 */ /* 0x000fe200078e000d */
[----:B------:R-:W-:Y:S01]  /*7560*/  IABS R19, R5 ;  /* 0x0000000500137213 */ /* 0x000fe20000000000 */
[----:B-1----:R-:W-:Y:S02]  /*7570*/  IMAD.MOV.U32 R3, RZ, RZ, R9 ;  /* 0x000000ffff037224 */ /* 0x002fe400078e0009 */
[----:B------:R-:W-:-:S04]  /*7580*/  IMAD.HI.U32 R6, R4, R17, RZ ;  /* 0x0000001104067227 */ /* 0x000fc800078e00ff */
[--C-:B------:R-:W-:Y:S01]  /*7590*/  @!P4 IMAD.IADD R0, R0, 0x1, -R10.reuse ;  /* 0x000000010000c824 */ /* 0x100fe200078e0a0a */
[----:B------:R-:W-:Y:S01]  /*75a0*/  ISETP.GE.AND P4, PT, R15, RZ, PT ;  /* 0x000000ff0f00720c */ /* 0x000fe20003f86270 */
[----:B------:R-:W-:Y:S02]  /*75b0*/  @!P5 IMAD.IADD R14, R14, 0x1, -R10 ;  /* 0x000000010e0ed824 */ /* 0x000fe400078e0a0a */
[----:B------:R-:W-:Y:S01]  /*75c0*/  @!P1 IMAD.MOV R20, RZ, RZ, -R20 ;  /* 0x000000ffff149224 */ /* 0x000fe200078e0a14 */
[C---:B------:R-:W-:Y:S01]  /*75d0*/  ISETP.GT.U32.AND P1, PT, R10.reuse, R0, PT ;  /* 0x000000000a00720c */ /* 0x040fe20003f24070 */
[----:B------:R-:W-:Y:S01]  /*75e0*/  IMAD.MOV.U32 R15, RZ, RZ, R19 ;  /* 0x000000ffff0f7224 */ /* 0x000fe200078e0013 */
[----:B------:R-:W-:Y:S01]  /*75f0*/  ISETP.GT.U32.AND P5, PT, R10, R14, PT ;  /* 0x0000000e0a00720c */ /* 0x000fe20003fa4070 */
[----:B------:R-:W-:Y:S01]  /*7600*/  @!P3 IMAD.MOV R3, RZ, RZ, -R3 ;  /* 0x000000ffff03b224 */ /* 0x000fe200078e0a03 */
[----:B------:R-:W-:Y:S01]  /*7610*/  STL [R1+0x738], R20 ;  /* 0x0007381401007387 */ /* 0x000fe20000100800 */
[----:B------:R-:W-:-:S02]  /*7620*/  IMAD.MOV R6, RZ, RZ, -R6 ;  /* 0x000000ffff067224 */ /* 0x000fc400078e0a06 */
[----:B------:R-:W-:Y:S01]  /*7630*/  IMAD.HI.U32 R13, R4, R15, RZ ;  /* 0x0000000f040d7227 */ /* 0x000fe200078e00ff */
[----:B------:R1:W-:Y:S03]  /*7640*/  STL [R1+0x734], R3 ;  /* 0x0007340301007387 */ /* 0x0003e60000100800 */
[----:B------:R-:W-:Y:S02]  /*7650*/  IMAD R17, R10, R6, R17 ;  /* 0x000000060a117224 */ /* 0x000fe400078e0211 */
[----:B------:R-:W-:Y:S02]  /*7660*/  IMAD.MOV R9, RZ, RZ, -R13 ;  /* 0x000000ffff097224 */ /* 0x000fe400078e0a0d */
[----:B------:R-:W-:-:S04]  /*7670*/  IMAD.HI.U32 R16, R4, R18, RZ ;  /* 0x0000001204107227 */ /* 0x000fc800078e00ff */
[----:B-1----:R-:W-:Y:S02]  /*7680*/  IMAD.MOV.U32 R3, RZ, RZ, R11 ;  /* 0x000000ffff037224 */ /* 0x002fe400078e000b */
[C---:B------:R-:W-:Y:S02]  /*7690*/  IMAD R15, R10.reuse, R9, R15 ;  /* 0x000000090a0f7224 */ /* 0x040fe400078e020f */
[----:B------:R-:W-:Y:S01]  /*76a0*/  @!P6 IMAD.MOV R3, RZ, RZ, -R3 ;  /* 0x000000ffff03e224 */ /* 0x000fe200078e0a03 */
[----:B------:R-:W-:Y:S01]  /*76b0*/  ISETP.GT.U32.AND P6, PT, R10, R17, PT ;  /* 0x000000110a00720c */ /* 0x000fe20003fc4070 */
[----:B------:R-:W-:Y:S02]  /*76c0*/  IMAD.MOV R16, RZ, RZ, -R16 ;  /* 0x000000ffff107224 */ /* 0x000fe400078e0a10 */
[----:B------:R-:W-:Y:S01]  /*76d0*/  @!P5 IMAD.IADD R14, R14, 0x1, -R10 ;  /* 0x000000010e0ed824 */ /* 0x000fe200078e0a0a */
[C---:B------:R-:W-:Y:S01]  /*76e0*/  ISETP.GT.U32.AND P5, PT, R10.reuse, R15, PT ;  /* 0x0000000f0a00720c */ /* 0x040fe20003fa4070 */
[----:B------:R-:W-:-:S02]  /*76f0*/  IMAD R18, R10, R16, R18 ;  /* 0x000000100a127224 */ /* 0x000fc400078e0212 */
[----:B------:R-:W-:Y:S01]  /*7700*/  @!P0 IMAD.MOV R12, RZ, RZ, -R12 ;  /* 0x000000ffff0c8224 */ /* 0x000fe200078e0a0c */
[----:B------:R-:W-:Y:S01]  /*7710*/  ISETP.GE.AND P0, PT, R8, RZ, PT ;  /* 0x000000ff0800720c */ /* 0x000fe20003f06270 */
[--C-:B------:R-:W-:Y:S01]  /*7720*/  @!P1 IMAD.IADD R0, R0, 0x1, -R10.reuse ;  /* 0x0000000100009824 */ /* 0x100fe200078e0a0a */
[----:B------:R-:W-:Y:S01]  /*7730*/  ISETP.GT.U32.AND P3, PT, R10, R18, PT ;  /* 0x000000120a00720c */ /* 0x000fe20003f64070 */
[C---:B------:R-:W-:Y:S01]  /*7740*/  VIADD R6, R28.reuse, 0x176 ;  /* 0x000001761c067836 */ /* 0x040fe20000000000 */
[----:B------:R1:W-:Y:S01]  /*7750*/  STL [R1+0x730], R12 ;  /* 0x0007300c01007387 */ /* 0x0003e20000100800 */
[--C-:B------:R-:W-:Y:S01]  /*7760*/  @!P6 IMAD.IADD R17, R17, 0x1, -R10.reuse ;  /* 0x000000011111e824 */ /* 0x100fe200078e0a0a */
[----:B------:R-:W-:Y:S01]  /*7770*/  ISETP.GE.AND P1, PT, R7, RZ, PT ;  /* 0x000000ff0700720c */ /* 0x000fe20003f26270 */
[C---:B------:R-:W-:Y:S01]  /*7780*/  VIADD R7, R28.reuse, 0x175 ;  /* 0x000001751c077836 */ /* 0x040fe20000000000 */
[----:B------:R2:W-:Y:S01]  /*7790*/  STL [R1+0x72c], R3 ;  /* 0x00072c0301007387 */ /* 0x0005e20000100800 */
[----:B------:R-:W-:Y:S01]  /*77a0*/  @!P5 IMAD.IADD R15, R15, 0x1, -R10 ;  /* 0x000000010f0fd824 */ /* 0x000fe200078e0a0a */
[----:B------:R-:W-:Y:S01]  /*77b0*/  IABS R11, R6 ;  /* 0x00000006000b7213 */ /* 0x000fe20000000000 */
[----:B------:R-:W-:Y:S01]  /*77c0*/  VIADD R8, R28, 0x174 ;  /* 0x000001741c087836 */ /* 0x000fe20000000000 */
[----:B------:R-:W-:Y:S01]  /*77d0*/  IABS R9, R7 ;  /* 0x0000000700097213 */ /* 0x000fe20000000000 */
[----:B------:R-:W-:Y:S01]  /*77e0*/  IMAD.MOV.U32 R20, RZ, RZ, R14 ;  /* 0x000000ffff147224 */ /* 0x000fe200078e000e */
[----:B------:R-:W-:Y:S01]  /*77f0*/  ISETP.GT.U32.AND P5, PT, R10, R15, PT ;  /* 0x0000000f0a00720c */ /* 0x000fe20003fa4070 */
[----:B------:R-:W-:Y:S01]  /*7800*/  @!P3 IMAD.IADD R18, R18, 0x1, -R10 ;  /* 0x000000011212b824 */ /* 0x000fe200078e0a0a */
[----:B------:R-:W-:Y:S01]  /*7810*/  ISETP.GE.AND P3, PT, R5, RZ, PT ;  /* 0x000000ff0500720c */ /* 0x000fe20003f66270 */
[----:B-1----:R-:W-:Y:S01]  /*7820*/  IMAD.HI.U32 R12, R4, R9, RZ ;  /* 0x00000009040c7227 */ /* 0x002fe200078e00ff */
[----:B------:R-:W-:-:S02]  /*7830*/  IABS R16, R8 ;  /* 0x0000000800107213 */ /* 0x000fc40000000000 */
[C---:B------:R-:W-:Y:S01]  /*7840*/  ISETP.GT.U32.AND P6, PT, R10.reuse, R18, PT ;  /* 0x000000120a00720c */ /* 0x040fe20003fc4070 */
[----:B--2---:R-:W-:Y:S02]  /*7850*/  IMAD.MOV.U32 R3, RZ, RZ, R0 ;  /* 0x000000ffff037224 */ /* 0x004fe400078e0000 */
[----:B------:R-:W-:Y:S02]  /*7860*/  IMAD.MOV R12, RZ, RZ, -R12 ;  /* 0x000000ffff0c7224 */ /* 0x000fe400078e0a0c */
[----:B------:R-:W-:Y:S01]  /*7870*/  @!P2 IMAD.MOV R3, RZ, RZ, -R3 ;  /* 0x000000ffff03a224 */ /* 0x000fe200078e0a03 */
[----:B------:R-:W-:Y:S01]  /*7880*/  ISETP.GT.U32.AND P2, PT, R10, R17, PT ;  /* 0x000000110a00720c */ /* 0x000fe20003f44070 */
[----:B------:R-:W-:-:S03]  /*7890*/  IMAD.HI.U32 R5, R4, R11, RZ ;  /* 0x0000000b04057227 */ /* 0x000fc600078e00ff */
[----:B------:R1:W-:Y:S01]  /*78a0*/  STL [R1+0x724], R3 ;  /* 0x0007240301007387 */ /* 0x0003e20000100800 */
[----:B------:R-:W-:Y:S02]  /*78b0*/  IMAD.MOV R5, RZ, RZ, -R5 ;  /* 0x000000ffff057224 */ /* 0x000fe400078e0a05 */
[--C-:B------:R-:W-:Y:S02]  /*78c0*/  @!P5 IMAD.IADD R15, R15, 0x1, -R10.reuse ;  /* 0x000000010f0fd824 */ /* 0x100fe400078e0a0a */
[----:B------:R-:W-:Y:S02]  /*78d0*/  IMAD R11, R10, R5, R11 ;  /* 0x000000050a0b7224 */ /* 0x000fe400078e020b */
[--C-:B------:R-:W-:Y:S02]  /*78e0*/  @!P6 IMAD.IADD R18, R18, 0x1, -R10.reuse ;  /* 0x000000011212e824 */ /* 0x100fe400078e0a0a */
[----:B------:R-:W-:Y:S01]  /*78f0*/  @!P2 IMAD.IADD R17, R17, 0x1, -R10 ;  /* 0x000000011111a824 */ /* 0x000fe200078e0a0a */
[----:B------:R-:W-:Y:S01]  /*7900*/  ISETP.GE.AND P2, PT, R6, RZ, PT ;  /* 0x000000ff0600720c */ /* 0x000fe20003f46270 */
[C---:B------:R-:W-:Y:S01]  /*7910*/  IMAD R6, R10.reuse, R12, R9 ;  /* 0x0000000c0a067224 */ /* 0x040fe200078e0209 */
[----:B------:R-:W-:Y:S01]  /*7920*/  ISETP.GT.U32.AND P6, PT, R10, R11, PT ;  /* 0x0000000b0a00720c */ /* 0x000fe20003fc4070 */
[----:B------:R-:W-:-:S02]  /*7930*/  VIADD R9, R28, 0x172 ;  /* 0x000001721c097836 */ /* 0x000fc40000000000 */
[----:B-1----:R-:W-:Y:S01]  /*7940*/  IMAD.MOV.U32 R3, RZ, RZ, R18 ;  /* 0x000000ffff037224 */ /* 0x002fe200078e0012 */
[----:B------:R-:W-:Y:S01]  /*7950*/  ISETP.GT.U32.AND P5, PT, R10, R6, PT ;  /* 0x000000060a00720c */ /* 0x000fe20003fa4070 */
[----:B------:R-:W-:Y:S01]  /*7960*/  IMAD.HI.U32 R19, R4, R16, RZ ;  /* 0x0000001004137227 */ /* 0x000fe200078e00ff */
[----:B------:R-:W-:-:S03]  /*7970*/  IABS R13, R9 ;  /* 0x00000009000d7213 */ /* 0x000fc60000000000 */
[----:B------:R-:W-:Y:S02]  /*7980*/  VIADD R0, R28, 0x173 ;  /* 0x000001731c007836 */ /* 0x000fe40000000000 */
[----:B------:R-:W-:-:S03]  /*7990*/  IMAD.HI.U32 R14, R4, R13, RZ ;  /* 0x0000000d040e7227 */ /* 0x000fc600078e00ff */
[----:B------:R-:W-:Y:S01]  /*79a0*/  IABS R5, R0 ;  /* 0x0000000000057213 */ /* 0x000fe20000000000 */
[--C-:B------:R-:W-:Y:S01]  /*79b0*/  @!P6 IMAD.IADD R11, R11, 0x1, -R10.reuse ;  /* 0x000000010b0be824 */ /* 0x100fe200078e0a0a */
[----:B------:R-:W-:Y:S01]  /*79c0*/  ISETP.GE.AND P6, PT, R7, RZ, PT ;  /* 0x000000ff0700720c */ /* 0x000fe20003fc6270 */
[----:B------:R-:W-:Y:S02]  /*79d0*/  @!P5 IMAD.IADD R6, R6, 0x1, -R10 ;  /* 0x000000010606d824 */ /* 0x000fe400078e0a0a */
[----:B------:R-:W-:Y:S01]  /*79e0*/  @!P4 IMAD.MOV R20, RZ, RZ, -R20 ;  /* 0x000000ffff14c224 */ /* 0x000fe200078e0a14 */
[C---:B------:R-:W-:Y:S01]  /*79f0*/  ISETP.GT.U32.AND P4, PT, R10.reuse, R11, PT ;  /* 0x0000000b0a00720c */ /* 0x040fe20003f84070 */
[----:B------:R-:W-:Y:S01]  /*7a00*/  IMAD.MOV R14, RZ, RZ, -R14 ;  /* 0x000000ffff0e7224 */ /* 0x000fe200078e0a0e */
[----:B------:R-:W-:Y:S01]  /*7a10*/  ISETP.GT.U32.AND P5, PT, R10, R6, PT ;  /* 0x000000060a00720c */ /* 0x000fe20003fa4070 */
[----:B------:R-:W-:Y:S01]  /*7a20*/  @!P0 IMAD.MOV R3, RZ, RZ, -R3 ;  /* 0x000000ffff038224 */ /* 0x000fe200078e0a03 */
[----:B------:R-:W-:Y:S01]  /*7a30*/  STL [R1+0x71c], R20 ;  /* 0x00071c1401007387 */ /* 0x000fe20000100800 */
[----:B------:R-:W-:-:S02]  /*7a40*/  IMAD.MOV R19, RZ, RZ, -R19 ;  /* 0x000000ffff137224 */ /* 0x000fc400078e0a13 */
[C---:B------:R-:W-:Y:S01]  /*7a50*/  IMAD R13, R10.reuse, R14, R13 ;  /* 0x0000000e0a0d7224 */ /* 0x040fe200078e020d */
[----:B------:R1:W-:Y:S01]  /*7a60*/  STL [R1+0x718], R3 ;  /* 0x0007180301007387 */ /* 0x0003e20000100800 */
[----:B------:R-:W-:Y:S02]  /*7a70*/  IMAD R16, R10, R19, R16 ;  /* 0x000000130a107224 */ /* 0x000fe400078e0210 */
[----:B------:R-:W-:-:S03]  /*7a80*/  IMAD.HI.U32 R12, R4, R5, RZ ;  /* 0x00000005040c7227 */ /* 0x000fc600078e00ff */
[----:B------:R-:W-:Y:S01]  /*7a90*/  ISETP.GT.U32.AND P0, PT, R10, R16, PT ;  /* 0x000000100a00720c */ /* 0x000fe20003f04070 */
[----:B------:R-:W-:Y:S01]  /*7aa0*/  @!P5 IMAD.IADD R6, R6, 0x1, -R10 ;  /* 0x000000010606d824 */ /* 0x000fe200078e0a0a */
[----:B------:R-:W-:Y:S01]  /*7ab0*/  ISETP.GT.U32.AND P5, PT, R10, R13, PT ;  /* 0x0000000d0a00720c */ /* 0x000fe20003fa4070 */
[----:B------:R-:W-:Y:S01]  /*7ac0*/  @!P1 IMAD.MOV R17, RZ, RZ, -R17 ;  /* 0x000000ffff119224 */ /* 0x000fe200078e0a11 */
[----:B------:R-:W-:Y:S01]  /*7ad0*/  ISETP.GE.AND P1, PT, R8, RZ, PT ;  /* 0x000000ff0800720c */ /* 0x000fe20003f26270 */
[----:B-1----:R-:W-:Y:S02]  /*7ae0*/  IMAD.MOV.U32 R3, RZ, RZ, R15 ;  /* 0x000000ffff037224 */ /* 0x002fe400078e000f */
[----:B------:R-:W-:Y:S01]  /*7af0*/  IMAD.MOV R12, RZ, RZ, -R12 ;  /* 0x000000ffff0c7224 */ /* 0x000fe200078e0a0c */
[----:B------:R-:W-:Y:S01]  /*7b00*/  STL [R1+0x714], R17 ;  /* 0x0007141101007387 */ /* 0x000fe20000100800 */
[----:B------:R-:W-:Y:S02]  /*7b10*/  @!P3 IMAD.MOV R3, RZ, RZ, -R3 ;  /* 0x000000ffff03b224 */ /* 0x000fe400078e0a03 */
[----:B------:R-:W-:Y:S01]  /*7b20*/  @!P4 IMAD.IADD R11, R11, 0x1, -R10 ;  /* 0x000000010b0bc824 */ /* 0x000fe200078e0a0a */
[----:B------:R-:W-:Y:S01]  /*7b30*/  ISETP.GE.AND P4, PT, R0, RZ, PT ;  /* 0x000000ff0000720c */ /* 0x000fe20003f86270 */
[----:B------:R-:W-:Y:S01]  /*7b40*/  IMAD R5, R10, R12, R5 ;  /* 0x0000000c0a057224 */ /* 0x000fe200078e0205 */
[----:B------:R1:W-:Y:S01]  /*7b50*/  STL [R1+0x710], R3 ;  /* 0x0007100301007387 */ /* 0x0003e20000100800 */
[----:B------:R-:W-:-:S02]  /*7b60*/  VIADD R0, R28, 0x170 ;  /* 0x000001701c007836 */ /* 0x000fc40000000000 */
[----:B------:R-:W-:Y:S01]  /*7b70*/  VIADD R7, R28, 0x171 ;  /* 0x000001711c077836 */ /* 0x000fe20000000000 */
[----:B------:R-:W-:Y:S01]  /*7b80*/  ISETP.GT.U32.AND P3, PT, R10, R5, PT ;  /* 0x000000050a00720c */ /* 0x000fe20003f64070 */
[--C-:B------:R-:W-:Y:S01]  /*7b90*/  @!P5 IMAD.IADD R13, R13, 0x1, -R10.reuse ;  /* 0x000000010d0dd824 */ /* 0x100fe200078e0a0a */
[----:B------:R-:W-:Y:S01]  /*7ba0*/  IABS R14, R0 ;  /* 0x00000000000e7213 */ /* 0x000fe20000000000 */
[----:B------:R-:W-:Y:S01]  /*7bb0*/  @!P0 IMAD.IADD R16, R16, 0x1, -R10 ;  /* 0x0000000110108824 */ /* 0x000fe200078e0a0a */
[----:B------:R-:W-:Y:S01]  /*7bc0*/  IABS R12, R7 ;  /* 0x00000007000c7213 */ /* 0x000fe20000000000 */
[----:B------:R-:W-:Y:S01]  /*7bd0*/  VIADD R19, R28, 0x15c ;  /* 0x0000015c1c137836 */ /* 0x000fe20000000000 */
[----:B------:R-:W-:Y:S01]  /*7be0*/  ISETP.GT.U32.AND P5, PT, R10, R13, PT ;  /* 0x0000000d0a00720c */ /* 0x000fe20003fa4070 */
[----:B-1----:R-:W-:Y:S01]  /*7bf0*/  IMAD.MOV.U32 R3, RZ, RZ, R11 ;  /* 0x000000ffff037224 */ /* 0x002fe200078e000b */
[----:B------:R-:W-:Y:S01]  /*7c00*/  ISETP.GE.AND P0, PT, R9, RZ, PT ;  /* 0x000000ff0900720c */ /* 0x000fe20003f06270 */
[----:B------:R-:W-:Y:S01]  /*7c10*/  IMAD.HI.U32 R8, R4, R12, RZ ;  /* 0x0000000c04087227 */ /* 0x000fe200078e00ff */
[----:B------:R-:W-:-:S03]  /*7c20*/  IABS R20, R19 ;  /* 0x0000001300147213 */ /* 0x000fc60000000000 */
[----:B------:R-:W-:Y:S01]  /*7c30*/  @!P2 IMAD.MOV R3, RZ, RZ, -R3 ;  /* 0x000000ffff03a224 */ /* 0x000fe200078e0a03 */
[C---:B------:R-:W-:Y:S01]  /*7c40*/  ISETP.GT.U32.AND P2, PT, R10.reuse, R16, PT ;  /* 0x000000100a00720c */ /* 0x040fe20003f44070 */
[----:B------:R-:W-:Y:S02]  /*7c50*/  IMAD.MOV R8, RZ, RZ, -R8 ;  /* 0x000000ffff087224 */ /* 0x000fe400078e0a08 */
[----:B------:R-:W-:Y:S01]  /*7c60*/  @!P3 IMAD.IADD R5, R5, 0x1, -R10 ;  /* 0x000000010505b824 */ /* 0x000fe200078e0a0a */
[----:B------:R1:W-:Y:S01]  /*7c70*/  STL [R1+0x70c], R3 ;  /* 0x00070c0301007387 */ /* 0x0003e20000100800 */
[----:B------:R-:W-:Y:S02]  /*7c80*/  IMAD R12, R10, R8, R12 ;  /* 0x000000080a0c7224 */ /* 0x000fe400078e020c */
[----:B------:R-:W-:Y:S01]  /*7c90*/  VIADD R9, R28, 0x16f ;  /* 0x0000016f1c097836 */ /* 0x000fe20000000000 */
[----:B------:R-:W-:Y:S01]  /*7ca0*/  ISETP.GT.U32.AND P3, PT, R10, R5, PT ;  /* 0x000000050a00720c */ /* 0x000fe20003f64070 */
[----:B------:R-:W-:-:S02]  /*7cb0*/  @!P5 IMAD.IADD R13, R13, 0x1, -R10 ;  /* 0x000000010d0dd824 */ /* 0x000fc400078e0a0a */
[----:B------:R-:W-:Y:S01]  /*7cc0*/  IMAD.HI.U32 R23, R4, R20, RZ ;  /* 0x0000001404177227 */ /* 0x000fe200078e00ff */
[----:B------:R-:W-:-:S03]  /*7cd0*/  IABS R11, R9 ;  /* 0x00000009000b7213 */ /* 0x000fc60000000000 */
[----:B-1----:R-:W-:Y:S02]  /*7ce0*/  IMAD.MOV.U32 R3, RZ, RZ, R6 ;  /* 0x000000ffff037224 */ /* 0x002fe400078e0006 */
[----:B------:R-:W-:-:S04]  /*7cf0*/  IMAD.HI.U32 R6, R4, R14, RZ ;  /* 0x0000000e04067227 */ /* 0x000fc800078e00ff */
[----:B------:R-:W-:Y:S02]  /*7d00*/  IMAD.MOV R6, RZ, RZ, -R6 ;  /* 0x000000ffff067224 */ /* 0x000fe400078e0a06 */
[----:B------:R-:W-:Y:S01]  /*7d10*/  @!P6 IMAD.MOV R3, RZ, RZ, -R3 ;  /* 0x000000ffff03e224 */ /* 0x000fe200078e0a03 */
[----:B------:R-:W-:Y:S01]  /*7d20*/  ISETP.GE.AND P6, PT, R7, RZ, PT ;  /* 0x000000ff0700720c */ /* 0x000fe20003fc6270 */
[----:B------:R-:W-:Y:S02]  /*7d30*/  IMAD R14, R10, R6, R14 ;  /* 0x000000060a0e7224 */ /* 0x000fe400078e020e */
[----:B------:R-:W-:Y:S01]  /*7d40*/  @!P2 IMAD.IADD R16, R16, 0x1, -R10 ;  /* 0x000000011010a824 */ /* 0x000fe200078e0a0a */
[C---:B------:R-:W-:Y:S01]  /*7d50*/  ISETP.GT.U32.AND P2, PT, R10.reuse, R12, PT ;  /* 0x0000000c0a00720c */ /* 0x040fe20003f44070 */
[----:B------:R1:W-:Y:S01]  /*7d60*/  STL [R1+0x704], R3 ;  /* 0x0007040301007387 */ /* 0x0003e20000100800 */
[----:B------:R-:W-:Y:S01]  /*7d70*/  ISETP.GT.U32.AND P5, PT, R10, R14, PT ;  /* 0x0000000e0a00720c */ /* 0x000fe20003fa4070 */
[----:B------:R-:W-:-:S02]  /*7d80*/  VIADD R6, R28, 0x16e ;  /* 0x0000016e1c067836 */ /* 0x000fc40000000000 */
[----:B------:R-:W-:-:S04]  /*7d90*/  IMAD.HI.U32 R15, R4, R11, RZ ;  /* 0x0000000b040f7227 */ /* 0x000fc800078e00ff */
[----:B------:R-:W-:Y:S01]  /*7da0*/  @!P3 IMAD.IADD R5, R5, 0x1, -R10 ;  /* 0x000000010505b824 */ /* 0x000fe200078e0a0a */
[----:B------:R-:W-:Y:S01]  /*7db0*/  ISETP.GE.AND P3, PT, R0, RZ, PT ;  /* 0x000000ff0000720c */ /* 0x000fe20003f66270 */
[----:B-1----:R-:W-:Y:S01]  /*7dc0*/  IMAD.MOV.U32 R3, RZ, RZ, R16 ;  /* 0x000000ffff037224 */ /* 0x002fe200078e0010 */
[----:B------:R-:W-:Y:S01]  /*7dd0*/  IABS R0, R6 ;  /* 0x0000000600007213 */ /* 0x000fe20000000000 */
[----:B------:R-:W-:Y:S02]  /*7de0*/  IMAD.MOV R15, RZ, RZ, -R15 ;  /* 0x000000ffff0f7224 */ /* 0x000fe400078e0a0f */
[----:B------:R-:W-:Y:S02]  /*7df0*/  @!P1 IMAD.MOV R3, RZ, RZ, -R3 ;  /* 0x000000ffff039224 */ /* 0x000fe400078e0a03 */
[--C-:B------:R-:W-:Y:S02]  /*7e00*/  @!P5 IMAD.IADD R14, R14, 0x1, -R10.reuse ;  /* 0x000000010e0ed824 */ /* 0x100fe400078e0a0a */
[----:B------:R-:W-:Y:S01]  /*7e10*/  @!P2 IMAD.IADD R12, R12, 0x1, -R10 ;  /* 0x000000010c0ca824 */ /* 0x000fe200078e0a0a */
[----:B------:R1:W-:Y:S01]  /*7e20*/  STL [R1+0x700], R3 ;  /* 0x0007000301007387 */ /* 0x0003e20000100800 */
[C---:B------:R-:W-:Y:S01]  /*7e30*/  IMAD R11, R10.reuse, R15, R11 ;  /* 0x0000000f0a0b7224 */ /* 0x040fe200078e020b */
[----:B------:R-:W-:Y:S01]  /*7e40*/  ISETP.GE.AND P2, PT, R9, RZ, PT ;  /* 0x000000ff0900720c */ /* 0x000fe20003f46270 */
[----:B------:R-:W-:Y:S01]  /*7e50*/  IMAD.MOV.U32 R16, RZ, RZ, R5 ;  /* 0x000000ffff107224 */ /* 0x000fe200078e0005 */
[----:B------:R-:W-:Y:S01]  /*7e60*/  ISETP.GT.U32.AND P5, PT, R10, R14, PT ;  /* 0x0000000e0a00720c */ /* 0x000fe20003fa4070 */
[----:B------:R-:W-:Y:S01]  /*7e70*/  VIADD R7, R28, 0x16d ;  /* 0x0000016d1c077836 */ /* 0x000fe20000000000 */
[----:B------:R-:W-:Y:S01]  /*7e80*/  ISETP.GT.U32.AND P1, PT, R10, R12, PT ;  /* 0x0000000c0a00720c */ /* 0x000fe20003f24070 */
[----:B------:R-:W-:-:S03]  /*7e90*/  IMAD.HI.U32 R9, R4, R0, RZ ;  /* 0x0000000004097227 */ /* 0x000fc600078e00ff */
[----:B------:R-:W-:Y:S01]  /*7ea0*/  IABS R8, R7 ;  /* 0x0000000700087213 */ /* 0x000fe20000000000 */
[----:B-1----:R-:W-:Y:S02]  /*7eb0*/  IMAD.MOV.U32 R3, RZ, RZ, R13 ;  /* 0x000000ffff037224 */ /* 0x002fe400078e000d */
[----:B------:R-:W-:Y:S01]  /*7ec0*/  @!P4 IMAD.MOV R16, RZ, RZ, -R16 ;  /* 0x000000ffff10c224 */ /* 0x000fe200078e0a10 */
[----:B------:R-:W-:Y:S01]  /*7ed0*/  ISETP.GT.U32.AND P4, PT, R10, R11, PT ;  /* 0x0000000b0a00720c */ /* 0x000fe20003f84070 */
[----:B------:R-:W-:Y:S01]  /*7ee0*/  @!P0 IMAD.MOV R3, RZ, RZ, -R3 ;  /* 0x000000ffff038224 */ /* 0x000fe200078e0a03 */
[----:B------:R-:W-:Y:S01]  /*7ef0*/  ISETP.GE.AND P0, PT, R6, RZ, PT ;  /* 0x000000ff0600720c */ /* 0x000fe20003f06270 */
[----:B------:R-:W-:Y:S01]  /*7f00*/  IMAD.MOV R6, RZ, RZ, -R9 ;  /* 0x000000ffff067224 */ /* 0x000fe200078e0a09 */
[----:B------:R-:W-:Y:S01]  /*7f10*/  STL [R1+0x6fc], R16 ;  /* 0x0006fc1001007387 */ /* 0x000fe20000100800 */
[----:B------:R-:W-:-:S03]  /*7f20*/  IMAD.HI.U32 R5, R4, R8, RZ ;  /* 0x0000000804057227 */ /* 0x000fc600078e00ff */
[----:B------:R1:W-:Y:S01]  /*7f30*/  STL [R1+0x6f8], R3 ;  /* 0x0006f80301007387 */ /* 0x0003e20000100800 */
[----:B------:R-:W-:Y:S02]  /*7f40*/  IMAD R0, R10, R6, R0 ;  /* 0x000000060a007224 */ /* 0x000fe400078e0200 */
[--C-:B------:R-:W-:Y:S02]  /*7f50*/  @!P5 IMAD.IADD R14, R14, 0x1, -R10.reuse ;  /* 0x000000010e0ed824 */ /* 0x100fe400078e0a0a */
[----:B------:R-:W-:Y:S01]  /*7f60*/  IMAD.MOV R5, RZ, RZ, -R5 ;  /* 0x000000ffff057224 */ /* 0x000fe200078e0a05 */
[----:B------:R-:W-:Y:S01]  /*7f70*/  ISETP.GT.U32.AND P5, PT, R10, R0, PT ;  /* 0x000000000a00720c */ /* 0x000fe20003fa4070 */
[--C-:B------:R-:W-:Y:S01]  /*7f80*/  @!P1 IMAD.IADD R12, R12, 0x1, -R10.reuse ;  /* 0x000000010c0c9824 */ /* 0x100fe200078e0a0a */
[----:B------:R-:W-:Y:S01]  /*7f90*/  ISETP.GE.AND P1, PT, R7, RZ, PT ;  /* 0x000000ff0700720c */ /* 0x000fe20003f26270 */
[----:B------:R-:W-:Y:S02]  /*7fa0*/  @!P4 IMAD.IADD R11, R11, 0x1, -R10 ;  /* 0x000000010b0bc824 */ /* 0x000fe400078e0a0a */
[----:B------:R-:W-:-:S02]  /*7fb0*/  IMAD R8, R10, R5, R8 ;  /* 0x000000050a087224 */ /* 0x000fc400078e0208 */
        /* <DEDUP_REMOVED lines=8> */
[----:B------:R-:W-:Y:S01]  /*8040*/  STL [R1+0x6f4], R15 ;  /* 0x0006f40f01007387 */ /* 0x000fe20000100800 */
[----:B------:R-:W-:Y:S01]  /*8050*/  VIADD R6, R28, 0x16b ;  /* 0x0000016b1c067836 */ /* 0x000fe20000000000 */
[----:B------:R-:W-:Y:S01]  /*8060*/  ISETP.GT.U32.AND P5, PT, R10, R0, PT ;  /* 0x000000000a00720c */ /* 0x000fe20003fa4070 */
[----:B------:R-:W-:Y:S01]  /*8070*/  @!P3 IMAD.MOV R3, RZ, RZ, -R3 ;  /* 0x000000ffff03b224 */ /* 0x000fe200078e0a03 */
[----:B------:R-:W-:Y:S01]  /*8080*/  ISETP.GE.AND P3, PT, R9, RZ, PT ;  /* 0x000000ff0900720c */ /* 0x000fe20003f66270 */
[----:B------:R-:W-:Y:S01]  /*8090*/  @!P4 IMAD.IADD R11, R11, 0x1, -R10 ;  /* 0x000000010b0bc824 */ /* 0x000fe200078e0a0a */
[----:B------:R-:W-:Y:S01]  /*80a0*/  IABS R13, R6 ;  /* 0x00000006000d7213 */ /* 0x000fe20000000000 */
[----:B------:R-:W-:Y:S01]  /*80b0*/  IMAD.HI.U32 R14, R4, R7, RZ ;  /* 0x00000007040e7227 */ /* 0x000fe200078e00ff */
[----:B------:R1:W-:Y:S01]  /*80c0*/  STL [R1+0x6f0], R3 ;  /* 0x0006f00301007387 */ /* 0x0003e20000100800 */
[----:B------:R-:W-:-:S02]  /*80d0*/  ISETP.GE.AND P4, PT, R6, RZ, PT ;  /* 0x000000ff0600720c */ /* 0x000fc40003f86270 */
[----:B------:R-:W-:Y:S02]  /*80e0*/  @!P6 IMAD.IADD R8, R8, 0x1, -R10 ;  /* 0x000000010808e824 */ /* 0x000fe400078e0a0a */
[----:B------:R-:W-:Y:S02]  /*80f0*/  VIADD R5, R28, 0x16a ;  /* 0x0000016a1c057836 */ /* 0x000fe40000000000 */
[----:B------:R-:W-:Y:S01]  /*8100*/  IMAD.HI.U32 R6, R4, R13, RZ ;  /* 0x0000000d04067227 */ /* 0x000fe200078e00ff */
[----:B------:R-:W-:Y:S02]  /*8110*/  ISETP.GT.U32.AND P6, PT, R10, R8, PT ;  /* 0x000000080a00720c */ /* 0x000fe40003fc4070 */
[----:B------:R-:W-:Y:S01]  /*8120*/  IABS R12, R5 ;  /* 0x00000005000c7213 */ /* 0x000fe20000000000 */
[----:B-1----:R-:W-:Y:S02]  /*8130*/  IMAD.MOV.U32 R3, RZ, RZ, R11 ;  /* 0x000000ffff037224 */ /* 0x002fe400078e000b */
[----:B------:R-:W-:-:S02]  /*8140*/  IMAD.MOV R14, RZ, RZ, -R14 ;  /* 0x000000ffff0e7224 */ /* 0x000fc400078e0a0e */
[----:B------:R-:W-:Y:S01]  /*8150*/  @!P2 IMAD.MOV R3, RZ, RZ, -R3 ;  /* 0x000000ffff03a224 */ /* 0x000fe200078e0a03 */
[----:B------:R-:W-:Y:S01]  /*8160*/  ISETP.GE.AND P2, PT, R5, RZ, PT ;  /* 0x000000ff0500720c */ /* 0x000fe20003f46270 */
[----:B------:R-:W-:Y:S02]  /*8170*/  IMAD.MOV R6, RZ, RZ, -R6 ;  /* 0x000000ffff067224 */ /* 0x000fe400078e0a06 */
[----:B------:R-:W-:Y:S01]  /*8180*/  @!P5 IMAD.IADD R0, R0, 0x1, -R10 ;  /* 0x000000010000d824 */ /* 0x000fe200078e0a0a */
[----:B------:R1:W-:Y:S01]  /*8190*/  STL [R1+0x6e8], R3 ;  /* 0x0006e80301007387 */ /* 0x0003e20000100800 */
[C---:B------:R-:W-:Y:S02]  /*81a0*/  IMAD R7, R10.reuse, R14, R7 ;  /* 0x0000000e0a077224 */ /* 0x040fe400078e0207 */
[----:B------:R-:W-:Y:S02]  /*81b0*/  IMAD R13, R10, R6, R13 ;  /* 0x000000060a0d7224 */ /* 0x000fe400078e020d */
[----:B------:R-:W-:Y:S01]  /*81c0*/  IMAD.HI.U32 R9, R4, R12, RZ ;  /* 0x0000000c04097227 */ /* 0x000fe200078e00ff */
[----:B------:R-:W-:-:S03]  /*81d0*/  ISETP.GT.U32.AND P5, PT, R10, R7, PT ;  /* 0x000000070a00720c */ /* 0x000fc60003fa4070 */
[----:B------:R-:W-:Y:S02]  /*81e0*/  IMAD.MOV R9, RZ, RZ, -R9 ;  /* 0x000000ffff097224 */ /* 0x000fe400078e0a09 */
[----:B-1----:R-:W-:Y:S02]  /*81f0*/  IMAD.MOV.U32 R3, RZ, RZ, R0 ;  /* 0x000000ffff037224 */ /* 0x002fe400078e0000 */
[----:B------:R-:W-:Y:S02]  /*8200*/  @!P6 IMAD.IADD R8, R8, 0x1, -R10 ;  /* 0x000000010808e824 */ /* 0x000fe400078e0a0a */
[----:B------:R-:W-:Y:S01]  /*8210*/  @!P0 IMAD.MOV R3, RZ, RZ, -R3 ;  /* 0x000000ffff038224 */ /* 0x000fe200078e0a03 */
[C---:B------:R-:W-:Y:S01]  /*8220*/  ISETP.GT.U32.AND P0, PT, R10.reuse, R13, PT ;  /* 0x0000000d0a00720c */ /* 0x040fe20003f04070 */
[----:B------:R-:W-:Y:S02]  /*8230*/  IMAD R12, R10, R9, R12 ;  /* 0x000000090a0c7224 */ /* 0x000fe400078e020c */
[----:B------:R-:W-:Y:S01]  /*8240*/  @!P5 IMAD.IADD R7, R7, 0x1, -R10 ;  /* 0x000000010707d824 */ /* 0x000fe200078e0a0a */
[----:B------:R1:W-:Y:S01]  /*8250*/  STL [R1+0x6e4], R3 ;  /* 0x0006e40301007387 */ /* 0x0003e20000100800 */
[----:B------:R-:W-:-:S02]  /*8260*/  VIADD R16, R28, 0x169 ;  /* 0x000001691c107836 */ /* 0x000fc40000000000 */
[----:B------:R-:W-:Y:S01]  /*8270*/  VIADD R11, R28, 0x168 ;  /* 0x000001681c0b7836 */ /* 0x000fe20000000000 */
[----:B------:R-:W-:Y:S01]  /*8280*/  ISETP.GT.U32.AND P5, PT, R10, R7, PT ;  /* 0x000000070a00720c */ /* 0x000fe20003fa4070 */
[----:B------:R-:W-:Y:S01]  /*8290*/  VIADD R9, R28, 0x166 ;  /* 0x000001661c097836 */ /* 0x000fe20000000000 */
[----:B------:R-:W-:Y:S01]  /*82a0*/  ISETP.GE.AND P6, PT, R16, RZ, PT ;  /* 0x000000ff1000720c */ /* 0x000fe20003fc6270 */
[----:B------:R-:W-:Y:S01]  /*82b0*/  VIADD R6, R28, 0x167 ;  /* 0x000001671c067836 */ /* 0x000fe20000000000 */
[----:B------:R-:W-:Y:S01]  /*82c0*/  IABS R16, R16 ;  /* 0x0000001000107213 */ /* 0x000fe20000000000 */
[----:B------:R-:W-:Y:S01]  /*82d0*/  @!P0 IMAD.IADD R13, R13, 0x1, -R10 ;  /* 0x000000010d0d8824 */ /* 0x000fe200078e0a0a */
[----:B------:R-:W-:Y:S01]  /*82e0*/  IABS R15, R11 ;  /* 0x0000000b000f7213 */ /* 0x000fe20000000000 */
[----:B-1----:R-:W-:Y:S01]  /*82f0*/  IMAD.MOV.U32 R3, RZ, RZ, R8 ;  /* 0x000000ffff037224 */ /* 0x002fe200078e0008 */
[----:B------:R-:W-:Y:S01]  /*8300*/  IABS R0, R9 ;  /* 0x0000000900007213 */ /* 0x000fe20000000000 */
[----:B------:R-:W-:Y:S01]  /*8310*/  IMAD.HI.U32 R17, R4, R16, RZ ;  /* 0x0000001004117227 */ /* 0x000fe200078e00ff */
[----:B------:R-:W-:-:S02]  /*8320*/  ISETP.GT.U32.AND P0, PT, R10, R13, PT ;  /* 0x0000000d0a00720c */ /* 0x000fc40003f04070 */
[----:B------:R-:W-:Y:S01]  /*8330*/  IABS R5, R6 ;  /* 0x0000000600057213 */ /* 0x000fe20000000000 */
[----:B------:R-:W-:Y:S01]  /*8340*/  @!P1 IMAD.MOV R3, RZ, RZ, -R3 ;  /* 0x000000ffff039224 */ /* 0x000fe200078e0a03 */
[----:B------:R-:W-:Y:S01]  /*8350*/  ISETP.GT.U32.AND P1, PT, R10, R12, PT ;  /* 0x0000000c0a00720c */ /* 0x000fe20003f24070 */
[----:B------:R-:W-:Y:S02]  /*8360*/  IMAD.MOV R17, RZ, RZ, -R17 ;  /* 0x000000ffff117224 */ /* 0x000fe400078e0a11 */
[----:B------:R-:W-:Y:S01]  /*8370*/  IMAD.HI.U32 R14, R4, R15, RZ ;  /* 0x0000000f040e7227 */ /* 0x000fe200078e00ff */
[----:B------:R1:W-:Y:S03]  /*8380*/  STL [R1+0x6dc], R3 ;  /* 0x0006dc0301007387 */ /* 0x0003e60000100800 */
[----:B------:R-:W-:Y:S01]  /*8390*/  @!P5 IMAD.IADD R7, R7, 0x1, -R10 ;  /* 0x000000010707d824 */ /* 0x000fe200078e0a0a */
[----:B------:R-:W-:Y:S01]  /*83a0*/  ISETP.GE.AND P5, PT, R11, RZ, PT ;  /* 0x000000ff0b00720c */ /* 0x000fe20003fa6270 */
[----:B------:R-:W-:-:S02]  /*83b0*/  IMAD R11, R10, R17, R16 ;  /* 0x000000110a0b7224 */ /* 0x000fc400078e0210 */
[--C-:B------:R-:W-:Y:S02]  /*83c0*/  @!P0 IMAD.IADD R13, R13, 0x1, -R10.reuse ;  /* 0x000000010d0d8824 */ /* 0x100fe400078e0a0a */
[----:B------:R-:W-:Y:S01]  /*83d0*/  @!P1 IMAD.IADD R12, R12, 0x1, -R10 ;  /* 0x000000010c0c9824 */ /* 0x000fe200078e0a0a */
[C---:B------:R-:W-:Y:S01]  /*83e0*/  ISETP.GT.U32.AND P0, PT, R10.reuse, R11, PT ;  /* 0x0000000b0a00720c */ /* 0x040fe20003f04070 */
[----:B------:R-:W-:Y:S02]  /*83f0*/  IMAD.MOV R14, RZ, RZ, -R14 ;  /* 0x000000ffff0e7224 */ /* 0x000fe400078e0a0e */
[----:B------:R-:W-:Y:S01]  /*8400*/  IMAD.MOV.U32 R18, RZ, RZ, R7 ;  /* 0x000000ffff127224 */ /* 0x000fe200078e0007 */
[C---:B------:R-:W-:Y:S01]  /*8410*/  ISETP.GT.U32.AND P1, PT, R10.reuse, R12, PT ;  /* 0x0000000c0a00720c */ /* 0x040fe20003f24070 */
[----:B-1----:R-:W-:Y:S02]  /*8420*/  IMAD.MOV.U32 R3, RZ, RZ, R13 ;  /* 0x000000ffff037224 */ /* 0x002fe400078e000d */
[----:B------:R-:W-:-:S02]  /*8430*/  IMAD R15, R10, R14, R15 ;  /* 0x0000000e0a0f7224 */ /* 0x000fc400078e020f */
[----:B------:R-:W-:-:S04]  /*8440*/  IMAD.HI.U32 R14, R4, R0, RZ ;  /* 0x00000000040e7227 */ /* 0x000fc800078e00ff */
[----:B------:R-:W-:Y:S01]  /*8450*/  @!P3 IMAD.MOV R18, RZ, RZ, -R18 ;  /* 0x000000ffff12b224 */ /* 0x000fe200078e0a12 */
[----:B------:R-:W-:Y:S01]  /*8460*/  ISETP.GT.U32.AND P3, PT, R10, R15, PT ;  /* 0x0000000f0a00720c */ /* 0x000fe20003f64070 */
[----:B------:R-:W-:Y:S01]  /*8470*/  @!P4 IMAD.MOV R3, RZ, RZ, -R3 ;  /* 0x000000ffff03c224 */ /* 0x000fe200078e0a03 */
[----:B------:R-:W-:Y:S01]  /*8480*/  ISETP.GE.AND P4, PT, R6, RZ, PT ;  /* 0x000000ff0600720c */ /* 0x000fe20003f86270 */
[----:B------:R-:W-:Y:S01]  /*8490*/  IMAD.MOV R7, RZ, RZ, -R14 ;  /* 0x000000ffff077224 */ /* 0x000fe200078e0a0e */
[----:B------:R-:W-:Y:S01]  /*84a0*/  STL [R1+0x6d8], R18 ;  /* 0x0006d81201007387 */ /* 0x000fe20000100800 */
[----:B------:R-:W-:Y:S02]  /*84b0*/  @!P1 IMAD.IADD R12, R12, 0x1, -R10 ;  /* 0x000000010c0c9824 */ /* 0x000fe400078e0a0a */
[----:B------:R-:W-:Y:S01]  /*84c0*/  IMAD R0, R10, R7, R0 ;  /* 0x000000070a007224 */ /* 0x000fe200078e0200 */
[----:B------:R1:W-:Y:S01]  /*84d0*/  STL [R1+0x6d4], R3 ;  /* 0x0006d40301007387 */ /* 0x0003e20000100800 */
[----:B------:R-:W-:-:S02]  /*84e0*/  @!P0 IMAD.IADD R11, R11, 0x1, -R10 ;  /* 0x000000010b0b8824 */ /* 0x000fc400078e0a0a */
[----:B------:R-:W-:-:S03]  /*84f0*/  IMAD.HI.U32 R8, R4, R5, RZ ;  /* 0x0000000504087227 */ /* 0x000fc600078e00ff */
[----:B------:R-:W-:Y:S01]  /*8500*/  ISETP.GT.U32.AND P0, PT, R10, R11, PT ;  /* 0x0000000b0a00720c */ /* 0x000fe20003f04070 */
[----:B------:R-:W-:Y:S02]  /*8510*/  IMAD.MOV R8, RZ, RZ, -R8 ;  /* 0x000000ffff087224 */ /* 0x000fe400078e0a08 */
[----:B------:R-:W-:Y:S02]  /*8520*/  VIADD R6, R28, 0x165 ;  /* 0x000001651c067836 */ /* 0x000fe40000000000 */
[----:B-1----:R-:W-:Y:S02]  /*8530*/  IMAD.MOV.U32 R3, RZ, RZ, R12 ;  /* 0x000000ffff037224 */ /* 0x002fe400078e000c */
[C---:B------:R-:W-:Y:S01]  /*8540*/  IMAD R5, R10.reuse, R8, R5 ;  /* 0x000000080a057224 */ /* 0x040fe200078e0205 */
[----:B------:R-:W-:Y:S01]  /*8550*/  IABS R14, R6 ;  /* 0x00000006000e7213 */ /* 0x000fe20000000000 */
[----:B------:R-:W-:Y:S01]  /*8560*/  @!P2 IMAD.MOV R3, RZ, RZ, -R3 ;  /* 0x000000ffff03a224 */ /* 0x000fe200078e0a03 */
[C---:B------:R-:W-:Y:S01]  /*8570*/  ISETP.GT.U32.AND P2, PT, R10.reuse, R0, PT ;  /* 0x000000000a00720c */ /* 0x040fe20003f44070 */
[----:B------:R-:W-:Y:S01]  /*8580*/  @!P3 IMAD.IADD R15, R15, 0x1, -R10 ;  /* 0x000000010f0fb824 */ /* 0x000fe200078e0a0a */
[----:B------:R-:W-:Y:S01]  /*8590*/  ISETP.GT.U32.AND P1, PT, R10, R5, PT ;  /* 0x000000050a00720c */ /* 0x000fe20003f24070 */
[----:B------:R-:W-:Y:S01]  /*85a0*/  VIADD R7, R28, 0x164 ;  /* 0x000001641c077836 */ /* 0x000fe20000000000 */
[----:B------:R1:W-:Y:S01]  /*85b0*/  STL [R1+0x6cc], R3 ;  /* 0x0006cc0301007387 */ /* 0x0003e20000100800 */
[----:B------:R-:W-:Y:S01]  /*85c0*/  IMAD.HI.U32 R16, R4, R14, RZ ;  /* 0x0000000e04107227 */ /* 0x000fe200078e00ff */
[----:B------:R-:W-:-:S02]  /*85d0*/  ISETP.GT.U32.AND P3, PT, R10, R15, PT ;  /* 0x0000000f0a00720c */ /* 0x000fc40003f64070 */
[----:B------:R-:W-:Y:S01]  /*85e0*/  IABS R13, R7 ;  /* 0x00000007000d7213 */ /* 0x000fe20000000000 */
[----:B------:R-:W-:Y:S01]  /*85f0*/  @!P0 IMAD.IADD R11, R11, 0x1, -R10 ;  /* 0x000000010b0b8824 */ /* 0x000fe200078e0a0a */
[----:B------:R-:W-:Y:S01]  /*8600*/  ISETP.GE.AND P0, PT, R9, RZ, PT ;  /* 0x000000ff0900720c */ /* 0x000fe20003f06270 */
[----:B------:R-:W-:Y:S02]  /*8610*/  IMAD.MOV R16, RZ, RZ, -R16 ;  /* 0x000000ffff107224 */ /* 0x000fe400078e0a10 */
[----:B------:R-:W-:Y:S02]  /*8620*/  @!P2 IMAD.IADD R0, R0, 0x1, -R10 ;  /* 0x000000010000a824 */ /* 0x000fe400078e0a0a */
[----:B------:R-:W-:-:S03]  /*8630*/  IMAD.HI.U32 R9, R4, R13, RZ ;  /* 0x0000000d04097227 */ /* 0x000fc600078e00ff */
[C---:B------:R-:W-:Y:S01]  /*8640*/  ISETP.GT.U32.AND P2, PT, R10.reuse, R0, PT ;  /* 0x000000000a00720c */ /* 0x040fe20003f44070 */
[C---:B------:R-:W-:Y:S02]  /*8650*/  IMAD R14, R10.reuse, R16, R14 ;  /* 0x000000100a0e7224 */ /* 0x040fe400078e020e */
[----:B------:R-:W-:Y:S02]  /*8660*/  IMAD.MOV R9, RZ, RZ, -R9 ;  /* 0x000000ffff097224 */ /* 0x000fe400078e0a09 */
[--C-:B------:R-:W-:Y:S02]  /*8670*/  @!P1 IMAD.IADD R5, R5, 0x1, -R10.reuse ;  /* 0x0000000105059824 */ /* 0x100fe400078e0a0a */
[----:B------:R-:W-:Y:S01]  /*8680*/  @!P3 IMAD.IADD R15, R15, 0x1, -R10 ;  /* 0x000000010f0fb824 */ /* 0x000fe200078e0a0a */
[C---:B------:R-:W-:Y:S01]  /*8690*/  ISETP.GT.U32.AND P3, PT, R10.reuse, R14, PT ;  /* 0x0000000e0a00720c */ /* 0x040fe20003f64070 */
[C---:B------:R-:W-:Y:S01]  /*86a0*/  IMAD R13, R10.reuse, R9, R13 ;  /* 0x000000090a0d7224 */ /* 0x040fe200078e020d */
[----:B------:R-:W-:Y:S01]  /*86b0*/  ISETP.GT.U32.AND P1, PT, R10, R5, PT ;  /* 0x000000050a00720c */ /* 0x000fe20003f24070 */
[----:B------:R-:W-:-:S02]  /*86c0*/  VIADD R8, R28, 0x163 ;  /* 0x000001631c087836 */ /* 0x000fc40000000000 */
[--C-:B------:R-:W-:Y:S01]  /*86d0*/  @!P2 IMAD.IADD R0, R0, 0x1, -R10.reuse ;  /* 0x000000010000a824 */ /* 0x100fe200078e0a0a */
[----:B------:R-:W-:Y:S01]  /*86e0*/  ISETP.GT.U32.AND P2, PT, R10, R13, PT ;  /* 0x0000000d0a00720c */ /* 0x000fe20003f44070 */
[----:B------:R-:W-:Y:S01]  /*86f0*/  IMAD.MOV.U32 R17, RZ, RZ, R11 ;  /* 0x000000ffff117224 */ /* 0x000fe200078e000b */
[----:B------:R-:W-:Y:S01]  /*8700*/  IABS R12, R8 ;  /* 0x00000008000c7213 */ /* 0x000fe20000000000 */
[----:B-1----:R-:W-:Y:S02]  /*8710*/  IMAD.MOV.U32 R3, RZ, RZ, R15 ;  /* 0x000000ffff037224 */ /* 0x002fe400078e000f */
[----:B------:R-:W-:Y:S01]  /*8720*/  @!P6 IMAD.MOV R17, RZ, RZ, -R17 ;  /* 0x000000ffff11e224 */ /* 0x000fe200078e0a11 */
[----:B------:R-:W-:Y:S01]  /*8730*/  ISETP.GE.AND P6, PT, R6, RZ, PT ;  /* 0x000000ff0600720c */ /* 0x000fe20003fc6270 */
[----:B------:R-:W-:Y:S02]  /*8740*/  @!P3 IMAD.IADD R14, R14, 0x1, -R10 ;  /* 0x000000010e0eb824 */ /* 0x000fe400078e0a0a */
[----:B------:R-:W-:Y:S01]  /*8750*/  VIADD R6, R28, 0x162 ;  /* 0x000001621c067836 */ /* 0x000fe20000000000 */
[----:B------:R-:W-:Y:S01]  /*8760*/  STL [R1+0x6c8], R17 ;  /* 0x0006c81101007387 */ /* 0x000fe20000100800 */
[----:B------:R-:W-:Y:S01]  /*8770*/  IMAD.HI.U32 R11, R4, R12, RZ ;  /* 0x0000000c040b7227 */ /* 0x000fe200078e00ff */
[----:B------:R-:W-:-:S03]  /*8780*/  ISETP.GT.U32.AND P3, PT, R10, R14, PT ;  /* 0x0000000e0a00720c */ /* 0x000fc60003f64070 */
[--C-:B------:R-:W-:Y:S01]  /*8790*/  @!P1 IMAD.IADD R5, R5, 0x1, -R10.reuse ;  /* 0x0000000105059824 */ /* 0x100fe200078e0a0a */
[----:B------:R-:W-:Y:S01]  /*87a0*/  ISETP.GE.AND P1, PT, R8, RZ, PT ;  /* 0x000000ff0800720c */ /* 0x000fe20003f26270 */
[----:B------:R-:W-:Y:S01]  /*87b0*/  @!P2 IMAD.IADD R13, R13, 0x1, -R10 ;  /* 0x000000010d0da824 */ /* 0x000fe200078e0a0a */
[----:B------:R-:W-:Y:S01]  /*87c0*/  IABS R8, R6 ;  /* 0x0000000600087213 */ /* 0x000fe20000000000 */
[----:B------:R-:W-:Y:S02]  /*87d0*/  IMAD.MOV R11, RZ, RZ, -R11 ;  /* 0x000000ffff0b7224 */ /* 0x000fe400078e0a0b */
[----:B------:R-:W-:Y:S01]  /*87e0*/  @!P5 IMAD.MOV R3, RZ, RZ, -R3 ;  /* 0x000000ffff03d224 */ /* 0x000fe200078e0a03 */
[C---:B------:R-:W-:Y:S01]  /*87f0*/  ISETP.GT.U32.AND P2, PT, R10.reuse, R13, PT ;  /* 0x0000000d0a00720c */ /* 0x040fe20003f44070 */
[----:B------:R-:W-:Y:S01]  /*8800*/  IMAD R12, R10, R11, R12 ;  /* 0x0000000b0a0c7224 */ /* 0x000fe200078e020c */
[----:B------:R-:W-:Y:S01]  /*8810*/  ISETP.GE.AND P5, PT, R7, RZ, PT ;  /* 0x000000ff0700720c */ /* 0x000fe20003fa6270 */
[----:B------:R-:W-:Y:S01]  /*8820*/  IMAD.MOV.U32 R15, RZ, RZ, R5 ;  /* 0x000000ffff0f7224 */ /* 0x000fe200078e0005 */
[----:B------:R1:W-:Y:S01]  /*8830*/  STL [R1+0x6c4], R3 ;  /* 0x0006c40301007387 */ /* 0x0003e20000100800 */
[----:B------:R-:W-:-:S02]  /*8840*/  VIADD R5, R28, 0x161 ;  /* 0x000001611c057836 */ /* 0x000fc40000000000 */
[----:B------:R-:W-:-:S03]  /*8850*/  IMAD.HI.U32 R11, R4, R8, RZ ;  /* 0x00000008040b7227 */ /* 0x000fc600078e00ff */
[----:B------:R-:W-:Y:S01]  /*8860*/  IABS R16, R5 ;  /* 0x0000000500107213 */ /* 0x000fe20000000000 */
[----:B------:R-:W-:Y:S02]  /*8870*/  IMAD.MOV R11, RZ, RZ, -R11 ;  /* 0x000000ffff0b7224 */ /* 0x000fe400078e0a0b */
[----:B------:R-:W-:Y:S01]  /*8880*/  @!P3 IMAD.IADD R14, R14, 0x1, -R10 ;  /* 0x000000010e0eb824 */ /* 0x000fe200078e0a0a */
[C---:B------:R-:W-:Y:S01]  /*8890*/  ISETP.GT.U32.AND P3, PT, R10.reuse, R12, PT ;  /* 0x0000000c0a00720c */ /* 0x040fe20003f64070 */
[----:B-1----:R-:W-:Y:S02]  /*88a0*/  IMAD.MOV.U32 R3, RZ, RZ, R0 ;  /* 0x000000ffff037224 */ /* 0x002fe400078e0000 */
[----:B------:R-:W-:Y:S02]  /*88b0*/  IMAD R8, R10, R11, R8 ;  /* 0x0000000b0a087224 */ /* 0x000fe400078e0208 */
[----:B------:R-:W-:Y:S01]  /*88c0*/  @!P0 IMAD.MOV R3, RZ, RZ, -R3 ;  /* 0x000000ffff038224 */ /* 0x000fe200078e0a03 */
[----:B------:R-:W-:Y:S01]  /*88d0*/  ISETP.GE.AND P0, PT, R5, RZ, PT ;  /* 0x000000ff0500720c */ /* 0x000fe20003f06270 */
[----:B------:R-:W-:-:S04]  /*88e0*/  IMAD.HI.U32 R5, R4, R16, RZ ;  /* 0x0000001004057227 */ /* 0x000fc800078e00ff */
[----:B------:R-:W-:Y:S01]  /*88f0*/  @!P4 IMAD.MOV R15, RZ, RZ, -R15 ;  /* 0x000000ffff0fc224 */ /* 0x000fe200078e0a0f */
[----:B------:R-:W-:Y:S01]  /*8900*/  ISETP.GE.AND P4, PT, R6, RZ, PT ;  /* 0x000000ff0600720c */ /* 0x000fe20003f86270 */
[--C-:B------:R-:W-:Y:S01]  /*8910*/  @!P2 IMAD.IADD R13, R13, 0x1, -R10.reuse ;  /* 0x000000010d0da824 */ /* 0x100fe200078e0a0a */
[----:B------:R-:W-:Y:S01]  /*8920*/  ISETP.GT.U32.AND P2, PT, R10, R8, PT ;  /* 0x000000080a00720c */ /* 0x000fe20003f44070 */
[----:B------:R-:W-:Y:S01]  /*8930*/  IMAD.MOV R5, RZ, RZ, -R5 ;  /* 0x000000ffff057224 */ /* 0x000fe200078e0a05 */
[----:B------:R1:W-:Y:S01]  /*8940*/  STL [R1+0x6c0], R15 ;  /* 0x0006c00f01007387 */ /* 0x0003e20000100800 */
[----:B------:R-:W-:Y:S02]  /*8950*/  @!P3 IMAD.IADD R12, R12, 0x1, -R10 ;  /* 0x000000010c0cb824 */ /* 0x000fe400078e0a0a */
[----:B------:R-:W-:Y:S01]  /*8960*/  IMAD R16, R10, R5, R16 ;  /* 0x000000050a107224 */ /* 0x000fe200078e0210 */
[----:B------:R2:W-:Y:S01]  /*8970*/  STL [R1+0x6bc], R3 ;  /* 0x0006bc0301007387 */ /* 0x0005e20000100800 */
[----:B------:R-:W-:Y:S01]  /*8980*/  VIADD R0, R28, 0x160 ;  /* 0x000001601c007836 */ /* 0x000fe20000000000 */
[----:B------:R-:W-:Y:S01]  /*8990*/  ISETP.GT.U32.AND P3, PT, R10, R12, PT ;  /* 0x0000000c0a00720c */ /* 0x000fe20003f64070 */
[----:B------:R-:W-:-:S02]  /*89a0*/  VIADD R9, R28, 0x15f ;  /* 0x0000015f1c097836 */ /* 0x000fc40000000000 */
[----:B------:R-:W-:Y:S01]  /*89b0*/  VIADD R17, R28, 0x15e ;  /* 0x0000015e1c117836 */ /* 0x000fe20000000000 */
[----:B------:R-:W-:Y:S01]  /*89c0*/  IABS R7, R0 ;  /* 0x0000000000077213 */ /* 0x000fe20000000000 */
[----:B-1----:R-:W-:Y:S01]  /*89d0*/  IMAD.MOV.U32 R15, RZ, RZ, R14 ;  /* 0x000000ffff0f7224 */ /* 0x002fe200078e000e */
[----:B------:R-:W-:Y:S01]  /*89e0*/  IABS R6, R9 ;  /* 0x0000000900067213 */ /* 0x000fe20000000000 */
[----:B------:R-:W-:Y:S02]  /*89f0*/  @!P2 IMAD.IADD R8, R8, 0x1, -R10 ;  /* 0x000000010808a824 */ /* 0x000fe400078e0a0a */
[----:B------:R-:W-:Y:S01]  /*8a00*/  @!P6 IMAD.MOV R15, RZ, RZ, -R15 ;  /* 0x000000ffff0fe224 */ /* 0x000fe200078e0a0f */
[----:B------:R-:W-:Y:S01]  /*8a10*/  ISETP.GT.U32.AND P6, PT, R10, R16, PT ;  /* 0x000000100a00720c */ /* 0x000fe20003fc4070 */
[----:B------:R-:W-:Y:S01]  /*8a20*/  IMAD.HI.U32 R11, R4, R7, RZ ;  /* 0x00000007040b7227 */ /* 0x000fe200078e00ff */
[----:B------:R-:W-:Y:S02]  /*8a30*/  ISETP.GT.U32.AND P2, PT, R10, R8, PT ;  /* 0x000000080a00720c */ /* 0x000fe40003f44070 */
[----:B------:R-:W-:Y:S01]  /*8a40*/  STL [R1+0x6b8], R15 ;  /* 0x0006b80f01007387 */ /* 0x000fe20000100800 */
[----:B--2---:R-:W-:-:S02]  /*8a50*/  IMAD.MOV.U32 R3, RZ, RZ, R13 ;  /* 0x000000ffff037224 */ /* 0x004fc400078e000d */
[----:B------:R-:W-:Y:S02]  /*8a60*/  IMAD.MOV R11, RZ, RZ, -R11 ;  /* 0x000000ffff0b7224 */ /* 0x000fe400078e0a0b */
[----:B------:R-:W-:Y:S01]  /*8a70*/  @!P5 IMAD.MOV R3, RZ, RZ, -R3 ;  /* 0x000000ffff03d224 */ /* 0x000fe200078e0a03 */
[----:B------:R-:W-:Y:S01]  /*8a80*/  ISETP.GE.AND P5, PT, R0, RZ, PT ;  /* 0x000000ff0000720c */ /* 0x000fe20003fa6270 */
[--C-:B------:R-:W-:Y:S01]  /*8a90*/  @!P3 IMAD.IADD R12, R12, 0x1, -R10.reuse ;  /* 0x000000010c0cb824 */ /* 0x100fe200078e0a0a */
[----:B------:R-:W-:Y:S01]  /*8aa0*/  ISETP.GE.AND P3, PT, R9, RZ, PT ;  /* 0x000000ff0900720c */ /* 0x000fe20003f66270 */
[----:B------:R-:W-:Y:S01]  /*8ab0*/  @!P6 IMAD.IADD R16, R16, 0x1, -R10 ;  /* 0x000000011010e824 */ /* 0x000fe200078e0a0a */
[----:B------:R-:W-:Y:S01]  /*8ac0*/  IABS R9, R17 ;  /* 0x0000001100097213 */ /* 0x000fe20000000000 */
[----:B------:R-:W-:Y:S01]  /*8ad0*/  IMAD R0, R10, R11, R7 ;  /* 0x0000000b0a007224 */ /* 0x000fe200078e0207 */
[----:B------:R1:W-:Y:S01]  /*8ae0*/  STL [R1+0x6b4], R3 ;  /* 0x0006b40301007387 */ /* 0x0003e20000100800 */
[----:B------:R-:W-:Y:S01]  /*8af0*/  IMAD.HI.U32 R5, R4, R6, RZ ;  /* 0x0000000604057227 */ /* 0x000fe200078e00ff */
[----:B------:R-:W-:-:S03]  /*8b00*/  ISETP.GT.U32.AND P6, PT, R10, R16, PT ;  /* 0x000000100a00720c */ /* 0x000fc60003fc4070 */
[----:B------:R-:W-:Y:S01]  /*8b10*/  @!P2 IMAD.IADD R8, R8, 0x1, -R10 ;  /* 0x000000010808a824 */ /* 0x000fe200078e0a0a */
[----:B------:R-:W-:Y:S01]  /*8b20*/  ISETP.GT.U32.AND P2, PT, R10, R0, PT ;  /* 0x000000000a00720c */ /* 0x000fe20003f44070 */
[----:B------:R-:W-:Y:S02]  /*8b30*/  IMAD.MOV R5, RZ, RZ, -R5 ;  /* 0x000000ffff057224 */ /* 0x000fe400078e0a05 */
[----:B------:R-:W-:Y:S02]  /*8b40*/  VIADD R13, R28, 0x15d ;  /* 0x0000015d1c0d7836 */ /* 0x000fe40000000000 */
[----:B------:R-:W-:-:S03]  /*8b50*/  IMAD.HI.U32 R11, R4, R9, RZ ;  /* 0x00000009040b7227 */ /* 0x000fc600078e00ff */
[----:B------:R-:W-:Y:S01]  /*8b60*/  IABS R22, R13 ;  /* 0x0000000d00167213 */ /* 0x000fe20000000000 */
[----:B------:R-:W-:Y:S02]  /*8b70*/  IMAD R6, R10, R5, R6 ;  /* 0x000000050a067224 */ /* 0x000fe400078e0206 */
        /* <DEDUP_REMOVED lines=10> */
[----:B------:R-:W-:Y:S02]  /*8c20*/  IMAD R21, R10, R21, R22 ;  /* 0x000000150a157224 */ /* 0x000fe400078e0216 */
[----:B------:R-:W-:Y:S01]  /*8c30*/  @!P1 IMAD.MOV R3, RZ, RZ, -R3 ;  /* 0x000000ffff039224 */ /* 0x000fe200078e0a03 */
[----:B------:R-:W-:Y:S01]  /*8c40*/  IABS R14, R7 ;  /* 0x00000007000e7213 */ /* 0x000fe20000000000 */
[--C-:B------:R-:W-:Y:S01]  /*8c50*/  @!P6 IMAD.IADD R6, R6, 0x1, -R10.reuse ;  /* 0x000000010606e824 */ /* 0x100fe200078e0a0a */
[----:B------:R-:W-:Y:S01]  /*8c60*/  ISETP.GT.U32.AND P6, PT, R10, R21, PT ;  /* 0x000000150a00720c */ /* 0x000fe20003fc4070 */
[----:B------:R-:W-:Y:S01]  /*8c70*/  @!P2 IMAD.IADD R9, R9, 0x1, -R10 ;  /* 0x000000010909a824 */ /* 0x000fe200078e0a0a */
[----:B------:R1:W-:Y:S01]  /*8c80*/  STL [R1+0x6ac], R3 ;  /* 0x0006ac0301007387 */ /* 0x0003e20000100800 */
[----:B------:R-:W-:Y:S01]  /*8c90*/  VIADD R15, R28, 0x15a ;  /* 0x0000015a1c0f7836 */ /* 0x000fe20000000000 */
[----:B------:R-:W-:Y:S01]  /*8ca0*/  ISETP.GT.U32.AND P2, PT, R10, R0, PT ;  /* 0x000000000a00720c */ /* 0x000fe20003f44070 */
[----:B------:R-:W-:Y:S01]  /*8cb0*/  IMAD.HI.U32 R18, R4, R14, RZ ;  /* 0x0000000e04127227 */ /* 0x000fe200078e00ff */
[----:B------:R-:W-:-:S02]  /*8cc0*/  ISETP.GT.U32.AND P1, PT, R10, R6, PT ;  /* 0x000000060a00720c */ /* 0x000fc40003f24070 */
[----:B------:R-:W-:Y:S01]  /*8cd0*/  IABS R5, R15 ;  /* 0x0000000f00057213 */ /* 0x000fe20000000000 */
[----:B------:R-:W-:Y:S02]  /*8ce0*/  IMAD.MOV R23, RZ, RZ, -R23 ;  /* 0x000000ffff177224 */ /* 0x000fe400078e0a17 */
[----:B------:R-:W-:Y:S02]  /*8cf0*/  IMAD.MOV R18, RZ, RZ, -R18 ;  /* 0x000000ffff127224 */ /* 0x000fe400078e0a12 */
[----:B-1----:R-:W-:Y:S02]  /*8d00*/  IMAD.MOV.U32 R3, RZ, RZ, R8 ;  /* 0x000000ffff037224 */ /* 0x002fe400078e0008 */
[C---:B------:R-:W-:Y:S02]  /*8d10*/  IMAD R20, R10.reuse, R23, R20 ;  /* 0x000000170a147224 */ /* 0x040fe400078e0214 */
[----:B------:R-:W-:Y:S02]  /*8d20*/  @!P4 IMAD.MOV R3, RZ, RZ, -R3 ;  /* 0x000000ffff03c224 */ /* 0x000fe400078e0a03 */
[----:B------:R-:W-:-:S02]  /*8d30*/  IMAD R14, R10, R18, R14 ;  /* 0x000000120a0e7224 */ /* 0x000fc400078e020e */
[--C-:B------:R-:W-:Y:S01]  /*8d40*/  @!P6 IMAD.IADD R21, R21, 0x1, -R10.reuse ;  /* 0x000000011515e824 */ /* 0x100fe200078e0a0a */
[----:B------:R1:W-:Y:S01]  /*8d50*/  STL [R1+0x6a8], R3 ;  /* 0x0006a80301007387 */ /* 0x0003e20000100800 */
[----:B------:R-:W-:Y:S01]  /*8d60*/  IMAD.HI.U32 R11, R4, R5, RZ ;  /* 0x00000005040b7227 */ /* 0x000fe200078e00ff */
[C---:B------:R-:W-:Y:S02]  /*8d70*/  ISETP.GT.U32.AND P6, PT, R10.reuse, R9, PT ;  /* 0x000000090a00720c */ /* 0x040fe40003fc4070 */
[----:B------:R-:W-:Y:S01]  /*8d80*/  ISETP.GT.U32.AND P4, PT, R10, R21, PT ;  /* 0x000000150a00720c */ /* 0x000fe20003f84070 */
[----:B------:R-:W-:Y:S01]  /*8d90*/  @!P2 IMAD.IADD R0, R0, 0x1, -R10 ;  /* 0x000000010000a824 */ /* 0x000fe200078e0a0a */
[----:B------:R-:W-:Y:S01]  /*8da0*/  ISETP.GT.U32.AND P2, PT, R10, R14, PT ;  /* 0x0000000e0a00720c */ /* 0x000fe20003f44070 */
[----:B------:R-:W-:Y:S02]  /*8db0*/  IMAD.MOV R11, RZ, RZ, -R11 ;  /* 0x000000ffff0b7224 */ /* 0x000fe400078e0a0b */
[----:B------:R-:W-:-:S02]  /*8dc0*/  VIADD R18, R28, 0x159 ;  /* 0x000001591c127836 */ /* 0x000fc40000000000 */
[----:B-1----:R-:W-:Y:S02]  /*8dd0*/  IMAD.MOV.U32 R3, RZ, RZ, R16 ;  /* 0x000000ffff037224 */ /* 0x002fe400078e0010 */
[C---:B------:R-:W-:Y:S01]  /*8de0*/  IMAD R5, R10.reuse, R11, R5 ;  /* 0x0000000b0a057224 */ /* 0x040fe200078e0205 */
[----:B------:R-:W-:Y:S01]  /*8df0*/  IABS R12, R18 ;  /* 0x00000012000c7213 */ /* 0x000fe20000000000 */
[----:B------:R-:W-:Y:S01]  /*8e00*/  @!P0 IMAD.MOV R3, RZ, RZ, -R3 ;  /* 0x000000ffff038224 */ /* 0x000fe200078e0a03 */
[----:B------:R-:W-:Y:S01]  /*8e10*/  ISETP.GT.U32.AND P0, PT, R10, R20, PT ;  /* 0x000000140a00720c */ /* 0x000fe20003f04070 */
[----:B------:R-:W-:Y:S02]  /*8e20*/  VIADD R11, R28, 0x158 ;  /* 0x000001581c0b7836 */ /* 0x000fe40000000000 */
[--C-:B------:R-:W-:Y:S01]  /*8e30*/  @!P1 IMAD.IADD R6, R6, 0x1, -R10.reuse ;  /* 0x0000000106069824 */ /* 0x100fe200078e0a0a */
[----:B------:R1:W-:Y:S01]  /*8e40*/  STL [R1+0x6a4], R3 ;  /* 0x0006a40301007387 */ /* 0x0003e20000100800 */
[----:B------:R-:W-:Y:S01]  /*8e50*/  @!P6 IMAD.IADD R9, R9, 0x1, -R10 ;  /* 0x000000010909e824 */ /* 0x000fe200078e0a0a */
[----:B------:R-:W-:Y:S01]  /*8e60*/  IABS R8, R11 ;  /* 0x0000000b00087213 */ /* 0x000fe20000000000 */
[----:B------:R-:W-:Y:S01]  /*8e70*/  IMAD.MOV.U32 R22, RZ, RZ, R0 ;  /* 0x000000ffff167224 */ /* 0x000fe200078e0000 */
[----:B------:R-:W-:Y:S01]  /*8e80*/  ISETP.GT.U32.AND P6, PT, R10, R5, PT ;  /* 0x000000050a00720c */ /* 0x000fe20003fc4070 */
[----:B------:R-:W-:Y:S01]  /*8e90*/  @!P2 IMAD.IADD R14, R14, 0x1, -R10 ;  /* 0x000000010e0ea824 */ /* 0x000fe200078e0a0a */
[----:B------:R-:W-:Y:S01]  /*8ea0*/  ISETP.GE.AND P1, PT, R17, RZ, PT ;  /* 0x000000ff1100720c */ /* 0x000fe20003f26270 */
[----:B------:R-:W-:Y:S01]  /*8eb0*/  IMAD.MOV.U32 R16, RZ, RZ, R12 ;  /* 0x000000ffff107224 */ /* 0x000fe200078e000c */
[----:B------:R-:W-:Y:S01]  /*8ec0*/  ISETP.GE.AND P2, PT, R7, RZ, PT ;  /* 0x000000ff0700720c */ /* 0x000fe20003f46270 */
[----:B------:R-:W-:Y:S01]  /*8ed0*/  @!P0 IMAD.IADD R20, R20, 0x1, -R10 ;  /* 0x0000000114148824 */ /* 0x000fe200078e0a0a */
[----:B------:R-:W-:Y:S01]  /*8ee0*/  ISETP.GE.AND P0, PT, R19, RZ, PT ;  /* 0x000000ff1300720c */ /* 0x000fe20003f06270 */
[----:B-1----:R-:W-:-:S02]  /*8ef0*/  IMAD.MOV.U32 R3, RZ, RZ, R6 ;  /* 0x000000ffff037224 */ /* 0x002fc400078e0006 */
[----:B------:R-:W-:Y:S02]  /*8f00*/  IMAD.MOV.U32 R12, RZ, RZ, R8 ;  /* 0x000000ffff0c7224 */ /* 0x000fe400078e0008 */
[----:B------:R-:W-:Y:S01]  /*8f10*/  @!P4 IMAD.IADD R21, R21, 0x1, -R10 ;  /* 0x000000011515c824 */ /* 0x000fe200078e0a0a */
[----:B------:R-:W-:Y:S01]  /*8f20*/  ISETP.GE.AND P4, PT, R13, RZ, PT ;  /* 0x000000ff0d00720c */ /* 0x000fe20003f86270 */
[----:B------:R-:W-:Y:S01]  /*8f30*/  @!P5 IMAD.MOV R22, RZ, RZ, -R22 ;  /* 0x000000ffff16d224 */ /* 0x000fe200078e0a16 */
[C---:B------:R-:W-:Y:S01]  /*8f40*/  ISETP.GT.U32.AND P5, PT, R10.reuse, R20, PT ;  /* 0x000000140a00720c */ /* 0x040fe20003fa4070 */
[----:B------:R-:W-:Y:S01]  /*8f50*/  @!P3 IMAD.MOV R3, RZ, RZ, -R3 ;  /* 0x000000ffff03b224 */ /* 0x000fe200078e0a03 */
[----:B------:R-:W-:Y:S01]  /*8f60*/  ISETP.GT.U32.AND P3, PT, R10, R14, PT ;  /* 0x0000000e0a00720c */ /* 0x000fe20003f64070 */
[C---:B------:R-:W-:Y:S01]  /*8f70*/  IMAD.HI.U32 R17, R4.reuse, R16, RZ ;  /* 0x0000001004117227 */ /* 0x040fe200078e00ff */
[----:B------:R-:W-:Y:S03]  /*8f80*/  STL [R1+0x69c], R22 ;  /* 0x00069c1601007387 */ /* 0x000fe60000100800 */
[----:B------:R-:W-:Y:S01]  /*8f90*/  IMAD.HI.U32 R8, R4, R12, RZ ;  /* 0x0000000c04087227 */ /* 0x000fe200078e00ff */
[----:B------:R1:W-:Y:S03]  /*8fa0*/  STL [R1+0x698], R3 ;  /* 0x0006980301007387 */ /* 0x0003e60000100800 */
[----:B------:R-:W-:-:S02]  /*8fb0*/  IMAD.MOV R17, RZ, RZ, -R17 ;  /* 0x000000ffff117224 */ /* 0x000fc400078e0a11 */
[----:B------:R-:W-:Y:S02]  /*8fc0*/  IMAD.MOV R13, RZ, RZ, -R8 ;  /* 0x000000ffff0d7224 */ /* 0x000fe400078e0a08 */
[----:B------:R-:W-:Y:S02]  /*8fd0*/  @!P6 IMAD.IADD R5, R5, 0x1, -R10 ;  /* 0x000000010505e824 */ /* 0x000fe400078e0a0a */
[C---:B------:R-:W-:Y:S02]  /*8fe0*/  IMAD R8, R10.reuse, R17, R16 ;  /* 0x000000110a087224 */ /* 0x040fe400078e0210 */
[----:B-1----:R-:W-:Y:S01]  /*8ff0*/  IMAD.MOV.U32 R3, RZ, RZ, R21 ;  /* 0x000000ffff037224 */ /* 0x002fe200078e0015 */
[C---:B------:R-:W-:Y:S01]  /*9000*/  ISETP.GT.U32.AND P6, PT, R10.reuse, R5, PT ;  /* 0x000000050a00720c */ /* 0x040fe20003fc4070 */
[----:B------:R-:W-:Y:S02]  /*9010*/  IMAD R7, R10, R13, R12 ;  /* 0x0000000d0a077224 */ /* 0x000fe400078e020c */
[----:B------:R-:W-:-:S02]  /*9020*/  VIADD R0, R28, 0x157 ;  /* 0x000001571c007836 */ /* 0x000fc40000000000 */
        /* <DEDUP_REMOVED lines=38> */
[----:B------:R-:W-:Y:S01]  /*9290*/  ISETP.GT.U32.AND P4, PT, R10, R13, PT ;  /* 0x0000000d0a00720c */ /* 0x000fe20003f84070 */
[----:B------:R-:W-:Y:S01]  /*92a0*/  @!P5 IMAD.IADD R7, R7, 0x1, -R10 ;  /* 0x000000010707d824 */ /* 0x000fe200078e0a0a */
[----:B------:R-:W-:Y:S01]  /*92b0*/  IABS R14, R14 ;  /* 0x0000000e000e7213 */ /* 0x000fe20000000000 */
[----:B------:R-:W-:Y:S01]  /*92c0*/  VIADD R0, R28, 0x153 ;  /* 0x000001531c007836 */ /* 0x000fe20000000000 */
[----:B------:R-:W-:Y:S01]  /*92d0*/  ISETP.GT.U32.AND P5, PT, R10, R16, PT ;  /* 0x000000100a00720c */ /* 0x000fe20003fa4070 */
[----:B------:R1:W-:Y:S01]  /*92e0*/  STL [R1+0x678], R3 ;  /* 0x0006780301007387 */ /* 0x0003e20000100800 */
[----:B------:R-:W-:-:S02]  /*92f0*/  VIADD R5, R28, 0x154 ;  /* 0x000001541c057836 */ /* 0x000fc40000000000 */
[----:B------:R-:W-:Y:S01]  /*9300*/  IMAD.HI.U32 R9, R4, R14, RZ ;  /* 0x0000000e04097227 */ /* 0x000fe200078e00ff */
[----:B------:R-:W-:Y:S02]  /*9310*/  IABS R12, R0 ;  /* 0x00000000000c7213 */ /* 0x000fe40000000000 */
[----:B------:R-:W-:Y:S01]  /*9320*/  IABS R6, R5 ;  /* 0x0000000500067213 */ /* 0x000fe20000000000 */
[----:B------:R-:W-:Y:S02]  /*9330*/  IMAD.MOV R9, RZ, RZ, -R9 ;  /* 0x000000ffff097224 */ /* 0x000fe400078e0a09 */
[----:B------:R-:W-:Y:S02]  /*9340*/  @!P4 IMAD.IADD R13, R13, 0x1, -R10 ;  /* 0x000000010d0dc824 */ /* 0x000fe400078e0a0a */
[----:B-1----:R-:W-:Y:S02]  /*9350*/  IMAD.MOV.U32 R3, RZ, RZ, R8 ;  /* 0x000000ffff037224 */ /* 0x002fe400078e0008 */
[----:B------:R-:W-:Y:S01]  /*9360*/  @!P5 IMAD.IADD R16, R16, 0x1, -R10 ;  /* 0x000000011010d824 */ /* 0x000fe200078e0a0a */
[C---:B------:R-:W-:Y:S01]  /*9370*/  ISETP.GT.U32.AND P4, PT, R10.reuse, R13, PT ;  /* 0x0000000d0a00720c */ /* 0x040fe20003f84070 */
[----:B------:R-:W-:Y:S01]  /*9380*/  @!P3 IMAD.MOV R3, RZ, RZ, -R3 ;  /* 0x000000ffff03b224 */ /* 0x000fe200078e0a03 */
[----:B------:R-:W-:Y:S01]  /*9390*/  ISETP.GE.AND P3, PT, R5, RZ, PT ;  /* 0x000000ff0500720c */ /* 0x000fe20003f66270 */
[C---:B------:R-:W-:Y:S01]  /*93a0*/  IMAD R14, R10.reuse, R9, R14 ;  /* 0x000000090a0e7224 */ /* 0x040fe200078e020e */
[----:B------:R-:W-:Y:S01]  /*93b0*/  ISETP.GT.U32.AND P5, PT, R10, R16, PT ;  /* 0x000000100a00720c */ /* 0x000fe20003fa4070 */
[C---:B------:R-:W-:Y:S01]  /*93c0*/  IMAD.HI.U32 R5, R4.reuse, R12, RZ ;  /* 0x0000000c04057227 */ /* 0x040fe200078e00ff */
[----:B------:R1:W-:Y:S03]  /*93d0*/  STL [R1+0x674], R3 ;  /* 0x0006740301007387 */ /* 0x0003e60000100800 */
[----:B------:R-:W-:-:S04]  /*93e0*/  IMAD.HI.U32 R8, R4, R6, RZ ;  /* 0x0000000604087227 */ /* 0x000fc800078e00ff */
[----:B------:R-:W-:Y:S01]  /*93f0*/  @!P4 IMAD.IADD R13, R13, 0x1, -R10 ;  /* 0x000000010d0dc824 */ /* 0x000fe200078e0a0a */
[----:B------:R-:W-:Y:S01]  /*9400*/  ISETP.GT.U32.AND P4, PT, R10, R14, PT ;  /* 0x0000000e0a00720c */ /* 0x000fe20003f84070 */
[----:B------:R-:W-:Y:S02]  /*9410*/  IMAD.MOV R5, RZ, RZ, -R5 ;  /* 0x000000ffff057224 */ /* 0x000fe400078e0a05 */
[----:B-1----:R-:W-:Y:S02]  /*9420*/  IMAD.MOV.U32 R3, RZ, RZ, R7 ;  /* 0x000000ffff037224 */ /* 0x002fe400078e0007 */
[----:B------:R-:W-:Y:S02]  /*9430*/  IMAD.MOV R8, RZ, RZ, -R8 ;  /* 0x000000ffff087224 */ /* 0x000fe400078e0a08 */
[----:B------:R-:W-:Y:S01]  /*9440*/  @!P6 IMAD.MOV R3, RZ, RZ, -R3 ;  /* 0x000000ffff03e224 */ /* 0x000fe200078e0a03 */
[----:B------:R-:W-:Y:S01]  /*9450*/  ISETP.GE.AND P6, PT, R0, RZ, PT ;  /* 0x000000ff0000720c */ /* 0x000fe20003fc6270 */
[----:B------:R-:W-:-:S02]  /*9460*/  IMAD R12, R10, R5, R12 ;  /* 0x000000050a0c7224 */ /* 0x000fc400078e020c */
[----:B------:R-:W-:Y:S01]  /*9470*/  IMAD R6, R10, R8, R6 ;  /* 0x000000080a067224 */ /* 0x000fe200078e0206 */
[----:B------:R1:W-:Y:S01]  /*9480*/  STL [R1+0x670], R3 ;  /* 0x0006700301007387 */ /* 0x0003e20000100800 */
[--C-:B------:R-:W-:Y:S02]  /*9490*/  @!P5 IMAD.IADD R16, R16, 0x1, -R10.reuse ;  /* 0x000000011010d824 */ /* 0x100fe400078e0a0a */
[----:B------:R-:W-:Y:S01]  /*94a0*/  @!P4 IMAD.IADD R14, R14, 0x1, -R10 ;  /* 0x000000010e0ec824 */ /* 0x000fe200078e0a0a */
[----:B------:R-:W-:Y:S01]  /*94b0*/  ISETP.GT.U32.AND P5, PT, R10, R6, PT ;  /* 0x000000060a00720c */ /* 0x000fe20003fa4070 */
[C---:B------:R-:W-:Y:S02]  /*94c0*/  VIADD R0, R28.reuse, 0x152 ;  /* 0x000001521c007836 */ /* 0x040fe40000000000 */
[----:B------:R-:W-:Y:S01]  /*94d0*/  VIADD R9, R28, 0x150 ;  /* 0x000001501c097836 */ /* 0x000fe20000000000 */
[----:B------:R-:W-:Y:S01]  /*94e0*/  ISETP.GT.U32.AND P4, PT, R10, R14, PT ;  /* 0x0000000e0a00720c */ /* 0x000fe20003f84070 */
[C---:B------:R-:W-:Y:S01]  /*94f0*/  VIADD R15, R28.reuse, 0x151 ;  /* 0x000001511c0f7836 */ /* 0x040fe20000000000 */
[----:B------:R-:W-:Y:S01]  /*9500*/  IABS R7, R0 ;  /* 0x0000000000077213 */ /* 0x000fe20000000000 */
[----:B-1----:R-:W-:Y:S01]  /*9510*/  IMAD.MOV.U32 R3, RZ, RZ, R13 ;  /* 0x000000ffff037224 */ /* 0x002fe200078e000d */
[----:B------:R-:W-:Y:S01]  /*9520*/  IABS R11, R9 ;  /* 0x00000009000b7213 */ /* 0x000fe20000000000 */
[----:B------:R-:W-:Y:S01]  /*9530*/  VIADD R5, R28, 0x14f ;  /* 0x0000014f1c057836 */ /* 0x000fe20000000000 */
[----:B------:R-:W-:Y:S01]  /*9540*/  IABS R17, R15 ;  /* 0x0000000f00117213 */ /* 0x000fe20000000000 */
[----:B------:R-:W-:Y:S01]  /*9550*/  @!P1 IMAD.MOV R3, RZ, RZ, -R3 ;  /* 0x000000ffff039224 */ /* 0x000fe200078e0a03 */
[----:B------:R-:W-:Y:S01]  /*9560*/  ISETP.GT.U32.AND P1, PT, R10, R12, PT ;  /* 0x0000000c0a00720c */ /* 0x000fe20003f24070 */
[----:B------:R-:W-:Y:S01]  /*9570*/  IMAD.HI.U32 R13, R4, R7, RZ ;  /* 0x00000007040d7227 */ /* 0x000fe200078e00ff */
[----:B------:R-:W-:-:S02]  /*9580*/  IABS R8, R5 ;  /* 0x0000000500087213 */ /* 0x000fc40000000000 */
[----:B------:R1:W-:Y:S01]  /*9590*/  STL [R1+0x66c], R3 ;  /* 0x00066c0301007387 */ /* 0x0003e20000100800 */
[--C-:B------:R-:W-:Y:S02]  /*95a0*/  @!P5 IMAD.IADD R6, R6, 0x1, -R10.reuse ;  /* 0x000000010606d824 */ /* 0x100fe400078e0a0a */
[----:B------:R-:W-:Y:S02]  /*95b0*/  IMAD.MOV R13, RZ, RZ, -R13 ;  /* 0x000000ffff0d7224 */ /* 0x000fe400078e0a0d */
[----:B------:R-:W-:Y:S01]  /*95c0*/  @!P4 IMAD.IADD R14, R14, 0x1, -R10 ;  /* 0x000000010e0ec824 */ /* 0x000fe200078e0a0a */
[----:B------:R-:W-:-:S03]  /*95d0*/  ISETP.GT.U32.AND P5, PT, R10, R6, PT ;  /* 0x000000060a00720c */ /* 0x000fc60003fa4070 */
        /* <DEDUP_REMOVED lines=20> */
[----:B------:R-:W-:Y:S01]  /*9720*/  ISETP.GT.U32.AND P1, PT, R10, R11, PT ;  /* 0x0000000b0a00720c */ /* 0x000fe20003f24070 */
[----:B------:R-:W-:Y:S01]  /*9730*/  @!P5 IMAD.IADD R6, R6, 0x1, -R10 ;  /* 0x000000010606d824 */ /* 0x000fe200078e0a0a */
[----:B------:R-:W-:Y:S01]  /*9740*/  ISETP.GE.AND P5, PT, R15, RZ, PT ;  /* 0x000000ff0f00720c */ /* 0x000fe20003fa6270 */
[C---:B------:R-:W-:Y:S02]  /*9750*/  IMAD R17, R10.reuse, R16, R17 ;  /* 0x000000100a117224 */ /* 0x040fe400078e0211 */
[C---:B------:R-:W-:Y:S01]  /*9760*/  IMAD R8, R10.reuse, R13, R8 ;  /* 0x0000000d0a087224 */ /* 0x040fe200078e0208 */
[----:B------:R-:W-:Y:S01]  /*9770*/  IABS R13, R7 ;  /* 0x00000007000d7213 */ /* 0x000fe20000000000 */
[----:B------:R-:W-:Y:S01]  /*9780*/  IMAD.MOV.U32 R14, RZ, RZ, R6 ;  /* 0x000000ffff0e7224 */ /* 0x000fe200078e0006 */
[----:B------:R-:W-:Y:S01]  /*9790*/  ISETP.GT.U32.AND P0, PT, R10, R17, PT ;  /* 0x000000110a00720c */ /* 0x000fe20003f04070 */
[----:B-1----:R-:W-:-:S02]  /*97a0*/  IMAD.MOV.U32 R3, RZ, RZ, R12 ;  /* 0x000000ffff037224 */ /* 0x002fc400078e000c */
[----:B------:R-:W-:Y:S02]  /*97b0*/  @!P4 IMAD.IADD R0, R0, 0x1, -R10 ;  /* 0x000000010000c824 */ /* 0x000fe400078e0a0a */
[----:B------:R-:W-:Y:S01]  /*97c0*/  @!P6 IMAD.MOV R3, RZ, RZ, -R3 ;  /* 0x000000ffff03e224 */ /* 0x000fe200078e0a03 */
[C---:B------:R-:W-:Y:S01]  /*97d0*/  ISETP.GT.U32.AND P6, PT, R10.reuse, R8, PT ;  /* 0x000000080a00720c */ /* 0x040fe20003fc4070 */
[----:B------:R-:W-:Y:S01]  /*97e0*/  IMAD.MOV.U32 R6, RZ, RZ, R13 ;  /* 0x000000ffff067224 */ /* 0x000fe200078e000d */
[----:B------:R-:W-:Y:S01]  /*97f0*/  ISETP.GT.U32.AND P4, PT, R10, R0, PT ;  /* 0x000000000a00720c */ /* 0x000fe20003f84070 */
        /* <DEDUP_REMOVED lines=11> */
[----:B------:R-:W-:Y:S01]  /*98b0*/  @!P6 IMAD.IADD R8, R8, 0x1, -R10 ;  /* 0x000000010808e824 */ /* 0x000fe200078e0a0a */
[C---:B------:R-:W-:Y:S01]  /*98c0*/  ISETP.GT.U32.AND P6, PT, R10.reuse, R11, PT ;  /* 0x0000000b0a00720c */ /* 0x040fe20003fc4070 */
[C---:B------:R-:W-:Y:S01]  /*98d0*/  IMAD R6, R10.reuse, R12, R6 ;  /* 0x0000000c0a067224 */ /* 0x040fe200078e0206 */
[----:B------:R-:W-:Y:S01]  /*98e0*/  ISETP.GT.U32.AND P1, PT, R10, R17, PT ;  /* 0x000000110a00720c */ /* 0x000fe20003f24070 */
[----:B------:R-:W-:-:S04]  /*98f0*/  IMAD.HI.U32 R12, R4, R16, RZ ;  /* 0x00000010040c7227 */ /* 0x000fc800078e00ff */
[----:B------:R-:W-:Y:S01]  /*9900*/  @!P4 IMAD.IADD R0, R0, 0x1, -R10 ;  /* 0x000000010000c824 */ /* 0x000fe200078e0a0a */
[----:B------:R-:W-:Y:S01]  /*9910*/  ISETP.GE.AND P4, PT, R5, RZ, PT ;  /* 0x000000ff0500720c */ /* 0x000fe20003f86270 */
[----:B------:R-:W-:Y:S02]  /*9920*/  IMAD.MOV R12, RZ, RZ, -R12 ;  /* 0x000000ffff0c7224 */ /* 0x000fe400078e0a0c */
[----:B-1----:R-:W-:Y:S02]  /*9930*/  IMAD.MOV.U32 R3, RZ, RZ, R0 ;  /* 0x000000ffff037224 */ /* 0x002fe400078e0000 */
[C---:B------:R-:W-:Y:S02]  /*9940*/  IMAD R16, R10.reuse, R12, R16 ;  /* 0x0000000c0a107224 */ /* 0x040fe400078e0210 */
[----:B------:R-:W-:Y:S01]  /*9950*/  @!P2 IMAD.MOV R3, RZ, RZ, -R3 ;  /* 0x000000ffff03a224 */ /* 0x000fe200078e0a03 */
[C---:B------:R-:W-:Y:S01]  /*9960*/  ISETP.GT.U32.AND P2, PT, R10.reuse, R8, PT ;  /* 0x000000080a00720c */ /* 0x040fe20003f44070 */
[--C-:B------:R-:W-:Y:S01]  /*9970*/  @!P6 IMAD.IADD R11, R11, 0x1, -R10.reuse ;  /* 0x000000010b0be824 */ /* 0x100fe200078e0a0a */
[----:B------:R-:W-:Y:S01]  /*9980*/  ISETP.GT.U32.AND P6, PT, R10, R16, PT ;  /* 0x000000100a00720c */ /* 0x000fe20003fc4070 */
[----:B------:R-:W-:Y:S01]  /*9990*/  VIADD R7, R28, 0x14c ;  /* 0x0000014c1c077836 */ /* 0x000fe20000000000 */
[----:B------:R1:W-:Y:S01]  /*99a0*/  STL [R1+0x654], R3 ;  /* 0x0006540301007387 */ /* 0x0003e20000100800 */
[----:B------:R-:W-:Y:S01]  /*99b0*/  @!P1 IMAD.IADD R17, R17, 0x1, -R10 ;  /* 0x0000000111119824 */ /* 0x000fe200078e0a0a */
[----:B------:R-:W-:Y:S01]  /*99c0*/  ISETP.GT.U32.AND P1, PT, R10, R6, PT ;  /* 0x000000060a00720c */ /* 0x000fe20003f24070 */
[C---:B------:R-:W-:Y:S01]  /*99d0*/  VIADD R5, R28.reuse, 0x14b ;  /* 0x0000014b1c057836 */ /* 0x040fe20000000000 */
[----:B------:R-:W-:Y:S01]  /*99e0*/  IABS R15, R7 ;  /* 0x00000007000f7213 */ /* 0x000fe20000000000 */
[----:B------:R-:W-:-:S02]  /*99f0*/  VIADD R0, R28, 0x14a ;  /* 0x0000014a1c007836 */ /* 0x000fc40000000000 */
[----:B------:R-:W-:Y:S01]  /*9a00*/  @!P3 IMAD.MOV R11, RZ, RZ, -R11 ;  /* 0x000000ffff0bb224 */ /* 0x000fe200078e0a0b */
[----:B------:R-:W-:Y:S01]  /*9a10*/  IABS R14, R5 ;  /* 0x00000005000e7213 */ /* 0x000fe20000000000 */
[----:B------:R-:W-:Y:S01]  /*9a20*/  IMAD.HI.U32 R12, R4, R15, RZ ;  /* 0x0000000f040c7227 */ /* 0x000fe200078e00ff */
[----:B------:R-:W-:-:S03]  /*9a30*/  IABS R13, R0 ;  /* 0x00000000000d7213 */ /* 0x000fc60000000000 */
[--C-:B------:R-:W-:Y:S01]  /*9a40*/  @!P2 IMAD.IADD R8, R8, 0x1, -R10.reuse ;  /* 0x000000010808a824 */ /* 0x100fe200078e0a0a */
[----:B------:R-:W-:Y:S01]  /*9a50*/  ISETP.GE.AND P2, PT, R9, RZ, PT ;  /* 0x000000ff0900720c */ /* 0x000fe20003f46270 */
[----:B-1----:R-:W-:Y:S02]  /*9a60*/  IMAD.MOV.U32 R3, RZ, RZ, R17 ;  /* 0x000000ffff037224 */ /* 0x002fe400078e0011 */
        /* <DEDUP_REMOVED lines=11> */
[C---:B------:R-:W-:Y:S01]  /*9b20*/  IMAD R15, R10.reuse, R12, R15 ;  /* 0x0000000c0a0f7224 */ /* 0x040fe200078e020f */
[----:B------:R2:W-:Y:S01]  /*9b30*/  STL [R1+0x648], R11 ;  /* 0x0006480b01007387 */ /* 0x0005e20000100800 */
[----:B------:R-:W-:Y:S02]  /*9b40*/  IMAD.MOV R7, RZ, RZ, -R7 ;  /* 0x000000ffff077224 */ /* 0x000fe400078e0a07 */
[C---:B------:R-:W-:Y:S01]  /*9b50*/  IMAD R14, R10.reuse, R9, R14 ;  /* 0x000000090a0e7224 */ /* 0x040fe200078e020e */
[C---:B------:R-:W-:Y:S01]  /*9b60*/  ISETP.GT.U32.AND P3, PT, R10.reuse, R15, PT ;  /* 0x0000000f0a00720c */ /* 0x040fe20003f64070 */
[----:B------:R-:W-:Y:S02]  /*9b70*/  IMAD R13, R10, R7, R13 ;  /* 0x000000070a0d7224 */ /* 0x000fe400078e020d */
[----:B-1----:R-:W-:Y:S02]  /*9b80*/  IMAD.MOV.U32 R3, RZ, RZ, R8 ;  /* 0x000000ffff037224 */ /* 0x002fe400078e0008 */
[----:B------:R-:W-:Y:S01]  /*9b90*/  @!P6 IMAD.IADD R16, R16, 0x1, -R10 ;  /* 0x000000011010e824 */ /* 0x000fe200078e0a0a */
[C---:B------:R-:W-:Y:S01]  /*9ba0*/  ISETP.GT.U32.AND P6, PT, R10.reuse, R13, PT ;  /* 0x0000000d0a00720c */ /* 0x040fe20003fc4070 */
        /* <DEDUP_REMOVED lines=8> */
[----:B------:R-:W-:Y:S01]  /*9c30*/  ISETP.GE.AND P5, PT, R5, RZ, PT ;  /* 0x000000ff0500720c */ /* 0x000fe20003fa6270 */
[----:B------:R-:W-:Y:S01]  /*9c40*/  @!P2 IMAD.MOV R16, RZ, RZ, -R16 ;  /* 0x000000ffff10a224 */ /* 0x000fe200078e0a10 */
[----:B--2---:R-:W-:Y:S01]  /*9c50*/  IABS R11, R8 ;  /* 0x00000008000b7213 */ /* 0x004fe20000000000 */
[----:B------:R-:W-:Y:S01]  /*9c60*/  IMAD.HI.U32 R5, R4, R7, RZ ;  /* 0x0000000704057227 */ /* 0x000fe200078e00ff */
[----:B------:R-:W-:-:S03]  /*9c70*/  ISETP.GE.AND P3, PT, R0, RZ, PT ;  /* 0x000000ff0000720c */ /* 0x000fc60003f66270 */
[--C-:B------:R-:W-:Y:S01]  /*9c80*/  @!P4 IMAD.IADD R14, R14, 0x1, -R10.reuse ;  /* 0x000000010e0ec824 */ /* 0x100fe200078e0a0a */
[C---:B------:R-:W-:Y:S01]  /*9c90*/  ISETP.GT.U32.AND P4, PT, R10.reuse, R15, PT ;  /* 0x0000000f0a00720c */ /* 0x040fe20003f84070 */
[----:B------:R-:W-:Y:S02]  /*9ca0*/  @!P6 IMAD.IADD R13, R13, 0x1, -R10 ;  /* 0x000000010d0de824 */ /* 0x000fe400078e0a0a */
[----:B-1----:R-:W-:Y:S01]  /*9cb0*/  IMAD.MOV.U32 R3, RZ, RZ, R6 ;  /* 0x000000ffff037224 */ /* 0x002fe200078e0006 */
[----:B------:R-:W-:Y:S01]  /*9cc0*/  ISETP.GT.U32.AND P6, PT, R10, R14, PT ;  /* 0x0000000e0a00720c */ /* 0x000fe20003fc4070 */
[----:B------:R-:W-:Y:S02]  /*9cd0*/  IMAD.MOV R5, RZ, RZ, -R5 ;  /* 0x000000ffff057224 */ /* 0x000fe400078e0a05 */
[----:B------:R-:W-:-:S04]  /*9ce0*/  IMAD.HI.U32 R6, R4, R11, RZ ;  /* 0x0000000b04067227 */ /* 0x000fc800078e00ff */
[C---:B------:R-:W-:Y:S02]  /*9cf0*/  IMAD R7, R10.reuse, R5, R7 ;  /* 0x000000050a077224 */ /* 0x040fe400078e0207 */
[----:B------:R-:W-:Y:S02]  /*9d00*/  IMAD.MOV R6, RZ, RZ, -R6 ;  /* 0x000000ffff067224 */ /* 0x000fe400078e0a06 */
[--C-:B------:R-:W-:Y:S01]  /*9d10*/  @!P4 IMAD.IADD R15, R15, 0x1, -R10.reuse ;  /* 0x000000010f0fc824 */ /* 0x100fe200078e0a0a */
[C---:B------:R-:W-:Y:S01]  /*9d20*/  ISETP.GT.U32.AND P4, PT, R10.reuse, R7, PT ;  /* 0x000000070a00720c */ /* 0x040fe20003f84070 */
[C---:B------:R-:W-:Y:S02]  /*9d30*/  IMAD R11, R10.reuse, R6, R11 ;  /* 0x000000060a0b7224 */ /* 0x040fe400078e020b */
[----:B------:R-:W-:Y:S01]  /*9d40*/  @!P0 IMAD.MOV R3, RZ, RZ, -R3 ;  /* 0x000000ffff038224 */ /* 0x000fe200078e0a03 */
[----:B------:R-:W-:Y:S01]  /*9d50*/  ISETP.GT.U32.AND P0, PT, R10, R13, PT ;  /* 0x0000000d0a00720c */ /* 0x000fe20003f04070 */
[----:B------:R-:W-:Y:S01]  /*9d60*/  @!P6 IMAD.IADD R14, R14, 0x1, -R10 ;  /* 0x000000010e0ee824 */ /* 0x000fe200078e0a0a */
[----:B------:R-:W-:Y:S01]  /*9d70*/  ISETP.GT.U32.AND P6, PT, R10, R11, PT ;  /* 0x0000000b0a00720c */ /* 0x000fe20003fc4070 */
[C---:B------:R-:W-:Y:S01]  /*9d80*/  VIADD R0, R28.reuse, 0x147 ;  /* 0x000001471c007836 */ /* 0x040fe20000000000 */
[----:B------:R1:W-:Y:S01]  /*9d90*/  STL [R1+0x640], R3 ;  /* 0x0006400301007387 */ /* 0x0003e20000100800 */
[----:B------:R-:W-:-:S02]  /*9da0*/  VIADD R5, R28, 0x146 ;  /* 0x000001461c057836 */ /* 0x000fc40000000000 */
[----:B------:R-:W-:Y:S01]  /*9db0*/  @!P5 IMAD.MOV R14, RZ, RZ, -R14 ;  /* 0x000000ffff0ed224 */ /* 0x000fe200078e0a0e */
[----:B------:R-:W-:Y:S01]  /*9dc0*/  IABS R17, R0 ;  /* 0x0000000000117213 */ /* 0x000fe20000000000 */
[----:B------:R-:W-:Y:S01]  /*9dd0*/  @!P4 IMAD.IADD R7, R7, 0x1, -R10 ;  /* 0x000000010707c824 */ /* 0x000fe200078e0a0a */
[----:B------:R-:W-:Y:S01]  /*9de0*/  IABS R9, R5 ;  /* 0x0000000500097213 */ /* 0x000fe20000000000 */
[----:B------:R-:W-:Y:S01]  /*9df0*/  STL [R1+0x638], R16 ;  /* 0x0006381001007387 */ /* 0x000fe20000100800 */
[----:B------:R-:W-:Y:S01]  /*9e00*/  ISETP.GE.AND P4, PT, R8, RZ, PT ;  /* 0x000000ff0800720c */ /* 0x000fe20003f86270 */
[----:B------:R-:W-:Y:S01]  /*9e10*/  IMAD.HI.U32 R18, R4, R17, RZ ;  /* 0x0000001104127227 */ /* 0x000fe200078e00ff */
[----:B------:R-:W-:-:S03]  /*9e20*/  ISETP.GE.AND P5, PT, R0, RZ, PT ;  /* 0x000000ff0000720c */ /* 0x000fc60003fa6270 */
[----:B-1----:R-:W-:Y:S02]  /*9e30*/  IMAD.MOV.U32 R3, RZ, RZ, R15 ;  /* 0x000000ffff037224 */ /* 0x002fe400078e000f */
[--C-:B------:R-:W-:Y:S01]  /*9e40*/  @!P0 IMAD.IADD R13, R13, 0x1, -R10.reuse ;  /* 0x000000010d0d8824 */ /* 0x100fe200078e0a0a */
[----:B------:R-:W-:Y:S01]  /*9e50*/  ISETP.GE.AND P0, PT, R12, RZ, PT ;  /* 0x000000ff0c00720c */ /* 0x000fe20003f06270 */
[----:B------:R-:W-:Y:S01]  /*9e60*/  @!P6 IMAD.IADD R11, R11, 0x1, -R10 ;  /* 0x000000010b0be824 */ /* 0x000fe200078e0a0a */
[----:B------:R-:W-:Y:S01]  /*9e70*/  ISETP.GT.U32.AND P6, PT, R10, R7, PT ;  /* 0x000000070a00720c */ /* 0x000fe20003fc4070 */
[----:B------:R-:W-:Y:S02]  /*9e80*/  IMAD.MOV R18, RZ, RZ, -R18 ;  /* 0x000000ffff127224 */ /* 0x000fe400078e0a12 */
[----:B------:R-:W-:Y:S01]  /*9e90*/  IMAD.HI.U32 R12, R4, R9, RZ ;  /* 0x00000009040c7227 */ /* 0x000fe200078e00ff */
[----:B------:R-:W-:-:S03]  /*9ea0*/  ISETP.GT.U32.AND P2, PT, R10, R11, PT ;  /* 0x0000000b0a00720c */ /* 0x000fc60003f44070 */
[----:B------:R-:W-:Y:S02]  /*9eb0*/  @!P1 IMAD.MOV R3, RZ, RZ, -R3 ;  /* 0x000000ffff039224 */ /* 0x000fe400078e0a03 */
[----:B------:R-:W-:Y:S02]  /*9ec0*/  IMAD R8, R10, R18, R17 ;  /* 0x000000120a087224 */ /* 0x000fe400078e0211 */
[----:B------:R-:W-:Y:S01]  /*9ed0*/  IMAD.MOV R12, RZ, RZ, -R12 ;  /* 0x000000ffff0c7224 */ /* 0x000fe200078e0a0c */
[----:B------:R1:W-:Y:S01]  /*9ee0*/  STL [R1+0x634], R3 ;  /* 0x0006340301007387 */ /* 0x0003e20000100800 */
[----:B------:R-:W-:Y:S01]  /*9ef0*/  VIADD R6, R28, 0x145 ;  /* 0x000001451c067836 */ /* 0x000fe20000000000 */
[C---:B------:R-:W-:Y:S01]  /*9f00*/  ISETP.GT.U32.AND P1, PT, R10.reuse, R8, PT ;  /* 0x000000080a00720c */ /* 0x040fe20003f24070 */
[C---:B------:R-:W-:Y:S01]  /*9f10*/  IMAD R0, R10.reuse, R12, R9 ;  /* 0x0000000c0a007224 */ /* 0x040fe200078e0209 */
[----:B------:R-:W-:Y:S01]  /*9f20*/  STL [R1+0x630], R14 ;  /* 0x0006300e01007387 */ /* 0x000fe20000100800 */
[--C-:B------:R-:W-:Y:S01]  /*9f30*/  @!P6 IMAD.IADD R7, R7, 0x1, -R10.reuse ;  /* 0x000000010707e824 */ /* 0x100fe200078e0a0a */
[----:B------:R-:W-:Y:S01]  /*9f40*/  IABS R19, R6 ;  /* 0x0000000600137213 */ /* 0x000fe20000000000 */
[----:B------:R-:W-:Y:S01]  /*9f50*/  @!P2 IMAD.IADD R11, R11, 0x1, -R10 ;  /* 0x000000010b0ba824 */ /* 0x000fe200078e0a0a */
[----:B------:R-:W-:Y:S01]  /*9f60*/  ISETP.GT.U32.AND P6, PT, R10, R0, PT ;  /* 0x000000000a00720c */ /* 0x000fe20003fc4070 */
[----:B------:R-:W-:Y:S01]  /*9f70*/  VIADD R9, R28, 0x142 ;  /* 0x000001421c097836 */ /* 0x000fe20000000000 */
[----:B------:R-:W-:Y:S01]  /*9f80*/  ISETP.GE.AND P2, PT, R6, RZ, PT ;  /* 0x000000ff0600720c */ /* 0x000fe20003f46270 */
[----:B-1----:R-:W-:-:S02]  /*9f90*/  IMAD.MOV.U32 R3, RZ, RZ, R13 ;  /* 0x000000ffff037224 */ /* 0x002fc400078e000d */
[----:B------:R-:W-:Y:S01]  /*9fa0*/  IMAD.HI.U32 R13, R4, R19, RZ ;  /* 0x00000013040d7227 */ /* 0x000fe200078e00ff */
[----:B------:R-:W-:-:S03]  /*9fb0*/  IABS R17, R9 ;  /* 0x0000000900117213 */ /* 0x000fc60000000000 */
[----:B------:R-:W-:Y:S01]  /*9fc0*/  @!P3 IMAD.MOV R3, RZ, RZ, -R3 ;  /* 0x000000ffff03b224 */ /* 0x000fe200078e0a03 */
[----:B------:R-:W-:Y:S01]  /*9fd0*/  ISETP.GE.AND P3, PT, R5, RZ, PT ;  /* 0x000000ff0500720c */ /* 0x000fe20003f66270 */
[----:B------:R-:W-:Y:S02]  /*9fe0*/  VIADD R5, R28, 0x144 ;  /* 0x000001441c057836 */ /* 0x000fe40000000000 */
[----:B------:R-:W-:Y:S01]  /*9ff0*/  IMAD.MOV R13, RZ, RZ, -R13 ;  /* 0x000000ffff0d7224 */ /* 0x000fe200078e0a0d */
[----:B------:R1:W-:Y:S01]  /*a000*/  STL [R1+0x62c], R3 ;  /* 0x00062c0301007387 */ /* 0x0003e20000100800 */
[--C-:B------:R-:W-:Y:S01]  /*a010*/  @!P1 IMAD.IADD R8, R8, 0x1, -R10.reuse ;  /* 0x0000000108089824 */ /* 0x100fe200078e0a0a */
[----:B------:R-:W-:Y:S01]  /*a020*/  IABS R18, R5 ;  /* 0x0000000500127213 */ /* 0x000fe20000000000 */
[----:B------:R-:W-:Y:S01]  /*a030*/  IMAD R19, R10, R13, R19 ;  /* 0x0000000d0a137224 */ /* 0x000fe200078e0213 */
[----:B------:R-:W-:Y:S01]  /*a040*/  ISETP.GE.AND P1, PT, R5, RZ, PT ;  /* 0x000000ff0500720c */ /* 0x000fe20003f26270 */
        /* <DEDUP_REMOVED lines=8> */
[----:B------:R-:W-:Y:S01]  /*a0d0*/  @!P0 IMAD.MOV R3, RZ, RZ, -R3 ;  /* 0x000000ffff038224 */ /* 0x000fe200078e0a03 */
[----:B------:R-:W-:Y:S01]  /*a0e0*/  ISETP.GT.U32.AND P0, PT, R10, R0, PT ;  /* 0x000000000a00720c */ /* 0x000fe20003f04070 */
[----:B------:R-:W-:Y:S02]  /*a0f0*/  IMAD.MOV R7, RZ, RZ, -R7 ;  /* 0x000000ffff077224 */ /* 0x000fe400078e0a07 */
[----:B------:R-:W-:Y:S01]  /*a100*/  @!P6 IMAD.IADD R8, R8, 0x1, -R10 ;  /* 0x000000010808e824 */ /* 0x000fe200078e0a0a */
[----:B------:R1:W-:Y:S01]  /*a110*/  STL [R1+0x628], R3 ;  /* 0x0006280301007387 */ /* 0x0003e20000100800 */
[----:B------:R-:W-:Y:S02]  /*a120*/  IMAD R18, R10, R7, R18 ;  /* 0x000000070a127224 */ /* 0x000fe400078e0212 */
[----:B------:R-:W-:-:S03]  /*a130*/  IMAD.HI.U32 R7, R4, R17, RZ ;  /* 0x0000001104077227 */ /* 0x000fc600078e00ff */
[----:B------:R-:W-:Y:S01]  /*a140*/  ISETP.GT.U32.AND P6, PT, R10, R18, PT ;  /* 0x000000120a00720c */ /* 0x000fe20003fc4070 */
[----:B------:R-:W-:Y:S02]  /*a150*/  IMAD.MOV R7, RZ, RZ, -R7 ;  /* 0x000000ffff077224 */ /* 0x000fe400078e0a07 */
[----:B------:R-:W-:Y:S01]  /*a160*/  @!P0 IMAD.IADD R0, R0, 0x1, -R10 ;  /* 0x0000000100008824 */ /* 0x000fe200078e0a0a */
[----:B------:R-:W-:Y:S01]  /*a170*/  ISETP.GE.AND P0, PT, R6, RZ, PT ;  /* 0x000000ff0600720c */ /* 0x000fe20003f06270 */
[----:B-1----:R-:W-:Y:S02]  /*a180*/  IMAD.MOV.U32 R3, RZ, RZ, R11 ;  /* 0x000000ffff037224 */ /* 0x002fe400078e000b */
[----:B------:R-:W-:-:S04]  /*a190*/  IMAD.HI.U32 R11, R4, R14, RZ ;  /* 0x0000000e040b7227 */ /* 0x000fc800078e00ff */
[----:B------:R-:W-:Y:S01]  /*a1a0*/  @!P4 IMAD.MOV R3, RZ, RZ, -R3 ;  /* 0x000000ffff03c224 */ /* 0x000fe200078e0a03 */
[----:B------:R-:W-:Y:S01]  /*a1b0*/  ISETP.GT.U32.AND P4, PT, R10, R19, PT ;  /* 0x000000130a00720c */ /* 0x000fe20003f84070 */
[----:B------:R-:W-:Y:S02]  /*a1c0*/  IMAD.MOV R11, RZ, RZ, -R11 ;  /* 0x000000ffff0b7224 */ /* 0x000fe400078e0a0b */
[----:B------:R-:W-:Y:S01]  /*a1d0*/  @!P6 IMAD.IADD R18, R18, 0x1, -R10 ;  /* 0x000000011212e824 */ /* 0x000fe200078e0a0a */
[----:B------:R1:W-:Y:S01]  /*a1e0*/  STL [R1+0x620], R3 ;  /* 0x0006200301007387 */ /* 0x0003e20000100800 */
[C---:B------:R-:W-:Y:S02]  /*a1f0*/  IMAD R14, R10.reuse, R11, R14 ;  /* 0x0000000b0a0e7224 */ /* 0x040fe400078e020e */
[C---:B------:R-:W-:Y:S01]  /*a200*/  IMAD R17, R10.reuse, R7, R17 ;  /* 0x000000070a117224 */ /* 0x040fe200078e0211 */
[----:B------:R-:W-:Y:S01]  /*a210*/  ISETP.GT.U32.AND P6, PT, R10, R18, PT ;  /* 0x000000120a00720c */ /* 0x000fe20003fc4070 */
[----:B------:R-:W-:-:S04]  /*a220*/  IMAD.HI.U32 R6, R4, R16, RZ ;  /* 0x0000001004067227 */ /* 0x000fc800078e00ff */
[----:B------:R-:W-:Y:S01]  /*a230*/  @!P4 IMAD.IADD R19, R19, 0x1, -R10 ;  /* 0x000000011313c824 */ /* 0x000fe200078e0a0a */
[----:B------:R-:W-:Y:S01]  /*a240*/  ISETP.GE.AND P4, PT, R9, RZ, PT ;  /* 0x000000ff0900720c */ /* 0x000fe20003f86270 */
[----:B-1----:R-:W-:Y:S02]  /*a250*/  IMAD.MOV.U32 R3, RZ, RZ, R8 ;  /* 0x000000ffff037224 */ /* 0x002fe400078e0008 */
[----:B------:R-:W-:Y:S02]  /*a260*/  IMAD.MOV R6, RZ, RZ, -R6 ;  /* 0x000000ffff067224 */ /* 0x000fe400078e0a06 */
[----:B------:R-:W-:Y:S01]  /*a270*/  @!P5 IMAD.MOV R3, RZ, RZ, -R3 ;  /* 0x000000ffff03d224 */ /* 0x000fe200078e0a03 */
[----:B------:R-:W-:Y:S01]  /*a280*/  ISETP.GT.U32.AND P5, PT, R10, R19, PT ;  /* 0x000000130a00720c */ /* 0x000fe20003fa4070 */
[----:B------:R-:W-:Y:S02]  /*a290*/  VIADD R9, R28, 0x140 ;  /* 0x000001401c097836 */ /* 0x000fe40000000000 */
[----:B------:R-:W-:Y:S01]  /*a2a0*/  IMAD R16, R10, R6, R16 ;  /* 0x000000060a107224 */ /* 0x000fe200078e0210 */
[----:B------:R1:W-:Y:S01]  /*a2b0*/  STL [R1+0x618], R3 ;  /* 0x0006180301007387 */ /* 0x0003e20000100800 */
[----:B------:R-:W-:Y:S01]  /*a2c0*/  @!P6 IMAD.IADD R18, R18, 0x1, -R10 ;  /* 0x000000011212e824 */ /* 0x000fe200078e0a0a */
[----:B------:R-:W-:Y:S01]  /*a2d0*/  IABS R12, R9 ;  /* 0x00000009000c7213 */ /* 0x000fe20000000000 */
[----:B------:R-:W-:Y:S01]  /*a2e0*/  VIADD R13, R28, 0x13d ;  /* 0x0000013d1c0d7836 */ /* 0x000fe20000000000 */
[----:B------:R-:W-:Y:S01]  /*a2f0*/  ISETP.GT.U32.AND P6, PT, R10, R16, PT ;  /* 0x000000100a00720c */ /* 0x000fe20003fc4070 */
[----:B------:R-:W-:-:S02]  /*a300*/  VIADD R11, R28, 0x13e ;  /* 0x0000013e1c0b7836 */ /* 0x000fc40000000000 */
[----:B------:R-:W-:Y:S01]  /*a310*/  IMAD.HI.U32 R15, R4, R12, RZ ;  /* 0x0000000c040f7227 */ /* 0x000fe200078e00ff */
[----:B------:R-:W-:Y:S02]  /*a320*/  IABS R6, R13 ;  /* 0x0000000d00067213 */ /* 0x000fe40000000000 */
[----:B------:R-:W-:Y:S01]  /*a330*/  IABS R7, R11 ;  /* 0x0000000b00077213 */ /* 0x000fe20000000000 */
[----:B-1----:R-:W-:Y:S02]  /*a340*/  IMAD.MOV.U32 R3, RZ, RZ, R0 ;  /* 0x000000ffff037224 */ /* 0x002fe400078e0000 */
[----:B------:R-:W-:Y:S01]  /*a350*/  @!P5 IMAD.IADD R19, R19, 0x1, -R10 ;  /* 0x000000011313d824 */ /* 0x000fe200078e0a0a */
[C---:B------:R-:W-:Y:S01]  /*a360*/  ISETP.GT.U32.AND P5, PT, R10.reuse, R17, PT ;  /* 0x000000110a00720c */ /* 0x040fe20003fa4070 */
[----:B------:R-:W-:Y:S01]  /*a370*/  @!P3 IMAD.MOV R3, RZ, RZ, -R3 ;  /* 0x000000ffff03b224 */ /* 0x000fe200078e0a03 */
[----:B------:R-:W-:Y:S01]  /*a380*/  ISETP.GT.U32.AND P3, PT, R10, R14, PT ;  /* 0x0000000e0a00720c */ /* 0x000fe20003f64070 */
[----:B------:R-:W-:-:S02]  /*a390*/  VIADD R0, R28, 0x13f ;  /* 0x0000013f1c007836 */ /* 0x000fc40000000000 */
[----:B------:R-:W-:Y:S01]  /*a3a0*/  IMAD.MOV R15, RZ, RZ, -R15 ;  /* 0x000000ffff0f7224 */ /* 0x000fe200078e0a0f */
[----:B------:R1:W-:Y:S01]  /*a3b0*/  STL [R1+0x614], R3 ;  /* 0x0006140301007387 */ /* 0x0003e20000100800 */
[----:B------:R-:W-:Y:S01]  /*a3c0*/  @!P6 IMAD.IADD R16, R16, 0x1, -R10 ;  /* 0x000000011010e824 */ /* 0x000fe200078e0a0a */
[----:B------:R-:W-:Y:S01]  /*a3d0*/  IABS R8, R0 ;  /* 0x0000000000087213 */ /* 0x000fe20000000000 */
[----:B------:R-:W-:Y:S02]  /*a3e0*/  IMAD R12, R10, R15, R12 ;  /* 0x0000000f0a0c7224 */ /* 0x000fe400078e020c */
[----:B------:R-:W-:Y:S02]  /*a3f0*/  IMAD.MOV.U32 R20, RZ, RZ, R19 ;  /* 0x000000ffff147224 */ /* 0x000fe400078e0013 */
[--C-:B------:R-:W-:Y:S02]  /*a400*/  @!P5 IMAD.IADD R17, R17, 0x1, -R10.reuse ;  /* 0x000000011111d824 */ /* 0x100fe400078e0a0a */
[----:B------:R-:W-:Y:S01]  /*a410*/  @!P3 IMAD.IADD R14, R14, 0x1, -R10 ;  /* 0x000000010e0eb824 */ /* 0x000fe200078e0a0a */
[----:B------:R-:W-:Y:S01]  /*a420*/  ISETP.GE.AND P3, PT, R5, RZ, PT ;  /* 0x000000ff0500720c */ /* 0x000fe20003f66270 */
[----:B------:R-:W-:Y:S01]  /*a430*/  IMAD.HI.U32 R5, R4, R8, RZ ;  /* 0x0000000804057227 */ /* 0x000fe200078e00ff */
[----:B------:R-:W-:-:S02]  /*a440*/  ISETP.GT.U32.AND P6, PT, R10, R17, PT ;  /* 0x000000110a00720c */ /* 0x000fc40003fc4070 */
[C---:B------:R-:W-:Y:S01]  /*a450*/  ISETP.GT.U32.AND P5, PT, R10.reuse, R14, PT ;  /* 0x0000000e0a00720c */ /* 0x040fe20003fa4070 */
[----:B------:R-:W-:Y:S02]  /*a460*/  IMAD.MOV R5, RZ, RZ, -R5 ;  /* 0x000000ffff057224 */ /* 0x000fe400078e0a05 */
[----:B-1----:R-:W-:Y:S02]  /*a470*/  IMAD.MOV.U32 R3, RZ, RZ, R18 ;  /* 0x000000ffff037224 */ /* 0x002fe400078e0012 */
[----:B------:R-:W-:Y:S01]  /*a480*/  @!P2 IMAD.MOV R20, RZ, RZ, -R20 ;  /* 0x000000ffff14a224 */ /* 0x000fe200078e0a14 */
[C---:B------:R-:W-:Y:S01]  /*a490*/  ISETP.GT.U32.AND P2, PT, R10.reuse, R16, PT ;  /* 0x000000100a00720c */ /* 0x040fe20003f44070 */
[----:B------:R-:W-:Y:S01]  /*a4a0*/  @!P1 IMAD.MOV R3, RZ, RZ, -R3 ;  /* 0x000000ffff039224 */ /* 0x000fe200078e0a03 */
[----:B------:R-:W-:Y:S01]  /*a4b0*/  ISETP.GE.AND P1, PT, R9, RZ, PT ;  /* 0x000000ff0900720c */ /* 0x000fe20003f26270 */
[----:B------:R-:W-:Y:S01]  /*a4c0*/  IMAD R8, R10, R5, R8 ;  /* 0x000000050a087224 */ /* 0x000fe200078e0208 */
[----:B------:R-:W-:Y:S01]  /*a4d0*/  STL [R1+0x60c], R20 ;  /* 0x00060c1401007387 */ /* 0x000fe20000100800 */
[----:B------:R-:W-:-:S03]  /*a4e0*/  IMAD.HI.U32 R9, R4, R6, RZ ;  /* 0x0000000604097227 */ /* 0x000fc600078e00ff */
[----:B------:R1:W-:Y:S01]  /*a4f0*/  STL [R1+0x608], R3 ;  /* 0x0006080301007387 */ /* 0x0003e20000100800 */
[--C-:B------:R-:W-:Y:S01]  /*a500*/  @!P5 IMAD.IADD R14, R14, 0x1, -R10.reuse ;  /* 0x000000010e0ed824 */ /* 0x100fe200078e0a0a */
[C---:B------:R-:W-:Y:S01]  /*a510*/  ISETP.GT.U32.AND P5, PT, R10.reuse, R12, PT ;  /* 0x0000000c0a00720c */ /* 0x040fe20003fa4070 */
[----:B------:R-:W-:Y:S01]  /*a520*/  @!P6 IMAD.IADD R17, R17, 0x1, -R10 ;  /* 0x000000011111e824 */ /* 0x000fe200078e0a0a */
[----:B------:R-:W-:Y:S01]  /*a530*/  ISETP.GT.U32.AND P6, PT, R10, R8, PT ;  /* 0x000000080a00720c */ /* 0x000fe20003fc4070 */
[----:B------:R-:W-:Y:S02]  /*a540*/  IMAD.MOV R9, RZ, RZ, -R9 ;  /* 0x000000ffff097224 */ /* 0x000fe400078e0a09 */
[----:B------:R-:W-:Y:S02]  /*a550*/  VIADD R5, R28, 0x13c ;  /* 0x0000013c1c057836 */ /* 0x000fe40000000000 */
[----:B------:R-:W-:Y:S02]  /*a560*/  IMAD R6, R10, R9, R6 ;  /* 0x000000090a067224 */ /* 0x000fe400078e0206 */
[----:B-1----:R-:W-:-:S02]  /*a570*/  IMAD.MOV.U32 R3, RZ, RZ, R14 ;  /* 0x000000ffff037224 */ /* 0x002fc400078e000e */
[--C-:B------:R-:W-:Y:S01]  /*a580*/  @!P2 IMAD.IADD R16, R16, 0x1, -R10.reuse ;  /* 0x000000011010a824 */ /* 0x100fe200078e0a0a */
[----:B------:R-:W-:Y:S01]  /*a590*/  ISETP.GE.AND P2, PT, R0, RZ, PT ;  /* 0x000000ff0000720c */ /* 0x000fe20003f46270 */
[--C-:B------:R-:W-:Y:S01]  /*a5a0*/  @!P5 IMAD.IADD R12, R12, 0x1, -R10.reuse ;  /* 0x000000010c0cd824 */ /* 0x100fe200078e0a0a */
[----:B------:R-:W-:Y:S01]  /*a5b0*/  IABS R0, R5 ;  /* 0x0000000500007213 */ /* 0x000fe20000000000 */
[----:B------:R-:W-:Y:S02]  /*a5c0*/  @!P0 IMAD.MOV R3, RZ, RZ, -R3 ;  /* 0x000000ffff038224 */ /* 0x000fe400078e0a03 */
[----:B------:R-:W-:Y:S01]  /*a5d0*/  @!P4 IMAD.MOV R17, RZ, RZ, -R17 ;  /* 0x000000ffff11c224 */ /* 0x000fe200078e0a11 */
[----:B------:R-:W-:Y:S01]  /*a5e0*/  ISETP.GT.U32.AND P0, PT, R10, R12, PT ;  /* 0x0000000c0a00720c */ /* 0x000fe20003f04070 */
[----:B------:R-:W-:Y:S01]  /*a5f0*/  IMAD.HI.U32 R15, R4, R7, RZ ;  /* 0x00000007040f7227 */ /* 0x000fe200078e00ff */
[----:B------:R-:W-:Y:S01]  /*a600*/  ISETP.GT.U32.AND P4, PT, R10, R6, PT ;  /* 0x000000060a00720c */ /* 0x000fe20003f84070 */
[----:B------:R1:W-:Y:S02]  /*a610*/  STL [R1+0x604], R3 ;  /* 0x0006040301007387 */ /* 0x0003e40000100800 */
[----:B------:R-:W-:-:S02]  /*a620*/  @!P6 IMAD.IADD R8, R8, 0x1, -R10 ;  /* 0x000000010808e824 */ /* 0x000fc400078e0a0a */
[----:B------:R-:W-:Y:S01]  /*a630*/  IMAD.MOV R15, RZ, RZ, -R15 ;  /* 0x000000ffff0f7224 */ /* 0x000fe200078e0a0f */
[----:B------:R-:W-:Y:S01]  /*a640*/  STL [R1+0x600], R17 ;  /* 0x0006001101007387 */ /* 0x000fe20000100800 */
        /* <DEDUP_REMOVED lines=39> */
[----:B------:R-:W-:Y:S01]  /*a8c0*/  ISETP.GE.AND P5, PT, R9, RZ, PT ;  /* 0x000000ff0900720c */ /* 0x000fe20003fa6270 */
[----:B------:R-:W-:Y:S01]  /*a8d0*/  VIADD R9, R28, 0x138 ;  /* 0x000001381c097836 */ /* 0x000fe20000000000 */
[----:B------:R1:W-:Y:S01]  /*a8e0*/  STL [R1+0x5f4], R3 ;  /* 0x0005f40301007387 */ /* 0x0003e20000100800 */
[----:B------:R-:W-:Y:S01]  /*a8f0*/  IABS R19, R19 ;  /* 0x0000001300137213 */ /* 0x000fe20000000000 */
[----:B------:R-:W-:Y:S01]  /*a900*/  @!P3 IMAD.MOV R7, RZ, RZ, -R7 ;  /* 0x000000ffff07b224 */ /* 0x000fe200078e0a07 */
[----:B------:R-:W-:Y:S01]  /*a910*/  ISETP.GE.AND P3, PT, R12, RZ, PT ;  /* 0x000000ff0c00720c */ /* 0x000fe20003f66270 */
[--C-:B------:R-:W-:Y:S01]  /*a920*/  @!P1 IMAD.IADD R5, R5, 0x1, -R10.reuse ;  /* 0x0000000105059824 */ /* 0x100fe200078e0a0a */
[----:B------:R-:W-:Y:S01]  /*a930*/  IABS R12, R12 ;  /* 0x0000000c000c7213 */ /* 0x000fe20000000000 */
[----:B------:R-:W-:Y:S01]  /*a940*/  @!P6 IMAD.IADD R0, R0, 0x1, -R10 ;  /* 0x000000010000e824 */ /* 0x000fe200078e0a0a */
[----:B------:R2:W-:Y:S01]  /*a950*/  STL [R1+0x5f0], R7 ;  /* 0x0005f00701007387 */ /* 0x0005e20000100800 */
[----:B------:R-:W-:Y:S01]  /*a960*/  IMAD.HI.U32 R11, R4, R19, RZ ;  /* 0x00000013040b7227 */ /* 0x000fe200078e00ff */
[----:B------:R-:W-:-:S02]  /*a970*/  ISETP.GT.U32.AND P1, PT, R10, R5, PT ;  /* 0x000000050a00720c */ /* 0x000fc40003f24070 */
[----:B------:R-:W-:Y:S01]  /*a980*/  ISETP.GE.AND P6, PT, R8, RZ, PT ;  /* 0x000000ff0800720c */ /* 0x000fe20003fc6270 */
[----:B-1----:R-:W-:Y:S01]  /*a990*/  IMAD.MOV.U32 R3, RZ, RZ, R6 ;  /* 0x000000ffff037224 */ /* 0x002fe200078e0006 */
[----:B------:R-:W-:Y:S01]  /*a9a0*/  IABS R8, R8 ;  /* 0x0000000800087213 */ /* 0x000fe20000000000 */
[----:B------:R-:W-:Y:S02]  /*a9b0*/  IMAD.MOV R11, RZ, RZ, -R11 ;  /* 0x000000ffff0b7224 */ /* 0x000fe400078e0a0b */
[----:B------:R-:W-:Y:S01]  /*a9c0*/  @!P0 IMAD.MOV R3, RZ, RZ, -R3 ;  /* 0x000000ffff038224 */ /* 0x000fe200078e0a03 */
[----:B------:R-:W-:Y:S01]  /*a9d0*/  ISETP.GE.AND P0, PT, R9, RZ, PT ;  /* 0x000000ff0900720c */ /* 0x000fe20003f06270 */
[----:B--2---:R-:W-:Y:S01]  /*a9e0*/  IMAD.HI.U32 R7, R4, R12, RZ ;  /* 0x0000000c04077227 */ /* 0x004fe200078e00ff */
[----:B------:R-:W-:Y:S02]  /*a9f0*/  IABS R9, R9 ;  /* 0x0000000900097213 */ /* 0x000fe40000000000 */
[----:B------:R1:W-:Y:S01]  /*aa00*/  STL [R1+0x5e8], R3 ;  /* 0x0005e80301007387 */ /* 0x0003e20000100800 */
[----:B------:R-:W-:-:S02]  /*aa10*/  IMAD R19, R10, R11, R19 ;  /* 0x0000000b0a137224 */ /* 0x000fc400078e0213 */
[----:B------:R-:W-:-:S04]  /*aa20*/  IMAD.HI.U32 R6, R4, R9, RZ ;  /* 0x0000000904067227 */ /* 0x000fc800078e00ff */
[----:B------:R-:W-:Y:S02]  /*aa30*/  IMAD.MOV R7, RZ, RZ, -R7 ;  /* 0x000000ffff077224 */ /* 0x000fe400078e0a07 */
[----:B------:R-:W-:Y:S02]  /*aa40*/  IMAD.MOV R6, RZ, RZ, -R6 ;  /* 0x000000ffff067224 */ /* 0x000fe400078e0a06 */
[----:B-1----:R-:W-:Y:S02]  /*aa50*/  IMAD.MOV.U32 R3, RZ, RZ, R0 ;  /* 0x000000ffff037224 */ /* 0x002fe400078e0000 */
[----:B------:R-:W-:Y:S02]  /*aa60*/  @!P1 IMAD.IADD R5, R5, 0x1, -R10 ;  /* 0x0000000105059824 */ /* 0x000fe400078e0a0a */
[----:B------:R-:W-:Y:S01]  /*aa70*/  @!P4 IMAD.MOV R3, RZ, RZ, -R3 ;  /* 0x000000ffff03c224 */ /* 0x000fe200078e0a03 */
[C---:B------:R-:W-:Y:S01]  /*aa80*/  ISETP.GT.U32.AND P4, PT, R10.reuse, R19, PT ;  /* 0x000000130a00720c */ /* 0x040fe20003f84070 */
[----:B------:R-:W-:-:S02]  /*aa90*/  IMAD R12, R10, R7, R12 ;  /* 0x000000070a0c7224 */ /* 0x000fc400078e020c */
[----:B------:R-:W-:Y:S01]  /*aaa0*/  IMAD R9, R10, R6, R9 ;  /* 0x000000060a097224 */ /* 0x000fe200078e0209 */
[----:B------:R1:W-:Y:S01]  /*aab0*/  STL [R1+0x5e4], R3 ;  /* 0x0005e40301007387 */ /* 0x0003e20000100800 */
[----:B------:R-:W-:Y:S01]  /*aac0*/  VIADD R18, R28, 0x136 ;  /* 0x000001361c127836 */ /* 0x000fe20000000000 */
[----:B------:R-:W-:Y:S01]  /*aad0*/  ISETP.GT.U32.AND P1, PT, R10, R12, PT ;  /* 0x0000000c0a00720c */ /* 0x000fe20003f24070 */
[----:B------:R-:W-:Y:S02]  /*aae0*/  VIADD R15, R28, 0x135 ;  /* 0x000001351c0f7836 */ /* 0x000fe40000000000 */
[----:B------:R-:W-:Y:S01]  /*aaf0*/  IMAD.HI.U32 R0, R4, R8, RZ ;  /* 0x0000000804007227 */ /* 0x000fe200078e00ff */
[----:B------:R-:W-:Y:S02]  /*ab00*/  IABS R6, R18 ;  /* 0x0000001200067213 */ /* 0x000fe40000000000 */
[----:B------:R-:W-:Y:S01]  /*ab10*/  IABS R17, R15 ;  /* 0x0000000f00117213 */ /* 0x000fe20000000000 */
[----:B------:R-:W-:-:S02]  /*ab20*/  @!P4 IMAD.IADD R19, R19, 0x1, -R10 ;  /* 0x000000011313c824 */ /* 0x000fc400078e0a0a */
[----:B-1----:R-:W-:Y:S02]  /*ab30*/  IMAD.MOV.U32 R3, RZ, RZ, R5 ;  /* 0x000000ffff037224 */ /* 0x002fe400078e0005 */
[----:B------:R-:W-:Y:S01]  /*ab40*/  IMAD.MOV R0, RZ, RZ, -R0 ;  /* 0x000000ffff007224 */ /* 0x000fe200078e0a00 */
[C---:B------:R-:W-:Y:S01]  /*ab50*/  ISETP.GT.U32.AND P4, PT, R10.reuse, R19, PT ;  /* 0x000000130a00720c */ /* 0x040fe20003f84070 */
[----:B------:R-:W-:Y:S01]  /*ab60*/  @!P5 IMAD.MOV R3, RZ, RZ, -R3 ;  /* 0x000000ffff03d224 */ /* 0x000fe200078e0a03 */
[----:B------:R-:W-:Y:S01]  /*ab70*/  ISETP.GT.U32.AND P5, PT, R10, R9, PT ;  /* 0x000000090a00720c */ /* 0x000fe20003fa4070 */
[----:B------:R-:W-:Y:S02]  /*ab80*/  @!P1 IMAD.IADD R12, R12, 0x1, -R10 ;  /* 0x000000010c0c9824 */ /* 0x000fe400078e0a0a */
[----:B------:R-:W-:Y:S01]  /*ab90*/  IMAD R8, R10, R0, R8 ;  /* 0x000000000a087224 */ /* 0x000fe200078e0208 */
[----:B------:R1:W-:Y:S01]  /*aba0*/  STL [R1+0x5e0], R3 ;  /* 0x0005e00301007387 */ /* 0x0003e20000100800 */
[----:B------:R-:W-:Y:S01]  /*abb0*/  IMAD.HI.U32 R11, R4, R6, RZ ;  /* 0x00000006040b7227 */ /* 0x000fe200078e00ff */
[----:B------:R-:W-:-:S03]  /*abc0*/  ISETP.GT.U32.AND P1, PT, R10, R12, PT ;  /* 0x0000000c0a00720c */ /* 0x000fc60003f24070 */
[----:B------:R-:W-:-:S04]  /*abd0*/  IMAD.HI.U32 R0, R4, R17, RZ ;  /* 0x0000001104007227 */ /* 0x000fc800078e00ff */
[----:B------:R-:W-:Y:S02]  /*abe0*/  @!P5 IMAD.IADD R9, R9, 0x1, -R10 ;  /* 0x000000010909d824 */ /* 0x000fe400078e0a0a */
[----:B------:R-:W-:Y:S02]  /*abf0*/  IMAD.MOV R11, RZ, RZ, -R11 ;  /* 0x000000ffff0b7224 */ /* 0x000fe400078e0a0b */
[----:B------:R-:W-:Y:S01]  /*ac00*/  IMAD.MOV R0, RZ, RZ, -R0 ;  /* 0x000000ffff007224 */ /* 0x000fe200078e0a00 */
[C---:B------:R-:W-:Y:S01]  /*ac10*/  ISETP.GT.U32.AND P5, PT, R10.reuse, R9, PT ;  /* 0x000000090a00720c */ /* 0x040fe20003fa4070 */
[----:B------:R-:W-:Y:S01]  /*ac20*/  @!P4 IMAD.IADD R19, R19, 0x1, -R10 ;  /* 0x000000011313c824 */ /* 0x000fe200078e0a0a */
[C---:B------:R-:W-:Y:S01]  /*ac30*/  ISETP.GT.U32.AND P4, PT, R10.reuse, R8, PT ;  /* 0x000000080a00720c */ /* 0x040fe20003f84070 */
[C---:B------:R-:W-:Y:S02]  /*ac40*/  IMAD R6, R10.reuse, R11, R6 ;  /* 0x0000000b0a067224 */ /* 0x040fe400078e0206 */
[----:B------:R-:W-:-:S02]  /*ac50*/  IMAD R17, R10, R0, R17 ;  /* 0x000000000a117224 */ /* 0x000fc400078e0211 */
[--C-:B------:R-:W-:Y:S01]  /*ac60*/  @!P1 IMAD.IADD R12, R12, 0x1, -R10.reuse ;  /* 0x000000010c0c9824 */ /* 0x100fe200078e0a0a */
[----:B------:R-:W-:Y:S01]  /*ac70*/  ISETP.GT.U32.AND P1, PT, R10, R6, PT ;  /* 0x000000060a00720c */ /* 0x000fe20003f24070 */
[C---:B------:R-:W-:Y:S02]  /*ac80*/  VIADD R5, R28.reuse, 0x133 ;  /* 0x000001331c057836 */ /* 0x040fe40000000000 */
[----:B------:R-:W-:Y:S02]  /*ac90*/  VIADD R0, R28, 0x132 ;  /* 0x000001321c007836 */ /* 0x000fe40000000000 */
[----:B------:R-:W-:Y:S01]  /*aca0*/  @!P5 IMAD.IADD R9, R9, 0x1, -R10 ;  /* 0x000000010909d824 */ /* 0x000fe200078e0a0a */
[----:B------:R-:W-:Y:S01]  /*acb0*/  ISETP.GT.U32.AND P5, PT, R10, R17, PT ;  /* 0x000000110a00720c */ /* 0x000fe20003fa4070 */
[----:B------:R-:W-:Y:S01]  /*acc0*/  VIADD R7, R28, 0x134 ;  /* 0x000001341c077836 */ /* 0x000fe20000000000 */
[----:B------:R-:W-:Y:S01]  /*acd0*/  IABS R16, R5 ;  /* 0x0000000500107213 */ /* 0x000fe20000000000 */
[----:B-1----:R-:W-:-:S02]  /*ace0*/  IMAD.MOV.U32 R3, RZ, RZ, R19 ;  /* 0x000000ffff037224 */ /* 0x002fc400078e0013 */
[--C-:B------:R-:W-:Y:S01]  /*acf0*/  @!P4 IMAD.IADD R8, R8, 0x1, -R10.reuse ;  /* 0x000000010808c824 */ /* 0x100fe200078e0a0a */
[----:B------:R-:W-:Y:S01]  /*ad00*/  ISETP.GE.AND P4, PT, R18, RZ, PT ;  /* 0x000000ff1200720c */ /* 0x000fe20003f86270 */
[----:B------:R-:W-:Y:S01]  /*ad10*/  IMAD.HI.U32 R11, R4, R16, RZ ;  /* 0x00000010040b7227 */ /* 0x000fe200078e00ff */
[----:B------:R-:W-:Y:S02]  /*ad20*/  IABS R18, R0 ;  /* 0x0000000000127213 */ /* 0x000fe40000000000 */
[----:B------:R-:W-:Y:S01]  /*ad30*/  IABS R14, R7 ;  /* 0x00000007000e7213 */ /* 0x000fe20000000000 */
[----:B------:R-:W-:Y:S01]  /*ad40*/  @!P2 IMAD.MOV R3, RZ, RZ, -R3 ;  /* 0x000000ffff03a224 */ /* 0x000fe200078e0a03 */
[----:B------:R-:W-:Y:S01]  /*ad50*/  ISETP.GT.U32.AND P2, PT, R10, R8, PT ;  /* 0x000000080a00720c */ /* 0x000fe20003f44070 */
[--C-:B------:R-:W-:Y:S01]  /*ad60*/  @!P1 IMAD.IADD R6, R6, 0x1, -R10.reuse ;  /* 0x0000000106069824 */ /* 0x100fe200078e0a0a */
[----:B------:R-:W-:Y:S01]  /*ad70*/  ISETP.GE.AND P1, PT, R15, RZ, PT ;  /* 0x000000ff0f00720c */ /* 0x000fe20003f26270 */
[----:B------:R-:W-:Y:S01]  /*ad80*/  @!P5 IMAD.IADD R17, R17, 0x1, -R10 ;  /* 0x000000011111d824 */ /* 0x000fe200078e0a0a */
[----:B------:R1:W-:Y:S01]  /*ad90*/  STL [R1+0x5dc], R3 ;  /* 0x0005dc0301007387 */ /* 0x0003e20000100800 */
[----:B------:R-:W-:-:S02]  /*ada0*/  IMAD.MOV R11, RZ, RZ, -R11 ;  /* 0x000000ffff0b7224 */ /* 0x000fc400078e0a0b */
[----:B------:R-:W-:Y:S01]  /*adb0*/  IMAD.MOV.U32 R15, RZ, RZ, R18 ;  /* 0x000000ffff0f7224 */ /* 0x000fe200078e0012 */
[----:B------:R-:W-:Y:S01]  /*adc0*/  ISETP.GT.U32.AND P5, PT, R10, R17, PT ;  /* 0x000000110a00720c */ /* 0x000fe20003fa4070 */
[----:B------:R-:W-:-:S04]  /*add0*/  IMAD.HI.U32 R13, R4, R14, RZ ;  /* 0x0000000e040d7227 */ /* 0x000fc800078e00ff */
[----:B------:R-:W-:Y:S02]  /*ade0*/  IMAD R16, R10, R11, R16 ;  /* 0x0000000b0a107224 */ /* 0x000fe400078e0210 */
[----:B-1----:R-:W-:Y:S02]  /*adf0*/  IMAD.MOV.U32 R3, RZ, RZ, R12 ;  /* 0x000000ffff037224 */ /* 0x002fe400078e000c */
[----:B------:R-:W-:-:S04]  /*ae00*/  IMAD.HI.U32 R11, R4, R15, RZ ;  /* 0x0000000f040b7227 */ /* 0x000fc800078e00ff */
[----:B------:R-:W-:Y:S02]  /*ae10*/  IMAD.MOV R13, RZ, RZ, -R13 ;  /* 0x000000ffff0d7224 */ /* 0x000fe400078e0a0d */
[----:B------:R-:W-:Y:S01]  /*ae20*/  @!P3 IMAD.MOV R3, RZ, RZ, -R3 ;  /* 0x000000ffff03b224 */ /* 0x000fe200078e0a03 */
[C---:B------:R-:W-:Y:S01]  /*ae30*/  ISETP.GT.U32.AND P3, PT, R10.reuse, R6, PT ;  /* 0x000000060a00720c */ /* 0x040fe20003f64070 */
[----:B------:R-:W-:Y:S02]  /*ae40*/  IMAD.MOV R11, RZ, RZ, -R11 ;  /* 0x000000ffff0b7224 */ /* 0x000fe400078e0a0b */
[----:B------:R-:W-:Y:S01]  /*ae50*/  IMAD R14, R10, R13, R14 ;  /* 0x0000000d0a0e7224 */ /* 0x000fe200078e020e */
[----:B------:R1:W-:Y:S01]  /*ae60*/  STL [R1+0x5d4], R3 ;  /* 0x0005d40301007387 */ /* 0x0003e20000100800 */
[--C-:B------:R-:W-:Y:S02]  /*ae70*/  @!P2 IMAD.IADD R8, R8, 0x1, -R10.reuse ;  /* 0x000000010808a824 */ /* 0x100fe400078e0a0a */
[C---:B------:R-:W-:Y:S01]  /*ae80*/  IMAD R15, R10.reuse, R11, R15 ;  /* 0x0000000b0a0f7224 */ /* 0x040fe200078e020f */
[----:B------:R-:W-:Y:S01]  /*ae90*/  ISETP.GT.U32.AND P2, PT, R10, R14, PT ;  /* 0x0000000e0a00720c */ /* 0x000fe20003f44070 */
[----:B------:R-:W-:-:S02]  /*aea0*/  @!P5 IMAD.IADD R17, R17, 0x1, -R10 ;  /* 0x000000011111d824 */ /* 0x000fc400078e0a0a */
[----:B------:R-:W-:Y:S01]  /*aeb0*/  @!P0 IMAD.MOV R9, RZ, RZ, -R9 ;  /* 0x000000ffff098224 */ /* 0x000fe200078e0a09 */
[----:B------:R-:W-:Y:S01]  /*aec0*/  ISETP.GT.U32.AND P5, PT, R10, R15, PT ;  /* 0x0000000f0a00720c */ /* 0x000fe20003fa4070 */
[C---:B------:R-:W-:Y:S01]  /*aed0*/  VIADD R11, R28.reuse, 0x131 ;  /* 0x000001311c0b7836 */ /* 0x040fe20000000000 */
[----:B------:R-:W-:Y:S01]  /*aee0*/  ISETP.GE.AND P0, PT, R7, RZ, PT ;  /* 0x000000ff0700720c */ /* 0x000fe20003f06270 */
[----:B-1----:R-:W-:Y:S01]  /*aef0*/  IMAD.MOV.U32 R3, RZ, RZ, R8 ;  /* 0x000000ffff037224 */ /* 0x002fe200078e0008 */
[----:B------:R1:W-:Y:S01]  /*af00*/  STL [R1+0x5d0], R9 ;  /* 0x0005d00901007387 */ /* 0x0003e20000100800 */
[----:B------:R-:W-:Y:S01]  /*af10*/  VIADD R7, R28, 0x130 ;  /* 0x000001301c077836 */ /* 0x000fe20000000000 */
[----:B------:R-:W-:Y:S01]  /*af20*/  IABS R8, R11 ;  /* 0x0000000b00087213 */ /* 0x000fe20000000000 */
[----:B------:R-:W-:Y:S01]  /*af30*/  @!P6 IMAD.MOV R3, RZ, RZ, -R3 ;  /* 0x000000ffff03e224 */ /* 0x000fe200078e0a03 */
[----:B------:R-:W-:Y:S01]  /*af40*/  ISETP.GT.U32.AND P6, PT, R10, R16, PT ;  /* 0x000000100a00720c */ /* 0x000fe20003fc4070 */
[--C-:B------:R-:W-:Y:S01]  /*af50*/  @!P2 IMAD.IADD R14, R14, 0x1, -R10.reuse ;  /* 0x000000010e0ea824 */ /* 0x100fe200078e0a0a */
[----:B------:R-:W-:Y:S01]  /*af60*/  ISETP.GE.AND P2, PT, R0, RZ, PT ;  /* 0x000000ff0000720c */ /* 0x000fe20003f46270 */
[--C-:B------:R-:W-:Y:S01]  /*af70*/  @!P3 IMAD.IADD R6, R6, 0x1, -R10.reuse ;  /* 0x000000010606b824 */ /* 0x100fe200078e0a0a */
[----:B------:R-:W-:Y:S01]  /*af80*/  ISETP.GE.AND P3, PT, R5, RZ, PT ;  /* 0x000000ff0500720c */ /* 0x000fe20003f66270 */
[----:B------:R-:W-:Y:S01]  /*af90*/  @!P5 IMAD.IADD R15, R15, 0x1, -R10 ;  /* 0x000000010f0fd824 */ /* 0x000fe200078e0a0a */
[----:B------:R-:W-:Y:S01]  /*afa0*/  IABS R5, R7 ;  /* 0x0000000700057213 */ /* 0x000fe20000000000 */
[----:B-1----:R-:W-:Y:S01]  /*afb0*/  IMAD.HI.U32 R9, R4, R8, RZ ;  /* 0x0000000804097227 */ /* 0x002fe200078e00ff */
[----:B------:R1:W-:Y:S02]  /*afc0*/  STL [R1+0x5c8], R3 ;  /* 0x0005c80301007387 */ /* 0x0003e40000100800 */
[----:B------:R-:W-:Y:S01]  /*afd0*/  ISETP.GT.U32.AND P5, PT, R10, R15, PT ;  /* 0x0000000f0a00720c */ /* 0x000fe20003fa4070 */
[----:B------:R-:W-:-:S04]  /*afe0*/  IMAD.HI.U32 R12, R4, R5, RZ ;  /* 0x00000005040c7227 */ /* 0x000fc800078e00ff */
[----:B------:R-:W-:Y:S01]  /*aff0*/  @!P6 IMAD.IADD R16, R16, 0x1, -R10 ;  /* 0x000000011010e824 */ /* 0x000fe200078e0a0a */
[C---:B------:R-:W-:Y:S01]  /*b000*/  ISETP.GT.U32.AND P6, PT, R10.reuse, R14, PT ;  /* 0x0000000e0a00720c */ /* 0x040fe20003fc4070 */
[----:B------:R-:W-:Y:S02]  /*b010*/  IMAD.MOV R9, RZ, RZ, -R9 ;  /* 0x000000ffff097224 */ /* 0x000fe400078e0a09 */
[----:B------:R-:W-:Y:S02]  /*b020*/  IMAD.MOV R12, RZ, RZ, -R12 ;  /* 0x000000ffff0c7224 */ /* 0x000fe400078e0a0c */
[C---:B------:R-:W-:Y:S02]  /*b030*/  IMAD R8, R10.reuse, R9, R8 ;  /* 0x000000090a087224 */ /* 0x040fe400078e0208 */
[----:B-1----:R-:W-:Y:S02]  /*b040*/  IMAD.MOV.U32 R3, RZ, RZ, R6 ;  /* 0x000000ffff037224 */ /* 0x002fe400078e0006 */
[----:B------:R-:W-:-:S02]  /*b050*/  IMAD R5, R10, R12, R5 ;  /* 0x0000000c0a057224 */ /* 0x000fc400078e0205 */
[----:B------:R-:W-:Y:S01]  /*b060*/  @!P4 IMAD.MOV R3, RZ, RZ, -R3 ;  /* 0x000000ffff03c224 */ /* 0x000fe200078e0a03 */
[----:B------:R-:W-:Y:S01]  /*b070*/  ISETP.GT.U32.AND P4, PT, R10, R16, PT ;  /* 0x000000100a00720c */ /* 0x000fe20003f84070 */
[--C-:B------:R-:W-:Y:S01]  /*b080*/  @!P6 IMAD.IADD R14, R14, 0x1, -R10.reuse ;  /* 0x000000010e0ee824 */ /* 0x100fe200078e0a0a */
[C---:B------:R-:W-:Y:S01]  /*b090*/  ISETP.GT.U32.AND P6, PT, R10.reuse, R8, PT ;  /* 0x000000080a00720c */ /* 0x040fe20003fc4070 */
[----:B------:R-:W-:Y:S01]  /*b0a0*/  @!P5 IMAD.IADD R15, R15, 0x1, -R10 ;  /* 0x000000010f0fd824 */ /* 0x000fe200078e0a0a */
[----:B------:R-:W-:Y:S01]  /*b0b0*/  ISETP.GT.U32.AND P5, PT, R10, R5, PT ;  /* 0x000000050a00720c */ /* 0x000fe20003fa4070 */
[C---:B------:R-:W-:Y:S01]  /*b0c0*/  VIADD R0, R28.reuse, 0x12f ;  /* 0x0000012f1c007836 */ /* 0x040fe20000000000 */
[----:B------:R1:W-:Y:S01]  /*b0d0*/  STL [R1+0x5c4], R3 ;  /* 0x0005c40301007387 */ /* 0x0003e20000100800 */
[----:B------:R-:W-:Y:S02]  /*b0e0*/  VIADD R6, R28, 0x12e ;  /* 0x0000012e1c067836 */ /* 0x000fe40000000000 */
[----:B------:R-:W-:Y:S01]  /*b0f0*/  @!P1 IMAD.MOV R17, RZ, RZ, -R17 ;  /* 0x000000ffff119224 */ /* 0x000fe200078e0a11 */
[----:B------:R-:W-:-:S02]  /*b100*/  IABS R9, R0 ;  /* 0x0000000000097213 */ /* 0x000fc40000000000 */
[----:B------:R-:W-:Y:S01]  /*b110*/  IABS R20, R6 ;  /* 0x0000000600147213 */ /* 0x000fe20000000000 */
[--C-:B------:R-:W-:Y:S01]  /*b120*/  @!P4 IMAD.IADD R16, R16, 0x1, -R10.reuse ;  /* 0x000000011010c824 */ /* 0x100fe200078e0a0a */
[----:B------:R-:W-:Y:S01]  /*b130*/  ISETP.GE.AND P4, PT, R11, RZ, PT ;  /* 0x000000ff0b00720c */ /* 0x000fe20003f86270 */
[----:B------:R-:W-:Y:S01]  /*b140*/  IMAD.HI.U32 R13, R4, R9, RZ ;  /* 0x00000009040d7227 */ /* 0x000fe200078e00ff */
[----:B------:R-:W-:Y:S03]  /*b150*/  STL [R1+0x5c0], R17 ;  /* 0x0005c01101007387 */ /* 0x000fe60000100800 */
[--C-:B------:R-:W-:Y:S01]  /*b160*/  @!P6 IMAD.IADD R8, R8, 0x1, -R10.reuse ;  /* 0x000000010808e824 */ /* 0x100fe200078e0a0a */
[----:B------:R-:W-:Y:S01]  /*b170*/  ISETP.GE.AND P6, PT, R7, RZ, PT ;  /* 0x000000ff0700720c */ /* 0x000fe20003fc6270 */
[----:B------:R-:W-:Y:S02]  /*b180*/  @!P5 IMAD.IADD R5, R5, 0x1, -R10 ;  /* 0x000000010505d824 */ /* 0x000fe400078e0a0a */
[----:B-1----:R-:W-:Y:S01]  /*b190*/  IMAD.MOV.U32 R3, RZ, RZ, R14 ;  /* 0x000000ffff037224 */ /* 0x002fe200078e000e */
[----:B------:R-:W-:Y:S01]  /*b1a0*/  ISETP.GT.U32.AND P5, PT, R10, R8, PT ;  /* 0x000000080a00720c */ /* 0x000fe20003fa4070 */
[----:B------:R-:W-:-:S04]  /*b1b0*/  IMAD.HI.U32 R12, R4, R20, RZ ;  /* 0x00000014040c7227 */ /* 0x000fc800078e00ff */
[----:B------:R-:W-:Y:S02]  /*b1c0*/  VIADD R11, R28, 0x12d ;  /* 0x0000012d1c0b7836 */ /* 0x000fe40000000000 */
[----:B------:R-:W-:Y:S02]  /*b1d0*/  IMAD.MOV R13, RZ, RZ, -R13 ;  /* 0x000000ffff0d7224 */ /* 0x000fe400078e0a0d */
[----:B------:R-:W-:Y:S01]  /*b1e0*/  @!P0 IMAD.MOV R3, RZ, RZ, -R3 ;  /* 0x000000ffff038224 */ /* 0x000fe200078e0a03 */
[----:B------:R-:W-:Y:S01]  /*b1f0*/  ISETP.GT.U32.AND P0, PT, R10, R5, PT ;  /* 0x000000050a00720c */ /* 0x000fe20003f04070 */
[----:B------:R-:W-:Y:S02]  /*b200*/  IMAD.MOV R12, RZ, RZ, -R12 ;  /* 0x000000ffff0c7224 */ /* 0x000fe400078e0a0c */
[----:B------:R-:W-:Y:S01]  /*b210*/  VIADD R7, R28, 0x12c ;  /* 0x0000012c1c077836 */ /* 0x000fe20000000000 */
[----:B------:R1:W-:Y:S01]  /*b220*/  STL [R1+0x5bc], R3 ;  /* 0x0005bc0301007387 */ /* 0x0003e20000100800 */
[C---:B------:R-:W-:Y:S01]  /*b230*/  IMAD R9, R10.reuse, R13, R9 ;  /* 0x0000000d0a097224 */ /* 0x040fe200078e0209 */
[----:B------:R-:W-:Y:S01]  /*b240*/  IABS R13, R11 ;  /* 0x0000000b000d7213 */ /* 0x000fe20000000000 */
[C---:B------:R-:W-:Y:S01]  /*b250*/  IMAD R20, R10.reuse, R12, R20 ;  /* 0x0000000c0a147224 */ /* 0x040fe200078e0214 */
[----:B------:R-:W-:Y:S01]  /*b260*/  IABS R12, R7 ;  /* 0x00000007000c7213 */ /* 0x000fe20000000000 */
[----:B------:R-:W-:Y:S01]  /*b270*/  @!P3 IMAD.MOV R16, RZ, RZ, -R16 ;  /* 0x000000ffff10b224 */ /* 0x000fe200078e0a10 */
[----:B------:R-:W-:Y:S01]  /*b280*/  ISETP.GT.U32.AND P1, PT, R10, R9, PT ;  /* 0x000000090a00720c */ /* 0x000fe20003f24070 */
[----:B------:R-:W-:Y:S01]  /*b290*/  IMAD.HI.U32 R14, R4, R13, RZ ;  /* 0x0000000d040e7227 */ /* 0x000fe200078e00ff */
[----:B------:R-:W-:-:S02]  /*b2a0*/  ISETP.GT.U32.AND P3, PT, R10, R20, PT ;  /* 0x000000140a00720c */ /* 0x000fc40003f64070 */
[----:B------:R2:W-:Y:S01]  /*b2b0*/  STL [R1+0x5b8], R16 ;  /* 0x0005b81001007387 */ /* 0x0005e20000100800 */
[----:B-1----:R-:W-:Y:S02]  /*b2c0*/  IMAD.MOV.U32 R3, RZ, RZ, R15 ;  /* 0x000000ffff037224 */ /* 0x002fe400078e000f */
[----:B------:R-:W-:-:S04]  /*b2d0*/  IMAD.HI.U32 R15, R4, R12, RZ ;  /* 0x0000000c040f7227 */ /* 0x000fc800078e00ff */
[----:B------:R-:W-:Y:S01]  /*b2e0*/  @!P5 IMAD.IADD R8, R8, 0x1, -R10 ;  /* 0x000000010808d824 */ /* 0x000fe200078e0a0a */
[----:B------:R-:W-:Y:S01]  /*b2f0*/  ISETP.GE.AND P5, PT, R6, RZ, PT ;  /* 0x000000ff0600720c */ /* 0x000fe20003fa6270 */
[----:B------:R-:W-:Y:S02]  /*b300*/  IMAD.MOV R14, RZ, RZ, -R14 ;  /* 0x000000ffff0e7224 */ /* 0x000fe400078e0a0e */
[----:B------:R-:W-:Y:S01]  /*b310*/  @!P2 IMAD.MOV R3, RZ, RZ, -R3 ;  /* 0x000000ffff03a224 */ /* 0x000fe200078e0a03 */
[----:B------:R-:W-:Y:S01]  /*b320*/  ISETP.GE.AND P2, PT, R0, RZ, PT ;  /* 0x000000ff0000720c */ /* 0x000fe20003f46270 */
[----:B------:R-:W-:Y:S01]  /*b330*/  @!P0 IMAD.IADD R5, R5, 0x1, -R10 ;  /* 0x0000000105058824 */ /* 0x000fe200078e0a0a */
[----:B------:R-:W-:Y:S01]  /*b340*/  ISETP.GE.AND P0, PT, R11, RZ, PT ;  /* 0x000000ff0b00720c */ /* 0x000fe20003f06270 */
[----:B------:R-:W-:Y:S01]  /*b350*/  IMAD.MOV R15, RZ, RZ, -R15 ;  /* 0x000000ffff0f7224 */ /* 0x000fe200078e0a0f */
[----:B------:R1:W-:Y:S01]  /*b360*/  STL [R1+0x5b4], R3 ;  /* 0x0005b40301007387 */ /* 0x0003e20000100800 */
[----:B------:R-:W-:-:S02]  /*b370*/  IMAD R11, R10, R14, R13 ;  /* 0x0000000e0a0b7224 */ /* 0x000fc400078e020d */
[----:B--2---:R-:W-:Y:S02]  /*b380*/  IMAD.MOV.U32 R16, RZ, RZ, R8 ;  /* 0x000000ffff107224 */ /* 0x004fe400078e0008 */
[C---:B------:R-:W-:Y:S02]  /*b390*/  IMAD R12, R10.reuse, R15, R12 ;  /* 0x0000000f0a0c7224 */ /* 0x040fe400078e020c */
[----:B------:R-:W-:Y:S01]  /*b3a0*/  @!P4 IMAD.MOV R16, RZ, RZ, -R16 ;  /* 0x000000ffff10c224 */ /* 0x000fe200078e0a10 */
[----:B------:R-:W-:Y:S01]  /*b3b0*/  ISETP.GT.U32.AND P4, PT, R10, R11, PT ;  /* 0x0000000b0a00720c */ /* 0x000fe20003f84070 */
[--C-:B------:R-:W-:Y:S02]  /*b3c0*/  @!P3 IMAD.IADD R20, R20, 0x1, -R10.reuse ;  /* 0x000000011414b824 */ /* 0x100fe400078e0a0a */
[----:B-1----:R-:W-:Y:S01]  /*b3d0*/  IMAD.MOV.U32 R3, RZ, RZ, R5 ;  /* 0x000000ffff037224 */ /* 0x002fe200078e0005 */
[----:B------:R-:W-:Y:S01]  /*b3e0*/  STL [R1+0x5b0], R16 ;  /* 0x0005b01001007387 */ /* 0x000fe20000100800 */
[----:B------:R-:W-:Y:S01]  /*b3f0*/  VIADD R0, R28, 0x12b ;  /* 0x0000012b1c007836 */ /* 0x000fe20000000000 */
[C---:B------:R-:W-:Y:S01]  /*b400*/  ISETP.GT.U32.AND P3, PT, R10.reuse, R20, PT ;  /* 0x000000140a00720c */ /* 0x040fe20003f64070 */
[----:B------:R-:W-:Y:S01]  /*b410*/  @!P6 IMAD.MOV R3, RZ, RZ, -R3 ;  /* 0x000000ffff03e224 */ /* 0x000fe200078e0a03 */
[----:B------:R-:W-:Y:S01]  /*b420*/  ISETP.GT.U32.AND P6, PT, R10, R12, PT ;  /* 0x0000000c0a00720c */ /* 0x000fe20003fc4070 */
[----:B------:R-:W-:Y:S01]  /*b430*/  VIADD R6, R28, 0x12a ;  /* 0x0000012a1c067836 */ /* 0x000fe20000000000 */
[----:B------:R-:W-:Y:S01]  /*b440*/  IABS R13, R0 ;  /* 0x00000000000d7213 */ /* 0x000fe20000000000 */
[--C-:B------:R-:W-:Y:S01]  /*b450*/  @!P1 IMAD.IADD R9, R9, 0x1, -R10.reuse ;  /* 0x0000000109099824 */ /* 0x100fe200078e0a0a */
[----:B------:R1:W-:Y:S01]  /*b460*/  STL [R1+0x5a8], R3 ;  /* 0x0005a80301007387 */ /* 0x0003e20000100800 */
[----:B------:R-:W-:Y:S01]  /*b470*/  @!P4 IMAD.IADD R11, R11, 0x1, -R10 ;  /* 0x000000010b0bc824 */ /* 0x000fe200078e0a0a */
[----:B------:R-:W-:Y:S01]  /*b480*/  IABS R5, R6 ;  /* 0x0000000600057213 */ /* 0x000fe20000000000 */
[----:B------:R-:W-:Y:S01]  /*b490*/  IMAD.HI.U32 R8, R4, R13, RZ ;  /* 0x0000000d04087227 */ /* 0x000fe200078e00ff */
[----:B------:R-:W-:-:S02]  /*b4a0*/  ISETP.GT.U32.AND P1, PT, R10, R9, PT ;  /* 0x000000090a00720c */ /* 0x000fc40003f24070 */
[----:B------:R-:W-:Y:S01]  /*b4b0*/  ISETP.GT.U32.AND P4, PT, R10, R11, PT ;  /* 0x0000000b0a00720c */ /* 0x000fe20003f84070 */
[--C-:B------:R-:W-:Y:S01]  /*b4c0*/  @!P3 IMAD.IADD R20, R20, 0x1, -R10.reuse ;  /* 0x000000011414b824 */ /* 0x100fe200078e0a0a */
[----:B------:R-:W-:Y:S01]  /*b4d0*/  ISETP.GE.AND P3, PT, R0, RZ, PT ;  /* 0x000000ff0000720c */ /* 0x000fe20003f66270 */
[----:B------:R-:W-:Y:S02]  /*b4e0*/  @!P6 IMAD.IADD R12, R12, 0x1, -R10 ;  /* 0x000000010c0ce824 */ /* 0x000fe400078e0a0a */
[----:B------:R-:W-:-:S03]  /*b4f0*/  IMAD.HI.U32 R0, R4, R5, RZ ;  /* 0x0000000504007227 */ /* 0x000fc600078e00ff */
[C---:B------:R-:W-:Y:S01]  /*b500*/  ISETP.GT.U32.AND P6, PT, R10.reuse, R12, PT ;  /* 0x0000000c0a00720c */ /* 0x040fe20003fc4070 */
[----:B------:R-:W-:Y:S02]  /*b510*/  IMAD.MOV R8, RZ, RZ, -R8 ;  /* 0x000000ffff087224 */ /* 0x000fe400078e0a08 */
[----:B------:R-:W-:Y:S02]  /*b520*/  IMAD.MOV R0, RZ, RZ, -R0 ;  /* 0x000000ffff007224 */ /* 0x000fe400078e0a00 */
[C---:B------:R-:W-:Y:S02]  /*b530*/  IMAD R13, R10.reuse, R8, R13 ;  /* 0x000000080a0d7224 */ /* 0x040fe400078e020d */
[C---:B------:R-:W-:Y:S02]  /*b540*/  IMAD R5, R10.reuse, R0, R5 ;  /* 0x000000000a057224 */ /* 0x040fe400078e0205 */
[--C-:B------:R-:W-:Y:S01]  /*b550*/  @!P4 IMAD.IADD R11, R11, 0x1, -R10.reuse ;  /* 0x000000010b0bc824 */ /* 0x100fe200078e0a0a */
[----:B------:R-:W-:Y:S01]  /*b560*/  ISETP.GT.U32.AND P4, PT, R10, R13, PT ;  /* 0x0000000d0a00720c */ /* 0x000fe20003f84070 */
[--C-:B------:R-:W-:Y:S01]  /*b570*/  @!P1 IMAD.IADD R9, R9, 0x1, -R10.reuse ;  /* 0x0000000109099824 */ /* 0x100fe200078e0a0a */
[----:B------:R-:W-:Y:S01]  /*b580*/  ISETP.GE.AND P1, PT, R7, RZ, PT ;  /* 0x000000ff0700720c */ /* 0x000fe20003f26270 */
[----:B------:R-:W-:Y:S01]  /*b590*/  @!P6 IMAD.IADD R12, R12, 0x1, -R10 ;  /* 0x000000010c0ce824 */ /* 0x000fe200078e0a0a */
[----:B------:R-:W-:Y:S01]  /*b5a0*/  ISETP.GT.U32.AND P6, PT, R10, R5, PT ;  /* 0x000000050a00720c */ /* 0x000fe20003fc4070 */
[----:B------:R-:W-:-:S02]  /*b5b0*/  VIADD R8, R28, 0x128 ;  /* 0x000001281c087836 */ /* 0x000fc40000000000 */
[----:B-1----:R-:W-:Y:S02]  /*b5c0*/  IMAD.MOV.U32 R3, RZ, RZ, R9 ;  /* 0x000000ffff037224 */ /* 0x002fe400078e0009 */
[----:B------:R-:W-:Y:S01]  /*b5d0*/  VIADD R7, R28, 0x129 ;  /* 0x000001291c077836 */ /* 0x000fe20000000000 */
[----:B------:R-:W-:Y:S01]  /*b5e0*/  IABS R17, R8 ;  /* 0x0000000800117213 */ /* 0x000fe20000000000 */
[----:B------:R-:W-:Y:S01]  /*b5f0*/  @!P2 IMAD.MOV R3, RZ, RZ, -R3 ;  /* 0x000000ffff03a224 */ /* 0x000fe200078e0a03 */
[----:B------:R-:W-:Y:S01]  /*b600*/  ISETP.GE.AND P2, PT, R6, RZ, PT ;  /* 0x000000ff0600720c */ /* 0x000fe20003f46270 */
[--C-:B------:R-:W-:Y:S01]  /*b610*/  @!P4 IMAD.IADD R13, R13, 0x1, -R10.reuse ;  /* 0x000000010d0dc824 */ /* 0x100fe200078e0a0a */
[----:B------:R-:W-:Y:S01]  /*b620*/  IABS R14, R7 ;  /* 0x00000007000e7213 */ /* 0x000fe20000000000 */
[----:B------:R-:W-:Y:S01]  /*b630*/  IMAD.HI.U32 R19, R4, R17, RZ ;  /* 0x0000001104137227 */ /* 0x000fe200078e00ff */
[----:B------:R1:W-:Y:S03]  /*b640*/  STL [R1+0x5a4], R3 ;  /* 0x0005a40301007387 */ /* 0x0003e60000100800 */
[----:B------:R-:W-:Y:S01]  /*b650*/  @!P6 IMAD.IADD R5, R5, 0x1, -R10 ;  /* 0x000000010505e824 */ /* 0x000fe200078e0a0a */
[----:B------:R-:W-:Y:S01]  /*b660*/  ISETP.GT.U32.AND P6, PT, R10, R13, PT ;  /* 0x0000000d0a00720c */ /* 0x000fe20003fc4070 */
[----:B------:R-:W-:-:S02]  /*b670*/  VIADD R6, R28, 0x126 ;  /* 0x000001261c067836 */ /* 0x000fc40000000000 */
[----:B------:R-:W-:-:S03]  /*b680*/  IMAD.HI.U32 R0, R4, R14, RZ ;  /* 0x0000000e04007227 */ /* 0x000fc600078e00ff */
[----:B------:R-:W-:Y:S01]  /*b690*/  IABS R15, R6 ;  /* 0x00000006000f7213 */ /* 0x000fe20000000000 */
[----:B-1----:R-:W-:Y:S02]  /*b6a0*/  IMAD.MOV.U32 R3, RZ, RZ, R20 ;  /* 0x000000ffff037224 */ /* 0x002fe400078e0014 */
[----:B------:R-:W-:Y:S02]  /*b6b0*/  IMAD.MOV R19, RZ, RZ, -R19 ;  /* 0x000000ffff137224 */ /* 0x000fe400078e0a13 */
[----:B------:R-:W-:Y:S02]  /*b6c0*/  VIADD R9, R28, 0x127 ;  /* 0x000001271c097836 */ /* 0x000fe40000000000 */
[----:B------:R-:W-:Y:S01]  /*b6d0*/  @!P5 IMAD.MOV R3, RZ, RZ, -R3 ;  /* 0x000000ffff03d224 */ /* 0x000fe200078e0a03 */
[----:B------:R-:W-:Y:S01]  /*b6e0*/  ISETP.GE.AND P5, PT, R7, RZ, PT ;  /* 0x000000ff0700720c */ /* 0x000fe20003fa6270 */
[----:B------:R-:W-:Y:S01]  /*b6f0*/  IMAD.MOV R0, RZ, RZ, -R0 ;  /* 0x000000ffff007224 */ /* 0x000fe200078e0a00 */
[----:B------:R-:W-:Y:S01]  /*b700*/  IABS R18, R9 ;  /* 0x0000000900127213 */ /* 0x000fe20000000000 */
[C---:B------:R-:W-:Y:S01]  /*b710*/  IMAD R17, R10.reuse, R19, R17 ;  /* 0x000000130a117224 */ /* 0x040fe200078e0211 */
[----:B------:R1:W-:Y:S01]  /*b720*/  STL [R1+0x5a0], R3 ;  /* 0x0005a00301007387 */ /* 0x0003e20000100800 */
[----:B------:R-:W-:-:S02]  /*b730*/  IMAD R14, R10, R0, R14 ;  /* 0x000000000a0e7224 */ /* 0x000fc400078e020e */
[----:B------:R-:W-:Y:S01]  /*b740*/  @!P6 IMAD.IADD R13, R13, 0x1, -R10 ;  /* 0x000000010d0de824 */ /* 0x000fe200078e0a0a */
[----:B------:R-:W-:Y:S01]  /*b750*/  ISETP.GT.U32.AND P6, PT, R10, R17, PT ;  /* 0x000000110a00720c */ /* 0x000fe20003fc4070 */
[----:B------:R-:W-:Y:S01]  /*b760*/  IMAD.HI.U32 R16, R4, R18, RZ ;  /* 0x0000001204107227 */ /* 0x000fe200078e00ff */
[----:B------:R-:W-:-:S03]  /*b770*/  ISETP.GT.U32.AND P4, PT, R10, R14, PT ;  /* 0x0000000e0a00720c */ /* 0x000fc60003f84070 */
[----:B------:R-:W-:Y:S02]  /*b780*/  IMAD.MOV R16, RZ, RZ, -R16 ;  /* 0x000000ffff107224 */ /* 0x000fe400078e0a10 */
[----:B-1----:R-:W-:Y:S02]  /*b790*/  IMAD.MOV.U32 R3, RZ, RZ, R11 ;  /* 0x000000ffff037224 */ /* 0x002fe400078e000b */
[----:B------:R-:W-:-:S04]  /*b7a0*/  IMAD.HI.U32 R11, R4, R15, RZ ;  /* 0x0000000f040b7227 */ /* 0x000fc800078e00ff */
[----:B------:R-:W-:Y:S01]  /*b7b0*/  @!P0 IMAD.MOV R3, RZ, RZ, -R3 ;  /* 0x000000ffff038224 */ /* 0x000fe200078e0a03 */
[C---:B------:R-:W-:Y:S01]  /*b7c0*/  ISETP.GT.U32.AND P0, PT, R10.reuse, R5, PT ;  /* 0x000000050a00720c */ /* 0x040fe20003f04070 */
[----:B------:R-:W-:Y:S02]  /*b7d0*/  IMAD.MOV R11, RZ, RZ, -R11 ;  /* 0x000000ffff0b7224 */ /* 0x000fe400078e0a0b */
[C---:B------:R-:W-:Y:S01]  /*b7e0*/  IMAD R18, R10.reuse, R16, R18 ;  /* 0x000000100a127224 */ /* 0x040fe200078e0212 */
[----:B------:R1:W-:Y:S01]  /*b7f0*/  STL [R1+0x59c], R3 ;  /* 0x00059c0301007387 */ /* 0x0003e20000100800 */
[C---:B------:R-:W-:Y:S02]  /*b800*/  IMAD R15, R10.reuse, R11, R15 ;  /* 0x0000000b0a0f7224 */ /* 0x040fe400078e020f */
[----:B------:R-:W-:Y:S02]  /*b810*/  IMAD.MOV.U32 R16, RZ, RZ, R12 ;  /* 0x000000ffff107224 */ /* 0x000fe400078e000c */
[----:B------:R-:W-:Y:S01]  /*b820*/  @!P6 IMAD.IADD R17, R17, 0x1, -R10 ;  /* 0x000000011111e824 */ /* 0x000fe200078e0a0a */
[----:B------:R-:W-:Y:S01]  /*b830*/  ISETP.GT.U32.AND P6, PT, R10, R15, PT ;  /* 0x0000000f0a00720c */ /* 0x000fe20003fc4070 */
[----:B------:R-:W-:Y:S01]  /*b840*/  @!P1 IMAD.MOV R16, RZ, RZ, -R16 ;  /* 0x000000ffff109224 */ /* 0x000fe200078e0a10 */
[----:B------:R-:W-:Y:S01]  /*b850*/  ISETP.GE.AND P1, PT, R8, RZ, PT ;  /* 0x000000ff0800720c */ /* 0x000fe20003f26270 */
[----:B------:R-:W-:-:S02]  /*b860*/  @!P4 IMAD.IADD R14, R14, 0x1, -R10 ;  /* 0x000000010e0ec824 */ /* 0x000fc400078e0a0a */
[----:B-1----:R-:W-:Y:S01]  /*b870*/  IMAD.MOV.U32 R3, RZ, RZ, R13 ;  /* 0x000000ffff037224 */ /* 0x002fe200078e000d */
[----:B------:R1:W-:Y:S01]  /*b880*/  STL [R1+0x594], R16 ;  /* 0x0005941001007387 */ /* 0x0003e20000100800 */
[----:B------:R-:W-:Y:S01]  /*b890*/  VIADD R0, R28, 0x125 ;  /* 0x000001251c007836 */ /* 0x000fe20000000000 */
[C---:B------:R-:W-:Y:S01]  /*b8a0*/  ISETP.GT.U32.AND P4, PT, R10.reuse, R14, PT ;  /* 0x0000000e0a00720c */ /* 0x040fe20003f84070 */
[----:B------:R-:W-:Y:S01]  /*b8b0*/  @!P3 IMAD.MOV R3, RZ, RZ, -R3 ;  /* 0x000000ffff03b224 */ /* 0x000fe200078e0a03 */
[----:B------:R-:W-:Y:S01]  /*b8c0*/  ISETP.GT.U32.AND P3, PT, R10, R18, PT ;  /* 0x000000120a00720c */ /* 0x000fe20003f64070 */
[--C-:B------:R-:W-:Y:S01]  /*b8d0*/  @!P0 IMAD.IADD R5, R5, 0x1, -R10.reuse ;  /* 0x0000000105058824 */ /* 0x100fe200078e0a0a */
[----:B------:R-:W-:Y:S01]  /*b8e0*/  IABS R7, R0 ;  /* 0x0000000000077213 */ /* 0x000fe20000000000 */
[----:B------:R-:W-:Y:S01]  /*b8f0*/  @!P6 IMAD.IADD R15, R15, 0x1, -R10 ;  /* 0x000000010f0fe824 */ /* 0x000fe200078e0a0a */
[----:B------:R2:W-:Y:S01]  /*b900*/  STL [R1+0x58c], R3 ;  /* 0x00058c0301007387 */ /* 0x0005e20000100800 */
[C---:B------:R-:W-:Y:S01]  /*b910*/  VIADD R11, R28.reuse, 0x122 ;  /* 0x000001221c0b7836 */ /* 0x040fe20000000000 */
[----:B------:R-:W-:Y:S01]  /*b920*/  ISETP.GE.AND P0, PT, R9, RZ, PT ;  /* 0x000000ff0900720c */ /* 0x000fe20003f06270 */
[----:B-1----:R-:W-:Y:S01]  /*b930*/  VIADD R16, R28, 0x124 ;  /* 0x000001241c107836 */ /* 0x002fe20000000000 */
[----:B------:R-:W-:Y:S01]  /*b940*/  ISETP.GT.U32.AND P6, PT, R10, R15, PT ;  /* 0x0000000f0a00720c */ /* 0x000fe20003fc4070 */
[----:B------:R-:W-:Y:S01]  /*b950*/  IMAD.HI.U32 R12, R4, R7, RZ ;  /* 0x00000007040c7227 */ /* 0x000fe200078e00ff */
[----:B------:R-:W-:-:S03]  /*b960*/  IABS R13, R11 ;  /* 0x0000000b000d7213 */ /* 0x000fc60000000000 */
[----:B------:R-:W-:Y:S02]  /*b970*/  IMAD.MOV R12, RZ, RZ, -R12 ;  /* 0x000000ffff0c7224 */ /* 0x000fe400078e0a0c */
[----:B--2---:R-:W-:Y:S01]  /*b980*/  IMAD.MOV.U32 R3, RZ, RZ, R5 ;  /* 0x000000ffff037224 */ /* 0x004fe200078e0005 */
[----:B------:R-:W-:Y:S01]  /*b990*/  IABS R5, R16 ;  /* 0x0000001000057213 */ /* 0x000fe20000000000 */
[----:B------:R-:W-:Y:S01]  /*b9a0*/  @!P4 IMAD.IADD R14, R14, 0x1, -R10 ;  /* 0x000000010e0ec824 */ /* 0x000fe200078e0a0a */
[----:B------:R-:W-:Y:S01]  /*b9b0*/  ISETP.GE.AND P4, PT, R6, RZ, PT ;  /* 0x000000ff0600720c */ /* 0x000fe20003f86270 */
[----:B------:R-:W-:Y:S01]  /*b9c0*/  @!P2 IMAD.MOV R3, RZ, RZ, -R3 ;  /* 0x000000ffff03a224 */ /* 0x000fe200078e0a03 */
[----:B------:R-:W-:Y:S01]  /*b9d0*/  ISETP.GT.U32.AND P2, PT, R10, R17, PT ;  /* 0x000000110a00720c */ /* 0x000fe20003f44070 */
[----:B------:R-:W-:-:S03]  /*b9e0*/  IMAD.HI.U32 R8, R4, R5, RZ ;  /* 0x0000000504087227 */ /* 0x000fc600078e00ff */
[----:B------:R1:W-:Y:S01]  /*b9f0*/  STL [R1+0x584], R3 ;  /* 0x0005840301007387 */ /* 0x0003e20000100800 */
[----:B------:R-:W-:Y:S02]  /*ba00*/  IMAD R6, R10, R12, R7 ;  /* 0x0000000c0a067224 */ /* 0x000fe400078e0207 */
[----:B------:R-:W-:Y:S02]  /*ba10*/  IMAD.MOV R8, RZ, RZ, -R8 ;  /* 0x000000ffff087224 */ /* 0x000fe400078e0a08 */
[--C-:B------:R-:W-:Y:S02]  /*ba20*/  @!P3 IMAD.IADD R18, R18, 0x1, -R10.reuse ;  /* 0x000000011212b824 */ /* 0x100fe400078e0a0a */
[C---:B------:R-:W-:Y:S02]  /*ba30*/  IMAD R5, R10.reuse, R8, R5 ;  /* 0x000000080a057224 */ /* 0x040fe400078e0205 */
[--C-:B------:R-:W-:Y:S01]  /*ba40*/  @!P2 IMAD.IADD R17, R17, 0x1, -R10.reuse ;  /* 0x000000011111a824 */ /* 0x100fe200078e0a0a */
[C---:B------:R-:W-:Y:S01]  /*ba50*/  ISETP.GT.U32.AND P2, PT, R10.reuse, R6, PT ;  /* 0x000000060a00720c */ /* 0x040fe20003f44070 */
[----:B------:R-:W-:Y:S01]  /*ba60*/  @!P6 IMAD.IADD R15, R15, 0x1, -R10 ;  /* 0x000000010f0fe824 */ /* 0x000fe200078e0a0a */
[----:B------:R-:W-:Y:S01]  /*ba70*/  ISETP.GT.U32.AND P3, PT, R10, R18, PT ;  /* 0x000000120a00720c */ /* 0x000fe20003f64070 */
[----:B------:R-:W-:Y:S01]  /*ba80*/  VIADD R7, R28, 0x123 ;  /* 0x000001231c077836 */ /* 0x000fe20000000000 */
[----:B------:R-:W-:Y:S01]  /*ba90*/  ISETP.GT.U32.AND P6, PT, R10, R5, PT ;  /* 0x000000050a00720c */ /* 0x000fe20003fc4070 */
[----:B------:R-:W-:-:S02]  /*baa0*/  VIADD R12, R28, 0x121 ;  /* 0x000001211c0c7836 */ /* 0x000fc40000000000 */
[----:B------:R-:W-:Y:S01]  /*bab0*/  IMAD.MOV.U32 R21, RZ, RZ, R14 ;  /* 0x000000ffff157224 */ /* 0x000fe200078e000e */
[----:B------:R-:W-:Y:S01]  /*bac0*/  IABS R19, R7 ;  /* 0x0000000700137213 */ /* 0x000fe20000000000 */
[----:B-1----:R-:W-:Y:S01]  /*bad0*/  IMAD.MOV.U32 R3, RZ, RZ, R17 ;  /* 0x000000ffff037224 */ /* 0x002fe200078e0011 */
[----:B------:R-:W-:Y:S01]  /*bae0*/  IABS R9, R12 ;  /* 0x0000000c00097213 */ /* 0x000fe20000000000 */
[----:B------:R-:W-:Y:S02]  /*baf0*/  @!P5 IMAD.MOV R21, RZ, RZ, -R21 ;  /* 0x000000ffff15d224 */ /* 0x000fe400078e0a15 */
[--C-:B------:R-:W-:Y:S01]  /*bb00*/  @!P2 IMAD.IADD R6, R6, 0x1, -R10.reuse ;  /* 0x000000010606a824 */ /* 0x100fe200078e0a0a */
[----:B------:R-:W-:Y:S01]  /*bb10*/  ISETP.GE.AND P2, PT, R16, RZ, PT ;  /* 0x000000ff1000720c */ /* 0x000fe20003f46270 */
[----:B------:R-:W-:Y:S01]  /*bb20*/  IMAD.HI.U32 R20, R4, R19, RZ ;  /* 0x0000001304147227 */ /* 0x000fe200078e00ff */
[----:B------:R-:W-:Y:S03]  /*bb30*/  STL [R1+0x57c], R21 ;  /* 0x00057c1501007387 */ /* 0x000fe60000100800 */
[--C-:B------:R-:W-:Y:S01]  /*bb40*/  @!P3 IMAD.IADD R18, R18, 0x1, -R10.reuse ;  /* 0x000000011212b824 */ /* 0x100fe200078e0a0a */
[----:B------:R-:W-:Y:S01]  /*bb50*/  ISETP.GE.AND P3, PT, R0, RZ, PT ;  /* 0x000000ff0000720c */ /* 0x000fe20003f66270 */
[----:B------:R-:W-:Y:S01]  /*bb60*/  @!P6 IMAD.IADD R5, R5, 0x1, -R10 ;  /* 0x000000010505e824 */ /* 0x000fe200078e0a0a */
[----:B------:R-:W-:Y:S01]  /*bb70*/  ISETP.GT.U32.AND P6, PT, R10, R6, PT ;  /* 0x000000060a00720c */ /* 0x000fe20003fc4070 */
[----:B------:R-:W-:-:S04]  /*bb80*/  IMAD.HI.U32 R0, R4, R13, RZ ;  /* 0x0000000d04007227 */ /* 0x000fc800078e00ff */
[----:B------:R-:W-:Y:S02]  /*bb90*/  IMAD.MOV R20, RZ, RZ, -R20 ;  /* 0x000000ffff147224 */ /* 0x000fe400078e0a14 */
[----:B------:R-:W-:Y:S01]  /*bba0*/  @!P1 IMAD.MOV R3, RZ, RZ, -R3 ;  /* 0x000000ffff039224 */ /* 0x000fe200078e0a03 */
[----:B------:R-:W-:Y:S01]  /*bbb0*/  ISETP.GT.U32.AND P1, PT, R10, R5, PT ;  /* 0x000000050a00720c */ /* 0x000fe20003f24070 */
[----:B------:R-:W-:-:S03]  /*bbc0*/  IMAD.HI.U32 R8, R4, R9, RZ ;  /* 0x0000000904087227 */ /* 0x000fc600078e00ff */
[----:B------:R1:W-:Y:S01]  /*bbd0*/  STL [R1+0x578], R3 ;  /* 0x0005780301007387 */ /* 0x0003e20000100800 */
[----:B------:R-:W-:Y:S02]  /*bbe0*/  IMAD.MOV R0, RZ, RZ, -R0 ;  /* 0x000000ffff007224 */ /* 0x000fe400078e0a00 */
[C---:B------:R-:W-:Y:S02]  /*bbf0*/  IMAD R16, R10.reuse, R20, R19 ;  /* 0x000000140a107224 */ /* 0x040fe400078e0213 */
[----:B------:R-:W-:Y:S02]  /*bc00*/  IMAD.MOV R8, RZ, RZ, -R8 ;  /* 0x000000ffff087224 */ /* 0x000fe400078e0a08 */
[C---:B------:R-:W-:Y:S01]  /*bc10*/  IMAD R13, R10.reuse, R0, R13 ;  /* 0x000000000a0d7224 */ /* 0x040fe200078e020d */
[----:B------:R-:W-:Y:S01]  /*bc20*/  ISETP.GT.U32.AND P5, PT, R10, R16, PT ;  /* 0x000000100a00720c */ /* 0x000fe20003fa4070 */
[----:B------:R-:W-:Y:S02]  /*bc30*/  VIADD R0, R28, 0x120 ;  /* 0x000001201c007836 */ /* 0x000fe40000000000 */
[----:B-1----:R-:W-:-:S02]  /*bc40*/  IMAD.MOV.U32 R3, RZ, RZ, R15 ;  /* 0x000000ffff037224 */ /* 0x002fc400078e000f */
[----:B------:R-:W-:Y:S01]  /*bc50*/  @!P0 IMAD.MOV R18, RZ, RZ, -R18 ;  /* 0x000000ffff128224 */ /* 0x000fe200078e0a12 */
[----:B------:R-:W-:Y:S01]  /*bc60*/  IABS R14, R0 ;  /* 0x00000000000e7213 */ /* 0x000fe20000000000 */
[C---:B------:R-:W-:Y:S01]  /*bc70*/  IMAD R9, R10.reuse, R8, R9 ;  /* 0x000000080a097224 */ /* 0x040fe200078e0209 */
[----:B------:R-:W-:Y:S01]  /*bc80*/  ISETP.GT.U32.AND P0, PT, R10, R13, PT ;  /* 0x0000000d0a00720c */ /* 0x000fe20003f04070 */
[----:B------:R-:W-:Y:S01]  /*bc90*/  @!P4 IMAD.MOV R3, RZ, RZ, -R3 ;  /* 0x000000ffff03c224 */ /* 0x000fe200078e0a03 */
[----:B------:R-:W-:Y:S01]  /*bca0*/  STL [R1+0x574], R18 ;  /* 0x0005741201007387 */ /* 0x000fe20000100800 */
[----:B------:R-:W-:Y:S01]  /*bcb0*/  @!P6 IMAD.IADD R6, R6, 0x1, -R10 ;  /* 0x000000010606e824 */ /* 0x000fe200078e0a0a */
[----:B------:R-:W-:Y:S01]  /*bcc0*/  ISETP.GT.U32.AND P6, PT, R10, R9, PT ;  /* 0x000000090a00720c */ /* 0x000fe20003fc4070 */
[----:B------:R-:W-:Y:S01]  /*bcd0*/  IMAD.HI.U32 R15, R4, R14, RZ ;  /* 0x0000000e040f7227 */ /* 0x000fe200078e00ff */
[----:B------:R1:W-:Y:S01]  /*bce0*/  STL [R1+0x570], R3 ;  /* 0x0005700301007387 */ /* 0x0003e20000100800 */
[----:B------:R-:W-:-:S02]  /*bcf0*/  ISETP.GE.AND P4, PT, R7, RZ, PT ;  /* 0x000000ff0700720c */ /* 0x000fc40003f86270 */
[----:B------:R-:W-:Y:S02]  /*bd00*/  IMAD.MOV R15, RZ, RZ, -R15 ;  /* 0x000000ffff0f7224 */ /* 0x000fe400078e0a0f */
[--C-:B------:R-:W-:Y:S01]  /*bd10*/  @!P1 IMAD.IADD R5, R5, 0x1, -R10.reuse ;  /* 0x0000000105059824 */ /* 0x100fe200078e0a0a */
[----:B------:R-:W-:Y:S01]  /*bd20*/  ISETP.GE.AND P1, PT, R11, RZ, PT ;  /* 0x000000ff0b00720c */ /* 0x000fe20003f26270 */
[----:B------:R-:W-:Y:S01]  /*bd30*/  @!P5 IMAD.IADD R16, R16, 0x1, -R10 ;  /* 0x000000011010d824 */ /* 0x000fe200078e0a0a */
[----:B------:R-:W-:Y:S01]  /*bd40*/  ISETP.GE.AND P5, PT, R12, RZ, PT ;  /* 0x000000ff0c00720c */ /* 0x000fe20003fa6270 */
[----:B------:R-:W-:Y:S02]  /*bd50*/  VIADD R8, R28, 0x11f ;  /* 0x0000011f1c087836 */ /* 0x000fe40000000000 */
[----:B-1----:R-:W-:Y:S02]  /*bd60*/  IMAD.MOV.U32 R3, RZ, RZ, R6 ;  /* 0x000000ffff037224 */ /* 0x002fe400078e0006 */
[----:B------:R-:W-:Y:S01]  /*bd70*/  IMAD R11, R10, R15, R14 ;  /* 0x0000000f0a0b7224 */ /* 0x000fe200078e020e */
[----:B------:R-:W-:Y:S01]  /*bd80*/  IABS R17, R8 ;  /* 0x0000000800117213 */ /* 0x000fe20000000000 */
[----:B------:R-:W-:-:S02]  /*bd90*/  @!P3 IMAD.MOV R3, RZ, RZ, -R3 ;  /* 0x000000ffff03b224 */ /* 0x000fc400078e0a03 */
[--C-:B------:R-:W-:Y:S01]  /*bda0*/  @!P0 IMAD.IADD R13, R13, 0x1, -R10.reuse ;  /* 0x000000010d0d8824 */ /* 0x100fe200078e0a0a */
[C---:B------:R-:W-:Y:S01]  /*bdb0*/  ISETP.GT.U32.AND P0, PT, R10.reuse, R16, PT ;  /* 0x000000100a00720c */ /* 0x040fe20003f04070 */
[----:B------:R-:W-:Y:S01]  /*bdc0*/  @!P6 IMAD.IADD R9, R9, 0x1, -R10 ;  /* 0x000000010909e824 */ /* 0x000fe200078e0a0a */
[----:B------:R1:W-:Y:S01]  /*bdd0*/  STL [R1+0x568], R3 ;  /* 0x0005680301007387 */ /* 0x0003e20000100800 */
[----:B------:R-:W-:Y:S01]  /*bde0*/  IMAD.MOV.U32 R7, RZ, RZ, R17 ;  /* 0x000000ffff077224 */ /* 0x000fe200078e0011 */
[----:B------:R-:W-:Y:S01]  /*bdf0*/  ISETP.GT.U32.AND P6, PT, R10, R13, PT ;  /* 0x0000000d0a00720c */ /* 0x000fe20003fc4070 */
[----:B------:R-:W-:Y:S01]  /*be00*/  VIADD R6, R28, 0x11d ;  /* 0x0000011d1c067836 */ /* 0x000fe20000000000 */
[----:B------:R-:W-:Y:S01]  /*be10*/  ISETP.GT.U32.AND P3, PT, R10, R9, PT ;  /* 0x000000090a00720c */ /* 0x000fe20003f64070 */
[----:B------:R-:W-:-:S04]  /*be20*/  IMAD.HI.U32 R12, R4, R7, RZ ;  /* 0x00000007040c7227 */ /* 0x000fc800078e00ff */
[----:B------:R-:W-:Y:S02]  /*be30*/  IMAD.MOV R12, RZ, RZ, -R12 ;  /* 0x000000ffff0c7224 */ /* 0x000fe400078e0a0c */
        /* <DEDUP_REMOVED lines=8> */
[----:B------:R1:W-:Y:S01]  /*bec0*/  STL [R1+0x564], R3 ;  /* 0x0005640301007387 */ /* 0x0003e20000100800 */
[----:B------:R-:W-:Y:S01]  /*bed0*/  ISETP.GE.AND P3, PT, R8, RZ, PT ;  /* 0x000000ff0800720c */ /* 0x000fe20003f66270 */
[----:B------:R-:W-:-:S02]  /*bee0*/  IMAD R7, R10, R12, R7 ;  /* 0x0000000c0a077224 */ /* 0x000fc400078e0207 */
[----:B------:R-:W-:Y:S01]  /*bef0*/  VIADD R8, R28, 0x11c ;  /* 0x0000011c1c087836 */ /* 0x000fe20000000000 */
[----:B------:R-:W-:Y:S01]  /*bf00*/  IABS R5, R14 ;  /* 0x0000000e00057213 */ /* 0x000fe20000000000 */
[----:B------:R-:W-:-:S04]  /*bf10*/  IMAD.HI.U32 R12, R4, R0, RZ ;  /* 0x00000000040c7227 */ /* 0x000fc800078e00ff */
[----:B------:R-:W-:Y:S01]  /*bf20*/  @!P2 IMAD.IADD R11, R11, 0x1, -R10 ;  /* 0x000000010b0ba824 */ /* 0x000fe200078e0a0a */
[----:B------:R-:W-:Y:S01]  /*bf30*/  ISETP.GE.AND P2, PT, R14, RZ, PT ;  /* 0x000000ff0e00720c */ /* 0x000fe20003f46270 */
[----:B-1----:R-:W-:Y:S01]  /*bf40*/  IMAD.MOV.U32 R3, RZ, RZ, R16 ;  /* 0x000000ffff037224 */ /* 0x002fe200078e0010 */
[----:B------:R-:W-:Y:S01]  /*bf50*/  IABS R14, R8 ;  /* 0x00000008000e7213 */ /* 0x000fe20000000000 */
[----:B------:R-:W-:Y:S01]  /*bf60*/  @!P6 IMAD.IADD R13, R13, 0x1, -R10 ;  /* 0x000000010d0de824 */ /* 0x000fe200078e0a0a */
[C---:B------:R-:W-:Y:S01]  /*bf70*/  ISETP.GT.U32.AND P6, PT, R10.reuse, R7, PT ;  /* 0x000000070a00720c */ /* 0x040fe20003fc4070 */
[----:B------:R-:W-:Y:S01]  /*bf80*/  @!P4 IMAD.MOV R3, RZ, RZ, -R3 ;  /* 0x000000ffff03c224 */ /* 0x000fe200078e0a03 */
[----:B------:R-:W-:Y:S01]  /*bf90*/  ISETP.GT.U32.AND P4, PT, R10, R11, PT ;  /* 0x0000000b0a00720c */ /* 0x000fe20003f84070 */
[----:B------:R-:W-:Y:S02]  /*bfa0*/  IMAD.MOV R12, RZ, RZ, -R12 ;  /* 0x000000ffff0c7224 */ /* 0x000fe400078e0a0c */
[----:B------:R-:W-:Y:S01]  /*bfb0*/  IMAD.HI.U32 R15, R4, R5, RZ ;  /* 0x00000005040f7227 */ /* 0x000fe200078e00ff */
[----:B------:R1:W-:Y:S03]  /*bfc0*/  STL [R1+0x560], R3 ;  /* 0x0005600301007387 */ /* 0x0003e60000100800 */
[----:B------:R-:W-:-:S02]  /*bfd0*/  IMAD R0, R10, R12, R0 ;  /* 0x0000000c0a007224 */ /* 0x000fc400078e0200 */
[----:B------:R-:W-:-:S04]  /*bfe0*/  IMAD.HI.U32 R12, R4, R14, RZ ;  /* 0x0000000e040c7227 */ /* 0x000fc800078e00ff */
[----:B------:R-:W-:Y:S02]  /*bff0*/  @!P1 IMAD.MOV R13, RZ, RZ, -R13 ;  /* 0x000000ffff0d9224 */ /* 0x000fe400078e0a0d */
[----:B------:R-:W-:Y:S02]  /*c000*/  IMAD.MOV R12, RZ, RZ, -R12 ;  /* 0x000000ffff0c7224 */ /* 0x000fe400078e0a0c */
[----:B------:R-:W-:Y:S01]  /*c010*/  @!P4 IMAD.IADD R11, R11, 0x1, -R10 ;  /* 0x000000010b0bc824 */ /* 0x000fe200078e0a0a */
[----:B------:R2:W-:Y:S01]  /*c020*/  STL [R1+0x55c], R13 ;  /* 0x00055c0d01007387 */ /* 0x0005e20000100800 */
[----:B------:R-:W-:Y:S01]  /*c030*/  IMAD.MOV R15, RZ, RZ, -R15 ;  /* 0x000000ffff0f7224 */ /* 0x000fe200078e0a0f */
[C---:B------:R-:W-:Y:S01]  /*c040*/  ISETP.GT.U32.AND P4, PT, R10.reuse, R0, PT ;  /* 0x000000000a00720c */ /* 0x040fe20003f84070 */
[----:B------:R-:W-:Y:S02]  /*c050*/  IMAD R14, R10, R12, R14 ;  /* 0x0000000c0a0e7224 */ /* 0x000fe400078e020e */
[----:B------:R-:W-:-:S02]  /*c060*/  @!P6 IMAD.IADD R7, R7, 0x1, -R10 ;  /* 0x000000010707e824 */ /* 0x000fc400078e0a0a */
[C---:B------:R-:W-:Y:S02]  /*c070*/  IMAD R5, R10.reuse, R15, R5 ;  /* 0x0000000f0a057224 */ /* 0x040fe400078e0205 */
[----:B-1----:R-:W-:Y:S01]  /*c080*/  IMAD.MOV.U32 R3, RZ, RZ, R9 ;  /* 0x000000ffff037224 */ /* 0x002fe200078e0009 */
[C---:B------:R-:W-:Y:S01]  /*c090*/  ISETP.GT.U32.AND P6, PT, R10.reuse, R7, PT ;  /* 0x000000070a00720c */ /* 0x040fe20003fc4070 */
[----:B--2---:R-:W-:Y:S01]  /*c0a0*/  IMAD.MOV.U32 R13, RZ, RZ, R11 ;  /* 0x000000ffff0d7224 */ /* 0x004fe200078e000b */
[----:B------:R-:W-:Y:S01]  /*c0b0*/  ISETP.GT.U32.AND P1, PT, R10, R5, PT ;  /* 0x000000050a00720c */ /* 0x000fe20003f24070 */
[----:B------:R-:W-:Y:S02]  /*c0c0*/  VIADD R9, R28, 0x11a ;  /* 0x0000011a1c097836 */ /* 0x000fe40000000000 */
[----:B------:R-:W-:Y:S01]  /*c0d0*/  @!P0 IMAD.MOV R13, RZ, RZ, -R13 ;  /* 0x000000ffff0d8224 */ /* 0x000fe200078e0a0d */
[----:B------:R-:W-:Y:S01]  /*c0e0*/  ISETP.GT.U32.AND P0, PT, R10, R14, PT ;  /* 0x0000000e0a00720c */ /* 0x000fe20003f04070 */
[----:B------:R-:W-:Y:S01]  /*c0f0*/  @!P5 IMAD.MOV R3, RZ, RZ, -R3 ;  /* 0x000000ffff03d224 */ /* 0x000fe200078e0a03 */
[----:B------:R-:W-:Y:S01]  /*c100*/  IABS R21, R9 ;  /* 0x0000000900157213 */ /* 0x000fe20000000000 */
[--C-:B------:R-:W-:Y:S01]  /*c110*/  @!P4 IMAD.IADD R0, R0, 0x1, -R10.reuse ;  /* 0x000000010000c824 */ /* 0x100fe200078e0a0a */
[----:B------:R-:W-:Y:S01]  /*c120*/  ISETP.GE.AND P5, PT, R6, RZ, PT ;  /* 0x000000ff0600720c */ /* 0x000fe20003fa6270 */
[----:B------:R-:W-:Y:S01]  /*c130*/  VIADD R6, R28, 0x11b ;  /* 0x0000011b1c067836 */ /* 0x000fe20000000000 */
[----:B------:R1:W-:Y:S01]  /*c140*/  STL [R1+0x558], R3 ;  /* 0x0005580301007387 */ /* 0x0003e20000100800 */
[--C-:B------:R-:W-:Y:S01]  /*c150*/  @!P6 IMAD.IADD R7, R7, 0x1, -R10.reuse ;  /* 0x000000010707e824 */ /* 0x100fe200078e0a0a */
[----:B------:R-:W-:Y:S01]  /*c160*/  ISETP.GT.U32.AND P4, PT, R10, R0, PT ;  /* 0x000000000a00720c */ /* 0x000fe20003f84070 */
[--C-:B------:R-:W-:Y:S01]  /*c170*/  @!P1 IMAD.IADD R5, R5, 0x1, -R10.reuse ;  /* 0x0000000105059824 */ /* 0x100fe200078e0a0a */
[----:B------:R-:W-:Y:S01]  /*c180*/  IABS R20, R6 ;  /* 0x0000000600147213 */ /* 0x000fe20000000000 */
[----:B------:R-:W-:Y:S01]  /*c190*/  STL [R1+0x554], R13 ;  /* 0x0005540d01007387 */ /* 0x000fe20000100800 */
[----:B------:R-:W-:Y:S01]  /*c1a0*/  ISETP.GE.AND P6, PT, R8, RZ, PT ;  /* 0x000000ff0800720c */ /* 0x000fe20003fc6270 */
[----:B------:R-:W-:Y:S01]  /*c1b0*/  @!P0 IMAD.IADD R14, R14, 0x1, -R10 ;  /* 0x000000010e0e8824 */ /* 0x000fe200078e0a0a */
[----:B------:R-:W-:Y:S01]  /*c1c0*/  ISETP.GT.U32.AND P1, PT, R10, R5, PT ;  /* 0x000000050a00720c */ /* 0x000fe20003f24070 */
[----:B------:R-:W-:-:S03]  /*c1d0*/  IMAD.HI.U32 R11, R4, R20, RZ ;  /* 0x00000014040b7227 */ /* 0x000fc600078e00ff */
[----:B------:R-:W-:Y:S01]  /*c1e0*/  ISETP.GT.U32.AND P0, PT, R10, R14, PT ;  /* 0x0000000e0a00720c */ /* 0x000fe20003f04070 */
[----:B-1----:R-:W-:Y:S02]  /*c1f0*/  IMAD.MOV.U32 R3, RZ, RZ, R7 ;  /* 0x000000ffff037224 */ /* 0x002fe400078e0007 */
[----:B------:R-:W-:-:S04]  /*c200*/  IMAD.HI.U32 R7, R4, R21, RZ ;  /* 0x0000001504077227 */ /* 0x000fc800078e00ff */
[----:B------:R-:W-:Y:S02]  /*c210*/  IMAD.MOV R7, RZ, RZ, -R7 ;  /* 0x000000ffff077224 */ /* 0x000fe400078e0a07 */
[----:B------:R-:W-:Y:S02]  /*c220*/  VIADD R8, R28, 0x119 ;  /* 0x000001191c087836 */ /* 0x000fe40000000000 */
[----:B------:R-:W-:Y:S02]  /*c230*/  IMAD R21, R10, R7, R21 ;  /* 0x000000070a157224 */ /* 0x000fe400078e0215 */
[--C-:B------:R-:W-:Y:S01]  /*c240*/  @!P0 IMAD.IADD R14, R14, 0x1, -R10.reuse ;  /* 0x000000010e0e8824 */ /* 0x100fe200078e0a0a */
[----:B------:R-:W-:Y:S01]  /*c250*/  IABS R19, R8 ;  /* 0x0000000800137213 */ /* 0x000fe20000000000 */
[--C-:B------:R-:W-:Y:S01]  /*c260*/  @!P1 IMAD.IADD R5, R5, 0x1, -R10.reuse ;  /* 0x0000000105059824 */ /* 0x100fe200078e0a0a */
[----:B------:R-:W-:Y:S01]  /*c270*/  ISETP.GT.U32.AND P0, PT, R10, R21, PT ;  /* 0x000000150a00720c */ /* 0x000fe20003f04070 */
[----:B------:R-:W-:Y:S01]  /*c280*/  @!P3 IMAD.MOV R3, RZ, RZ, -R3 ;  /* 0x000000ffff03b224 */ /* 0x000fe200078e0a03 */
[----:B------:R-:W-:Y:S01]  /*c290*/  ISETP.GE.AND P1, PT, R9, RZ, PT ;  /* 0x000000ff0900720c */ /* 0x000fe20003f26270 */
[----:B------:R-:W-:Y:S01]  /*c2a0*/  IMAD.MOV R9, RZ, RZ, -R11 ;  /* 0x000000ffff097224 */ /* 0x000fe200078e0a0b */
[----:B------:R-:W-:Y:S01]  /*c2b0*/  ISETP.GE.AND P3, PT, R6, RZ, PT ;  /* 0x000000ff0600720c */ /* 0x000fe20003f66270 */
[----:B------:R-:W-:Y:S01]  /*c2c0*/  @!P4 IMAD.IADD R0, R0, 0x1, -R10 ;  /* 0x000000010000c824 */ /* 0x000fe200078e0a0a */
[----:B------:R1:W-:Y:S01]  /*c2d0*/  STL [R1+0x550], R3 ;  /* 0x0005500301007387 */ /* 0x0003e20000100800 */
[----:B------:R-:W-:Y:S01]  /*c2e0*/  IMAD R20, R10, R9, R20 ;  /* 0x000000090a147224 */ /* 0x000fe200078e0214 */
[----:B------:R-:W-:Y:S01]  /*c2f0*/  ISETP.GE.AND P4, PT, R8, RZ, PT ;  /* 0x000000ff0800720c */ /* 0x000fe20003f86270 */
[----:B------:R-:W-:-:S02]  /*c300*/  IMAD.MOV.U32 R12, RZ, RZ, R5 ;  /* 0x000000ffff0c7224 */ /* 0x000fc400078e0005 */
[----:B------:R-:W-:Y:S02]  /*c310*/  VIADD R18, R28, 0x118 ;  /* 0x000001181c127836 */ /* 0x000fe40000000000 */
[----:B------:R-:W-:-:S04]  /*c320*/  IMAD.HI.U32 R6, R4, R19, RZ ;  /* 0x0000001304067227 */ /* 0x000fc800078e00ff */
[----:B-1----:R-:W-:Y:S02]  /*c330*/  IMAD.MOV.U32 R3, RZ, RZ, R0 ;  /* 0x000000ffff037224 */ /* 0x002fe400078e0000 */
[----:B------:R-:W-:Y:S01]  /*c340*/  @!P2 IMAD.MOV R12, RZ, RZ, -R12 ;  /* 0x000000ffff0ca224 */ /* 0x000fe200078e0a0c */
[----:B------:R-:W-:Y:S01]  /*c350*/  ISETP.GT.U32.AND P2, PT, R10, R20, PT ;  /* 0x000000140a00720c */ /* 0x000fe20003f44070 */
[----:B------:R-:W-:Y:S01]  /*c360*/  @!P5 IMAD.MOV R3, RZ, RZ, -R3 ;  /* 0x000000ffff03d224 */ /* 0x000fe200078e0a03 */
[----:B------:R-:W-:Y:S01]  /*c370*/  ISETP.GE.AND P5, PT, R18, RZ, PT ;  /* 0x000000ff1200720c */ /* 0x000fe20003fa6270 */
[----:B------:R-:W-:Y:S01]  /*c380*/  @!P0 IMAD.IADD R21, R21, 0x1, -R10 ;  /* 0x0000000115158824 */ /* 0x000fe200078e0a0a */
[----:B------:R-:W-:Y:S01]  /*c390*/  IABS R18, R18 ;  /* 0x0000001200127213 */ /* 0x000fe20000000000 */
[----:B------:R-:W-:Y:S01]  /*c3a0*/  IMAD.MOV R6, RZ, RZ, -R6 ;  /* 0x000000ffff067224 */ /* 0x000fe200078e0a06 */
[----:B------:R-:W-:Y:S01]  /*c3b0*/  STL [R1+0x54c], R12 ;  /* 0x00054c0c01007387 */ /* 0x000fe20000100800 */
[----:B------:R-:W-:Y:S01]  /*c3c0*/  VIADD R9, R28, 0x117 ;  /* 0x000001171c097836 */ /* 0x000fe20000000000 */
[C---:B------:R-:W-:Y:S01]  /*c3d0*/  ISETP.GT.U32.AND P0, PT, R10.reuse, R21, PT ;  /* 0x000000150a00720c */ /* 0x040fe20003f04070 */
[----:B------:R-:W-:Y:S01]  /*c3e0*/  IMAD R19, R10, R6, R19 ;  /* 0x000000060a137224 */ /* 0x000fe200078e0213 */
[----:B------:R1:W-:Y:S01]  /*c3f0*/  STL [R1+0x548], R3 ;  /* 0x0005480301007387 */ /* 0x0003e20000100800 */
[----:B------:R-:W-:Y:S01]  /*c400*/  IMAD.HI.U32 R11, R4, R18, RZ ;  /* 0x00000012040b7227 */ /* 0x000fe200078e00ff */
[----:B------:R-:W-:-:S03]  /*c410*/  IABS R17, R9 ;  /* 0x0000000900117213 */ /* 0x000fc60000000000 */
[----:B------:R-:W-:Y:S02]  /*c420*/  IMAD.MOV R11, RZ, RZ, -R11 ;  /* 0x000000ffff0b7224 */ /* 0x000fe400078e0a0b */
[----:B------:R-:W-:Y:S02]  /*c430*/  VIADD R6, R28, 0x115 ;  /* 0x000001151c067836 */ /* 0x000fe40000000000 */
[----:B------:R-:W-:Y:S02]  /*c440*/  @!P2 IMAD.IADD R20, R20, 0x1, -R10 ;  /* 0x000000011414a824 */ /* 0x000fe400078e0a0a */
[----:B-1----:R-:W-:Y:S01]  /*c450*/  IMAD.MOV.U32 R3, RZ, RZ, R14 ;  /* 0x000000ffff037224 */ /* 0x002fe200078e000e */
[----:B------:R-:W-:Y:S01]  /*c460*/  IABS R12, R6 ;  /* 0x00000006000c7213 */ /* 0x000fe20000000000 */
[----:B------:R-:W-:Y:S01]  /*c470*/  IMAD.HI.U32 R8, R4, R17, RZ ;  /* 0x0000001104087227 */ /* 0x000fe200078e00ff */
[----:B------:R-:W-:-:S03]  /*c480*/  ISETP.GT.U32.AND P2, PT, R10, R20, PT ;  /* 0x000000140a00720c */ /* 0x000fc60003f44070 */
[----:B------:R-:W-:Y:S01]  /*c490*/  @!P6 IMAD.MOV R3, RZ, RZ, -R3 ;  /* 0x000000ffff03e224 */ /* 0x000fe200078e0a03 */
[C---:B------:R-:W-:Y:S01]  /*c4a0*/  ISETP.GT.U32.AND P6, PT, R10.reuse, R19, PT ;  /* 0x000000130a00720c */ /* 0x040fe20003fc4070 */
[C---:B------:R-:W-:Y:S02]  /*c4b0*/  IMAD R18, R10.reuse, R11, R18 ;  /* 0x0000000b0a127224 */ /* 0x040fe400078e0212 */
[----:B------:R-:W-:Y:S01]  /*c4c0*/  IMAD.MOV R8, RZ, RZ, -R8 ;  /* 0x000000ffff087224 */ /* 0x000fe200078e0a08 */
[----:B------:R1:W-:Y:S01]  /*c4d0*/  STL [R1+0x540], R3 ;  /* 0x0005400301007387 */ /* 0x0003e20000100800 */
[----:B------:R-:W-:Y:S01]  /*c4e0*/  @!P0 IMAD.IADD R21, R21, 0x1, -R10 ;  /* 0x0000000115158824 */ /* 0x000fe200078e0a0a */
[C---:B------:R-:W-:Y:S01]  /*c4f0*/  ISETP.GT.U32.AND P0, PT, R10.reuse, R18, PT ;  /* 0x000000120a00720c */ /* 0x040fe20003f04070 */
[----:B------:R-:W-:Y:S02]  /*c500*/  IMAD R17, R10, R8, R17 ;  /* 0x000000080a117224 */ /* 0x000fe400078e0211 */
[----:B------:R-:W-:-:S04]  /*c510*/  IMAD.HI.U32 R0, R4, R12, RZ ;  /* 0x0000000c04007227 */ /* 0x000fc800078e00ff */
[----:B------:R-:W-:Y:S01]  /*c520*/  @!P6 IMAD.IADD R19, R19, 0x1, -R10 ;  /* 0x000000011313e824 */ /* 0x000fe200078e0a0a */
[----:B------:R-:W-:Y:S01]  /*c530*/  ISETP.GT.U32.AND P6, PT, R10, R17, PT ;  /* 0x000000110a00720c */ /* 0x000fe20003fc4070 */
[----:B------:R-:W-:Y:S02]  /*c540*/  IMAD.MOV R0, RZ, RZ, -R0 ;  /* 0x000000ffff007224 */ /* 0x000fe400078e0a00 */
[----:B------:R-:W-:Y:S02]  /*c550*/  VIADD R7, R28, 0x116 ;  /* 0x000001161c077836 */ /* 0x000fe40000000000 */
[----:B------:R-:W-:Y:S02]  /*c560*/  IMAD R12, R10, R0, R12 ;  /* 0x000000000a0c7224 */ /* 0x000fe400078e020c */
[--C-:B------:R-:W-:Y:S01]  /*c570*/  @!P2 IMAD.IADD R20, R20, 0x1, -R10.reuse ;  /* 0x000000011414a824 */ /* 0x100fe200078e0a0a */
[----:B------:R-:W-:Y:S01]  /*c580*/  IABS R13, R7 ;  /* 0x00000007000d7213 */ /* 0x000fe20000000000 */
[----:B------:R-:W-:Y:S01]  /*c590*/  VIADD R0, R28, 0x114 ;  /* 0x000001141c007836 */ /* 0x000fe20000000000 */
[----:B------:R-:W-:Y:S01]  /*c5a0*/  ISETP.GE.AND P2, PT, R9, RZ, PT ;  /* 0x000000ff0900720c */ /* 0x000fe20003f46270 */
[----:B------:R-:W-:Y:S01]  /*c5b0*/  @!P0 IMAD.IADD R18, R18, 0x1, -R10 ;  /* 0x0000000112128824 */ /* 0x000fe200078e0a0a */
[----:B------:R-:W-:Y:S01]  /*c5c0*/  ISETP.GT.U32.AND P0, PT, R10, R19, PT ;  /* 0x000000130a00720c */ /* 0x000fe20003f04070 */
[----:B------:R-:W-:Y:S01]  /*c5d0*/  VIADD R14, R28, 0x113 ;  /* 0x000001131c0e7836 */ /* 0x000fe20000000000 */
[----:B------:R-:W-:Y:S01]  /*c5e0*/  IABS R11, R0 ;  /* 0x00000000000b7213 */ /* 0x000fe20000000000 */
[----:B-1----:R-:W-:-:S02]  /*c5f0*/  IMAD.MOV.U32 R3, RZ, RZ, R20 ;  /* 0x000000ffff037224 */ /* 0x002fc400078e0014 */
[----:B------:R-:W-:Y:S01]  /*c600*/  @!P6 IMAD.IADD R17, R17, 0x1, -R10 ;  /* 0x000000011111e824 */ /* 0x000fe200078e0a0a */
[----:B------:R-:W-:Y:S01]  /*c610*/  IABS R9, R14 ;  /* 0x0000000e00097213 */ /* 0x000fe20000000000 */
[----:B------:R-:W-:Y:S01]  /*c620*/  @!P3 IMAD.MOV R3, RZ, RZ, -R3 ;  /* 0x000000ffff03b224 */ /* 0x000fe200078e0a03 */
[----:B------:R-:W-:Y:S01]  /*c630*/  ISETP.GT.U32.AND P3, PT, R10, R18, PT ;  /* 0x000000120a00720c */ /* 0x000fe20003f64070 */
[----:B------:R-:W-:Y:S01]  /*c640*/  IMAD.HI.U32 R5, R4, R13, RZ ;  /* 0x0000000d04057227 */ /* 0x000fe200078e00ff */
[----:B------:R-:W-:Y:S02]  /*c650*/  ISETP.GT.U32.AND P6, PT, R10, R17, PT ;  /* 0x000000110a00720c */ /* 0x000fe40003fc4070 */
[----:B------:R1:W-:Y:S01]  /*c660*/  STL [R1+0x53c], R3 ;  /* 0x00053c0301007387 */ /* 0x0003e20000100800 */
[----:B------:R-:W-:-:S04]  /*c670*/  IMAD.HI.U32 R20, R4, R11, RZ ;  /* 0x0000000b04147227 */ /* 0x000fc800078e00ff */
[----:B------:R-:W-:Y:S02]  /*c680*/  IMAD.MOV R5, RZ, RZ, -R5 ;  /* 0x000000ffff057224 */ /* 0x000fe400078e0a05 */
[----:B------:R-:W-:-:S04]  /*c690*/  IMAD.HI.U32 R22, R4, R9, RZ ;  /* 0x0000000904167227 */ /* 0x000fc800078e00ff */
[----:B------:R-:W-:Y:S02]  /*c6a0*/  IMAD.MOV R20, RZ, RZ, -R20 ;  /* 0x000000ffff147224 */ /* 0x000fe400078e0a14 */
[----:B------:R-:W-:Y:S01]  /*c6b0*/  @!P0 IMAD.IADD R19, R19, 0x1, -R10 ;  /* 0x0000000113138824 */ /* 0x000fe200078e0a0a */
[C---:B------:R-:W-:Y:S01]  /*c6c0*/  ISETP.GT.U32.AND P0, PT, R10.reuse, R12, PT ;  /* 0x0000000c0a00720c */ /* 0x040fe20003f04070 */
[C---:B------:R-:W-:Y:S02]  /*c6d0*/  IMAD R13, R10.reuse, R5, R13 ;  /* 0x000000050a0d7224 */ /* 0x040fe400078e020d */
[----:B-1----:R-:W-:Y:S02]  /*c6e0*/  IMAD.MOV.U32 R3, RZ, RZ, R21 ;  /* 0x000000ffff037224 */ /* 0x002fe400078e0015 */
[----:B------:R-:W-:Y:S02]  /*c6f0*/  IMAD.MOV R22, RZ, RZ, -R22 ;  /* 0x000000ffff167224 */ /* 0x000fe400078e0a16 */
[----:B------:R-:W-:-:S02]  /*c700*/  IMAD R11, R10, R20, R11 ;  /* 0x000000140a0b7224 */ /* 0x000fc400078e020b */
[----:B------:R-:W-:Y:S01]  /*c710*/  @!P1 IMAD.MOV R3, RZ, RZ, -R3 ;  /* 0x000000ffff039224 */ /* 0x000fe200078e0a03 */
[C---:B------:R-:W-:Y:S01]  /*c720*/  ISETP.GT.U32.AND P1, PT, R10.reuse, R13, PT ;  /* 0x0000000d0a00720c */ /* 0x040fe20003f24070 */
[----:B------:R-:W-:Y:S02]  /*c730*/  IMAD R9, R10, R22, R9 ;  /* 0x000000160a097224 */ /* 0x000fe400078e0209 */
[--C-:B------:R-:W-:Y:S01]  /*c740*/  @!P3 IMAD.IADD R18, R18, 0x1, -R10.reuse ;  /* 0x000000011212b824 */ /* 0x100fe200078e0a0a */
[----:B------:R-:W-:Y:S01]  /*c750*/  ISETP.GT.U32.AND P3, PT, R10, R11, PT ;  /* 0x0000000b0a00720c */ /* 0x000fe20003f64070 */
[C---:B------:R-:W-:Y:S01]  /*c760*/  VIADD R15, R28.reuse, 0x112 ;  /* 0x000001121c0f7836 */ /* 0x040fe20000000000 */
[----:B------:R1:W-:Y:S01]  /*c770*/  STL [R1+0x538], R3 ;  /* 0x0005380301007387 */ /* 0x0003e20000100800 */
[----:B------:R-:W-:Y:S02]  /*c780*/  VIADD R16, R28, 0x111 ;  /* 0x000001111c107836 */ /* 0x000fe40000000000 */
[--C-:B------:R-:W-:Y:S01]  /*c790*/  @!P6 IMAD.IADD R17, R17, 0x1, -R10.reuse ;  /* 0x000000011111e824 */ /* 0x100fe200078e0a0a */
[----:B------:R-:W-:Y:S01]  /*c7a0*/  ISETP.GT.U32.AND P6, PT, R10, R9, PT ;  /* 0x000000090a00720c */ /* 0x000fe20003fc4070 */
[--C-:B------:R-:W-:Y:S01]  /*c7b0*/  @!P0 IMAD.IADD R12, R12, 0x1, -R10.reuse ;  /* 0x000000010c0c8824 */ /* 0x100fe200078e0a0a */
[----:B------:R-:W-:Y:S01]  /*c7c0*/  IABS R8, R15 ;  /* 0x0000000f00087213 */ /* 0x000fe20000000000 */
[----:B------:R-:W-:Y:S01]  /*c7d0*/  IMAD.MOV.U32 R23, RZ, RZ, R19 ;  /* 0x000000ffff177224 */ /* 0x000fe200078e0013 */
[----:B------:R-:W-:Y:S01]  /*c7e0*/  IABS R5, R16 ;  /* 0x0000001000057213 */ /* 0x000fe20000000000 */
[----:B------:R-:W-:Y:S01]  /*c7f0*/  @!P1 IMAD.IADD R13, R13, 0x1, -R10 ;  /* 0x000000010d0d9824 */ /* 0x000fe200078e0a0a */
[----:B------:R-:W-:Y:S01]  /*c800*/  ISETP.GE.AND P0, PT, R6, RZ, PT ;  /* 0x000000ff0600720c */ /* 0x000fe20003f06270 */
[----:B-1----:R-:W-:Y:S01]  /*c810*/  IMAD.MOV.U32 R3, RZ, RZ, R18 ;  /* 0x000000ffff037224 */ /* 0x002fe200078e0012 */
[----:B------:R-:W-:Y:S01]  /*c820*/  ISETP.GE.AND P1, PT, R7, RZ, PT ;  /* 0x000000ff0700720c */ /* 0x000fe20003f26270 */
[----:B------:R-:W-:-:S04]  /*c830*/  IMAD.HI.U32 R20, R4, R8, RZ ;  /* 0x0000000804147227 */ /* 0x000fc800078e00ff */
[----:B------:R-:W-:Y:S01]  /*c840*/  @!P4 IMAD.MOV R23, RZ, RZ, -R23 ;  /* 0x000000ffff17c224 */ /* 0x000fe200078e0a17 */
[----:B------:R-:W-:Y:S01]  /*c850*/  ISETP.GT.U32.AND P4, PT, R10, R12, PT ;  /* 0x0000000c0a00720c */ /* 0x000fe20003f84070 */
[----:B------:R-:W-:Y:S02]  /*c860*/  @!P5 IMAD.MOV R3, RZ, RZ, -R3 ;  /* 0x000000ffff03d224 */ /* 0x000fe400078e0a03 */
[----:B------:R-:W-:Y:S01]  /*c870*/  IMAD.HI.U32 R21, R4, R5, RZ ;  /* 0x0000000504157227 */ /* 0x000fe200078e00ff */
[----:B------:R-:W-:Y:S03]  /*c880*/  STL [R1+0x52c], R23 ;  /* 0x00052c1701007387 */ /* 0x000fe60000100800 */
[----:B------:R-:W-:Y:S01]  /*c890*/  @!P3 IMAD.IADD R11, R11, 0x1, -R10 ;  /* 0x000000010b0bb824 */ /* 0x000fe200078e0a0a */
[----:B------:R-:W-:Y:S01]  /*c8a0*/  ISETP.GT.U32.AND P3, PT, R10, R13, PT ;  /* 0x0000000d0a00720c */ /* 0x000fe20003f64070 */
[----:B------:R-:W-:Y:S01]  /*c8b0*/  IMAD.MOV R20, RZ, RZ, -R20 ;  /* 0x000000ffff147224 */ /* 0x000fe200078e0a14 */
[----:B------:R1:W-:Y:S01]  /*c8c0*/  STL [R1+0x528], R3 ;  /* 0x0005280301007387 */ /* 0x0003e20000100800 */
[----:B------:R-:W-:-:S02]  /*c8d0*/  IMAD.MOV R21, RZ, RZ, -R21 ;  /* 0x000000ffff157224 */ /* 0x000fc400078e0a15 */
[----:B------:R-:W-:Y:S01]  /*c8e0*/  @!P6 IMAD.IADD R9, R9, 0x1, -R10 ;  /* 0x000000010909e824 */ /* 0x000fe200078e0a0a */
[C---:B------:R-:W-:Y:S01]  /*c8f0*/  ISETP.GT.U32.AND P6, PT, R10.reuse, R11, PT ;  /* 0x0000000b0a00720c */ /* 0x040fe20003fc4070 */
[C---:B------:R-:W-:Y:S02]  /*c900*/  IMAD R6, R10.reuse, R20, R8 ;  /* 0x000000140a067224 */ /* 0x040fe400078e0208 */
[C---:B------:R-:W-:Y:S01]  /*c910*/  IMAD R5, R10.reuse, R21, R5 ;  /* 0x000000150a057224 */ /* 0x040fe200078e0205 */
[----:B------:R-:W-:Y:S01]  /*c920*/  ISETP.GT.U32.AND P5, PT, R10, R9, PT ;  /* 0x000000090a00720c */ /* 0x000fe20003fa4070 */
[C---:B------:R-:W-:Y:S02]  /*c930*/  VIADD R8, R28.reuse, 0x110 ;  /* 0x000001101c087836 */ /* 0x040fe40000000000 */
[----:B-1----:R-:W-:Y:S02]  /*c940*/  IMAD.MOV.U32 R3, RZ, RZ, R17 ;  /* 0x000000ffff037224 */ /* 0x002fe400078e0011 */
[----:B------:R-:W-:Y:S01]  /*c950*/  VIADD R7, R28, 0x10f ;  /* 0x0000010f1c077836 */ /* 0x000fe20000000000 */
[----:B------:R-:W-:Y:S01]  /*c960*/  IABS R17, R8 ;  /* 0x0000000800117213 */ /* 0x000fe20000000000 */
[----:B------:R-:W-:Y:S01]  /*c970*/  @!P2 IMAD.MOV R3, RZ, RZ, -R3 ;  /* 0x000000ffff03a224 */ /* 0x000fe200078e0a03 */
[----:B------:R-:W-:Y:S01]  /*c980*/  ISETP.GT.U32.AND P2, PT, R10, R6, PT ;  /* 0x000000060a00720c */ /* 0x000fe20003f44070 */
[--C-:B------:R-:W-:Y:S01]  /*c990*/  @!P4 IMAD.IADD R12, R12, 0x1, -R10.reuse ;  /* 0x000000010c0cc824 */ /* 0x100fe200078e0a0a */
[----:B------:R-:W-:Y:S01]  /*c9a0*/  ISETP.GT.U32.AND P4, PT, R10, R5, PT ;  /* 0x000000050a00720c */ /* 0x000fe20003f84070 */
[--C-:B------:R-:W-:Y:S01]  /*c9b0*/  @!P3 IMAD.IADD R13, R13, 0x1, -R10.reuse ;  /* 0x000000010d0db824 */ /* 0x100fe200078e0a0a */
[----:B------:R-:W-:Y:S01]  /*c9c0*/  IABS R18, R7 ;  /* 0x0000000700127213 */ /* 0x000fe20000000000 */
[----:B------:R-:W-:Y:S01]  /*c9d0*/  @!P6 IMAD.IADD R11, R11, 0x1, -R10 ;  /* 0x000000010b0be824 */ /* 0x000fe200078e0a0a */
[----:B------:R-:W-:Y:S01]  /*c9e0*/  ISETP.GE.AND P3, PT, R0, RZ, PT ;  /* 0x000000ff0000720c */ /* 0x000fe20003f66270 */
[----:B------:R1:W-:Y:S01]  /*c9f0*/  STL [R1+0x524], R3 ;  /* 0x0005240301007387 */ /* 0x0003e20000100800 */
[----:B------:R-:W-:Y:S01]  /*ca00*/  ISETP.GE.AND P6, PT, R14, RZ, PT ;  /* 0x000000ff0e00720c */ /* 0x000fe20003fc6270 */
[----:B------:R-:W-:-:S02]  /*ca10*/  IMAD.MOV.U32 R0, RZ, RZ, R18 ;  /* 0x000000ffff007224 */ /* 0x000fc400078e0012 */
[----:B------:R-:W-:-:S04]  /*ca20*/  IMAD.HI.U32 R14, R4, R17, RZ ;  /* 0x00000011040e7227 */ /* 0x000fc800078e00ff */
[----:B------:R-:W-:Y:S02]  /*ca30*/  IMAD.MOV.U32 R19, RZ, RZ, R13 ;  /* 0x000000ffff137224 */ /* 0x000fe400078e000d */
[----:B------:R-:W-:Y:S01]  /*ca40*/  @!P5 IMAD.IADD R9, R9, 0x1, -R10 ;  /* 0x000000010909d824 */ /* 0x000fe200078e0a0a */
[----:B------:R-:W-:Y:S01]  /*ca50*/  ISETP.GE.AND P5, PT, R15, RZ, PT ;  /* 0x000000ff0f00720c */ /* 0x000fe20003fa6270 */
[----:B-1----:R-:W-:Y:S02]  /*ca60*/  IMAD.MOV.U32 R3, RZ, RZ, R12 ;  /* 0x000000ffff037224 */ /* 0x002fe400078e000c */
[----:B------:R-:W-:Y:S01]  /*ca70*/  @!P2 IMAD.IADD R6, R6, 0x1, -R10 ;  /* 0x000000010606a824 */ /* 0x000fe200078e0a0a */
[----:B------:R-:W-:Y:S01]  /*ca80*/  ISETP.GE.AND P2, PT, R16, RZ, PT ;  /* 0x000000ff1000720c */ /* 0x000fe20003f46270 */
[----:B------:R-:W-:-:S04]  /*ca90*/  IMAD.HI.U32 R15, R4, R0, RZ ;  /* 0x00000000040f7227 */ /* 0x000fc800078e00ff */
[----:B------:R-:W-:Y:S02]  /*caa0*/  IMAD.MOV R14, RZ, RZ, -R14 ;  /* 0x000000ffff0e7224 */ /* 0x000fe400078e0a0e */
[----:B------:R-:W-:Y:S01]  /*cab0*/  @!P1 IMAD.MOV R19, RZ, RZ, -R19 ;  /* 0x000000ffff139224 */ /* 0x000fe200078e0a13 */
[----:B------:R-:W-:Y:S01]  /*cac0*/  ISETP.GT.U32.AND P1, PT, R10, R6, PT ;  /* 0x000000060a00720c */ /* 0x000fe20003f24070 */
[----:B------:R-:W-:Y:S01]  /*cad0*/  @!P4 IMAD.IADD R5, R5, 0x1, -R10 ;  /* 0x000000010505c824 */ /* 0x000fe200078e0a0a */
[----:B------:R-:W-:Y:S01]  /*cae0*/  ISETP.GE.AND P4, PT, R8, RZ, PT ;  /* 0x000000ff0800720c */ /* 0x000fe20003f86270 */
[----:B------:R-:W-:Y:S01]  /*caf0*/  @!P0 IMAD.MOV R3, RZ, RZ, -R3 ;  /* 0x000000ffff038224 */ /* 0x000fe200078e0a03 */
[----:B------:R-:W-:Y:S01]  /*cb00*/  STL [R1+0x520], R19 ;  /* 0x0005201301007387 */ /* 0x000fe20000100800 */
[----:B------:R-:W-:Y:S01]  /*cb10*/  IMAD.MOV R13, RZ, RZ, -R15 ;  /* 0x000000ffff0d7224 */ /* 0x000fe200078e0a0f */
[C---:B------:R-:W-:Y:S01]  /*cb20*/  ISETP.GT.U32.AND P0, PT, R10.reuse, R5, PT ;  /* 0x000000050a00720c */ /* 0x040fe20003f04070 */
[C---:B------:R-:W-:Y:S01]  /*cb30*/  IMAD R8, R10.reuse, R14, R17 ;  /* 0x0000000e0a087224 */ /* 0x040fe200078e0211 */
[----:B------:R1:W-:Y:S01]  /*cb40*/  STL [R1+0x518], R3 ;  /* 0x0005180301007387 */ /* 0x0003e20000100800 */
[----:B------:R-:W-:-:S02]  /*cb50*/  IMAD R0, R10, R13, R0 ;  /* 0x0000000d0a007224 */ /* 0x000fc400078e0200 */
[----:B------:R-:W-:Y:S01]  /*cb60*/  @!P3 IMAD.MOV R11, RZ, RZ, -R11 ;  /* 0x000000ffff0bb224 */ /* 0x000fe200078e0a0b */
[----:B------:R-:W-:Y:S01]  /*cb70*/  ISETP.GT.U32.AND P3, PT, R10, R8, PT ;  /* 0x000000080a00720c */ /* 0x000fe20003f64070 */
[----:B------:R-:W-:Y:S01]  /*cb80*/  @!P1 IMAD.IADD R6, R6, 0x1, -R10 ;  /* 0x0000000106069824 */ /* 0x000fe200078e0a0a */
[----:B------:R-:W-:Y:S01]  /*cb90*/  ISETP.GE.AND P1, PT, R7, RZ, PT ;  /* 0x000000ff0700720c */ /* 0x000fe20003f26270 */
[C---:B------:R-:W-:Y:S01]  /*cba0*/  VIADD R13, R28.reuse, 0x10c ;  /* 0x0000010c1c0d7836 */ /* 0x040fe20000000000 */
[----:B------:R2:W-:Y:S01]  /*cbb0*/  STL [R1+0x514], R11 ;  /* 0x0005140b01007387 */ /* 0x0005e20000100800 */
[C---:B------:R-:W-:Y:S02]  /*cbc0*/  VIADD R12, R28.reuse, 0x10a ;  /* 0x0000010a1c0c7836 */ /* 0x040fe40000000000 */
[----:B-1----:R-:W-:Y:S02]  /*cbd0*/  IMAD.MOV.U32 R3, RZ, RZ, R9 ;  /* 0x000000ffff037224 */ /* 0x002fe400078e0009 */
[----:B------:R-:W-:-:S02]  /*cbe0*/  VIADD R9, R28, 0x10d ;  /* 0x0000010d1c097836 */ /* 0x000fc40000000000 */
[----:B------:R-:W-:Y:S01]  /*cbf0*/  @!P6 IMAD.MOV R3, RZ, RZ, -R3 ;  /* 0x000000ffff03e224 */ /* 0x000fe200078e0a03 */
[----:B------:R-:W-:Y:S01]  /*cc00*/  ISETP.GT.U32.AND P6, PT, R10, R0, PT ;  /* 0x000000000a00720c */ /* 0x000fe20003fc4070 */
[--C-:B------:R-:W-:Y:S01]  /*cc10*/  @!P3 IMAD.IADD R8, R8, 0x1, -R10.reuse ;  /* 0x000000010808b824 */ /* 0x100fe200078e0a0a */
[----:B------:R-:W-:Y:S01]  /*cc20*/  IABS R7, R9 ;  /* 0x0000000900077213 */ /* 0x000fe20000000000 */
[C---:B--2---:R-:W-:Y:S01]  /*cc30*/  VIADD R11, R28.reuse, 0x10e ;  /* 0x0000010e1c0b7836 */ /* 0x044fe20000000000 */
[----:B------:R1:W-:Y:S01]  /*cc40*/  STL [R1+0x510], R3 ;  /* 0x0005100301007387 */ /* 0x0003e20000100800 */
[----:B------:R-:W-:Y:S01]  /*cc50*/  @!P0 IMAD.IADD R5, R5, 0x1, -R10 ;  /* 0x0000000105058824 */ /* 0x000fe200078e0a0a */
[----:B------:R-:W-:Y:S01]  /*cc60*/  ISETP.GE.AND P3, PT, R9, RZ, PT ;  /* 0x000000ff0900720c */ /* 0x000fe20003f66270 */
[C---:B------:R-:W-:Y:S01]  /*cc70*/  VIADD R19, R28.reuse, 0x108 ;  /* 0x000001081c137836 */ /* 0x040fe20000000000 */
[----:B------:R-:W-:Y:S01]  /*cc80*/  IABS R14, R11 ;  /* 0x0000000b000e7213 */ /* 0x000fe20000000000 */
[----:B------:R-:W-:Y:S01]  /*cc90*/  VIADD R15, R28, 0x107 ;  /* 0x000001071c0f7836 */ /* 0x000fe20000000000 */
[----:B------:R-:W-:-:S03]  /*cca0*/  ISETP.GE.AND P0, PT, R11, RZ, PT ;  /* 0x000000ff0b00720c */ /* 0x000fc60003f06270 */
[----:B------:R-:W-:Y:S01]  /*ccb0*/  @!P6 IMAD.IADD R0, R0, 0x1, -R10 ;  /* 0x000000010000e824 */ /* 0x000fe200078e0a0a */
[----:B------:R-:W-:Y:S01]  /*ccc0*/  ISETP.GT.U32.AND P6, PT, R10, R8, PT ;  /* 0x000000080a00720c */ /* 0x000fe20003fc4070 */
[----:B-1----:R-:W-:Y:S02]  /*ccd0*/  IMAD.MOV.U32 R3, RZ, RZ, R6 ;  /* 0x000000ffff037224 */ /* 0x002fe400078e0006 */
[----:B------:R-:W-:-:S04]  /*cce0*/  IMAD.HI.U32 R9, R4, R14, RZ ;  /* 0x0000000e04097227 */ /* 0x000fc800078e00ff */
[----:B------:R-:W-:Y:S01]  /*ccf0*/  @!P5 IMAD.MOV R3, RZ, RZ, -R3 ;  /* 0x000000ffff03d224 */ /* 0x000fe200078e0a03 */
[----:B------:R-:W-:Y:S01]  /*cd00*/  ISETP.GT.U32.AND P5, PT, R10, R0, PT ;  /* 0x000000000a00720c */ /* 0x000fe20003fa4070 */
[----:B------:R-:W-:-:S03]  /*cd10*/  IMAD.HI.U32 R6, R4, R7, RZ ;  /* 0x0000000704067227 */ /* 0x000fc600078e00ff */
[----:B------:R1:W-:Y:S01]  /*cd20*/  STL [R1+0x50c], R3 ;  /* 0x00050c0301007387 */ /* 0x0003e20000100800 */
[----:B------:R-:W-:Y:S02]  /*cd30*/  @!P6 IMAD.IADD R8, R8, 0x1, -R10 ;  /* 0x000000010808e824 */ /* 0x000fe400078e0a0a */
[----:B------:R-:W-:Y:S02]  /*cd40*/  IMAD.MOV R6, RZ, RZ, -R6 ;  /* 0x000000ffff067224 */ /* 0x000fe400078e0a06 */
[----:B------:R-:W-:Y:S02]  /*cd50*/  IMAD.MOV.U32 R11, RZ, RZ, R8 ;  /* 0x000000ffff0b7224 */ /* 0x000fe400078e0008 */
[C---:B------:R-:W-:Y:S02]  /*cd60*/  IMAD R6, R10.reuse, R6, R7 ;  /* 0x000000060a067224 */ /* 0x040fe400078e0207 */
[----:B------:R-:W-:Y:S02]  /*cd70*/  @!P4 IMAD.MOV R11, RZ, RZ, -R11 ;  /* 0x000000ffff0bc224 */ /* 0x000fe400078e0a0b */
[----:B-1----:R-:W-:Y:S01]  /*cd80*/  IMAD.MOV.U32 R3, RZ, RZ, R5 ;  /* 0x000000ffff037224 */ /* 0x002fe200078e0005 */
[----:B------:R-:W-:Y:S01]  /*cd90*/  ISETP.GT.U32.AND P4, PT, R10, R6, PT ;  /* 0x000000060a00720c */ /* 0x000fe20003f84070 */
[----:B------:R-:W-:-:S02]  /*cda0*/  IMAD.MOV R5, RZ, RZ, -R9 ;  /* 0x000000ffff057224 */ /* 0x000fc400078e0a09 */
[----:B------:R-:W-:Y:S01]  /*cdb0*/  @!P2 IMAD.MOV R3, RZ, RZ, -R3 ;  /* 0x000000ffff03a224 */ /* 0x000fe200078e0a03 */
[----:B------:R-:W-:Y:S01]  /*cdc0*/  ISETP.GE.AND P2, PT, R13, RZ, PT ;  /* 0x000000ff0d00720c */ /* 0x000fe20003f46270 */
[----:B------:R-:W-:Y:S01]  /*cdd0*/  IMAD R14, R10, R5, R14 ;  /* 0x000000050a0e7224 */ /* 0x000fe200078e020e */
[----:B------:R-:W-:Y:S01]  /*cde0*/  IABS R13, R13 ;  /* 0x0000000d000d7213 */ /* 0x000fe20000000000 */
[----:B------:R-:W-:Y:S01]  /*cdf0*/  @!P5 IMAD.IADD R0, R0, 0x1, -R10 ;  /* 0x000000010000d824 */ /* 0x000fe200078e0a0a */
[----:B------:R1:W-:Y:S01]  /*ce00*/  STL [R1+0x508], R3 ;  /* 0x0005080301007387 */ /* 0x0003e20000100800 */
[----:B------:R-:W-:Y:S01]  /*ce10*/  VIADD R9, R28, 0x10b ;  /* 0x0000010b1c097836 */ /* 0x000fe20000000000 */
[----:B------:R-:W-:Y:S01]  /*ce20*/  ISETP.GT.U32.AND P6, PT, R10, R14, PT ;  /* 0x0000000e0a00720c */ /* 0x000fe20003fc4070 */
[----:B------:R-:W-:Y:S01]  /*ce30*/  IMAD.HI.U32 R7, R4, R13, RZ ;  /* 0x0000000d04077227 */ /* 0x000fe200078e00ff */
[----:B------:R2:W-:Y:S02]  /*ce40*/  STL [R1+0x504], R11 ;  /* 0x0005040b01007387 */ /* 0x0005e40000100800 */
[----:B------:R-:W-:Y:S01]  /*ce50*/  ISETP.GE.AND P5, PT, R9, RZ, PT ;  /* 0x000000ff0900720c */ /* 0x000fe20003fa6270 */
[----:B------:R-:W-:Y:S01]  /*ce60*/  VIADD R5, R28, 0x109 ;  /* 0x000001091c057836 */ /* 0x000fe20000000000 */
[----:B------:R-:W-:Y:S01]  /*ce70*/  IABS R9, R9 ;  /* 0x0000000900097213 */ /* 0x000fe20000000000 */
[----:B------:R-:W-:-:S02]  /*ce80*/  IMAD.MOV R7, RZ, RZ, -R7 ;  /* 0x000000ffff077224 */ /* 0x000fc400078e0a07 */
[----:B-1----:R-:W-:Y:S02]  /*ce90*/  IMAD.MOV.U32 R3, RZ, RZ, R0 ;  /* 0x000000ffff037224 */ /* 0x002fe400078e0000 */
[--C-:B------:R-:W-:Y:S01]  /*cea0*/  @!P4 IMAD.IADD R6, R6, 0x1, -R10.reuse ;  /* 0x000000010606c824 */ /* 0x100fe200078e0a0a */
[----:B--2---:R-:W-:Y:S01]  /*ceb0*/  IABS R11, R5 ;  /* 0x00000005000b7213 */ /* 0x004fe20000000000 */
[----:B------:R-:W-:Y:S02]  /*cec0*/  @!P6 IMAD.IADD R14, R14, 0x1, -R10 ;  /* 0x000000010e0ee824 */ /* 0x000fe400078e0a0a */
[----:B------:R-:W-:Y:S01]  /*ced0*/  @!P1 IMAD.MOV R3, RZ, RZ, -R3 ;  /* 0x000000ffff039224 */ /* 0x000fe200078e0a03 */
[----:B------:R-:W-:Y:S01]  /*cee0*/  ISETP.GE.AND P1, PT, R12, RZ, PT ;  /* 0x000000ff0c00720c */ /* 0x000fe20003f26270 */
[C---:B------:R-:W-:Y:S01]  /*cef0*/  IMAD R13, R10.reuse, R7, R13 ;  /* 0x000000070a0d7224 */ /* 0x040fe200078e020d */
[----:B------:R-:W-:Y:S01]  /*cf00*/  ISETP.GT.U32.AND P6, PT, R10, R14, PT ;  /* 0x0000000e0a00720c */ /* 0x000fe20003fc4070 */
[----:B------:R-:W-:Y:S01]  /*cf10*/  IMAD.HI.U32 R0, R4, R9, RZ ;  /* 0x0000000904007227 */ /* 0x000fe200078e00ff */
[----:B------:R-:W-:Y:S01]  /*cf20*/  IABS R12, R12 ;  /* 0x0000000c000c7213 */ /* 0x000fe20000000000 */
[----:B------:R1:W-:Y:S01]  /*cf30*/  STL [R1+0x4fc], R3 ;  /* 0x0004fc0301007387 */ /* 0x0003e20000100800 */
[----:B------:R-:W-:Y:S01]  /*cf40*/  ISETP.GT.U32.AND P4, PT, R10, R6, PT ;  /* 0x000000060a00720c */ /* 0x000fe20003f84070 */
[----:B------:R-:W-:-:S04]  /*cf50*/  IMAD.HI.U32 R8, R4, R11, RZ ;  /* 0x0000000b04087227 */ /* 0x000fc800078e00ff */
[----:B------:R-:W-:-:S04]  /*cf60*/  IMAD.HI.U32 R7, R4, R12, RZ ;  /* 0x0000000c04077227 */ /* 0x000fc800078e00ff */
[----:B------:R-:W-:Y:S01]  /*cf70*/  @!P6 IMAD.IADD R14, R14, 0x1, -R10 ;  /* 0x000000010e0ee824 */ /* 0x000fe200078e0a0a */
[C---:B------:R-:W-:Y:S01]  /*cf80*/  ISETP.GT.U32.AND P6, PT, R10.reuse, R13, PT ;  /* 0x0000000d0a00720c */ /* 0x040fe20003fc4070 */
        /* <DEDUP_REMOVED lines=72> */
[----:B------:R-:W-:Y:S01]  /*d410*/  @!P2 IMAD.IADD R0, R0, 0x1, -R10 ;  /* 0x000000010000a824 */ /* 0x000fe200078e0a0a */
[----:B------:R-:W-:Y:S01]  /*d420*/  ISETP.GE.AND P2, PT, R7, RZ, PT ;  /* 0x000000ff0700720c */ /* 0x000fe20003f46270 */
[----:B------:R-:W-:Y:S01]  /*d430*/  VIADD R7, R28, 0x102 ;  /* 0x000001021c077836 */ /* 0x000fe20000000000 */
[----:B------:R-:W-:Y:S01]  /*d440*/  ISETP.GT.U32.AND P5, PT, R10, R18, PT ;  /* 0x000000120a00720c */ /* 0x000fe20003fa4070 */
[----:B------:R-:W-:Y:S01]  /*d450*/  @!P1 IMAD.MOV R12, RZ, RZ, -R12 ;  /* 0x000000ffff0c9224 */ /* 0x000fe200078e0a0c */
[----:B------:R-:W-:Y:S01]  /*d460*/  ISETP.GE.AND P1, PT, R8, RZ, PT ;  /* 0x000000ff0800720c */ /* 0x000fe20003f26270 */
[--C-:B------:R-:W-:Y:S01]  /*d470*/  @!P4 IMAD.IADD R17, R17, 0x1, -R10.reuse ;  /* 0x000000011111c824 */ /* 0x100fe200078e0a0a */
[----:B------:R-:W-:Y:S01]  /*d480*/  IABS R9, R7 ;  /* 0x0000000700097213 */ /* 0x000fe20000000000 */
[----:B------:R-:W-:Y:S01]  /*d490*/  VIADD R6, R28, 0x103 ;  /* 0x000001031c067836 */ /* 0x000fe20000000000 */
[----:B------:R-:W-:Y:S01]  /*d4a0*/  STL [R1+0x4e0], R12 ;  /* 0x0004e00c01007387 */ /* 0x000fe20000100800 */
[----:B------:R-:W-:Y:S01]  /*d4b0*/  @!P6 IMAD.IADD R15, R15, 0x1, -R10 ;  /* 0x000000010f0fe824 */ /* 0x000fe200078e0a0a */
[----:B------:R-:W-:Y:S01]  /*d4c0*/  ISETP.GT.U32.AND P4, PT, R10, R17, PT ;  /* 0x000000110a00720c */ /* 0x000fe20003f84070 */
[----:B------:R-:W-:Y:S01]  /*d4d0*/  IMAD.HI.U32 R11, R4, R9, RZ ;  /* 0x00000009040b7227 */ /* 0x000fe200078e00ff */
[----:B------:R1:W-:Y:S01]  /*d4e0*/  STL [R1+0x4dc], R3 ;  /* 0x0004dc0301007387 */ /* 0x0003e20000100800 */
[----:B------:R-:W-:-:S02]  /*d4f0*/  IABS R13, R6 ;  /* 0x00000006000d7213 */ /* 0x000fc40000000000 */
[----:B------:R-:W-:Y:S01]  /*d500*/  @!P5 IMAD.IADD R18, R18, 0x1, -R10 ;  /* 0x000000011212d824 */ /* 0x000fe200078e0a0a */
[----:B------:R-:W-:Y:S01]  /*d510*/  ISETP.GT.U32.AND P6, PT, R10, R15, PT ;  /* 0x0000000f0a00720c */ /* 0x000fe20003fc4070 */
[----:B------:R-:W-:Y:S01]  /*d520*/  IMAD.MOV R11, RZ, RZ, -R11 ;  /* 0x000000ffff0b7224 */ /* 0x000fe200078e0a0b */
[----:B------:R-:W-:Y:S01]  /*d530*/  ISETP.GE.AND P5, PT, R5, RZ, PT ;  /* 0x000000ff0500720c */ /* 0x000fe20003fa6270 */
[----:B------:R-:W-:-:S04]  /*d540*/  IMAD.HI.U32 R5, R4, R13, RZ ;  /* 0x0000000d04057227 */ /* 0x000fc800078e00ff */
[----:B-1----:R-:W-:Y:S02]  /*d550*/  IMAD.MOV.U32 R3, RZ, RZ, R0 ;  /* 0x000000ffff037224 */ /* 0x002fe400078e0000 */
[--C-:B------:R-:W-:Y:S01]  /*d560*/  @!P4 IMAD.IADD R17, R17, 0x1, -R10.reuse ;  /* 0x000000011111c824 */ /* 0x100fe200078e0a0a */
[----:B------:R-:W-:Y:S01]  /*d570*/  ISETP.GE.AND P4, PT, R6, RZ, PT ;  /* 0x000000ff0600720c */ /* 0x000fe20003f86270 */
[----:B------:R-:W-:Y:S01]  /*d580*/  @!P3 IMAD.MOV R3, RZ, RZ, -R3 ;  /* 0x000000ffff03b224 */ /* 0x000fe200078e0a03 */
[C---:B------:R-:W-:Y:S01]  /*d590*/  ISETP.GT.U32.AND P3, PT, R10.reuse, R18, PT ;  /* 0x000000120a00720c */ /* 0x040fe20003f64070 */
[C---:B------:R-:W-:Y:S02]  /*d5a0*/  IMAD R6, R10.reuse, R11, R9 ;  /* 0x0000000b0a067224 */ /* 0x040fe400078e0209 */
[----:B------:R-:W-:Y:S01]  /*d5b0*/  IMAD.MOV R5, RZ, RZ, -R5 ;  /* 0x000000ffff057224 */ /* 0x000fe200078e0a05 */
[----:B------:R1:W-:Y:S01]  /*d5c0*/  STL [R1+0x4d8], R3 ;  /* 0x0004d80301007387 */ /* 0x0003e20000100800 */
[----:B------:R-:W-:Y:S01]  /*d5d0*/  @!P6 IMAD.IADD R15, R15, 0x1, -R10 ;  /* 0x000000010f0fe824 */ /* 0x000fe200078e0a0a */
[C---:B------:R-:W-:Y:S01]  /*d5e0*/  ISETP.GT.U32.AND P6, PT, R10.reuse, R6, PT ;  /* 0x000000060a00720c */ /* 0x040fe20003fc4070 */
[----:B------:R-:W-:-:S02]  /*d5f0*/  IMAD R13, R10, R5, R13 ;  /* 0x000000050a0d7224 */ /* 0x000fc400078e020d */
[C---:B------:R-:W-:Y:S02]  /*d600*/  VIADD R11, R28.reuse, 0xff ;  /* 0x000000ff1c0b7836 */ /* 0x040fe40000000000 */
[----:B------:R-:W-:Y:S02]  /*d610*/  VIADD R8, R28, 0x101 ;  /* 0x000001011c087836 */ /* 0x000fe40000000000 */
[----:B------:R-:W-:Y:S01]  /*d620*/  @!P3 IMAD.IADD R18, R18, 0x1, -R10 ;  /* 0x000000011212b824 */ /* 0x000fe200078e0a0a */
[----:B------:R-:W-:Y:S01]  /*d630*/  ISETP.GT.U32.AND P3, PT, R10, R13, PT ;  /* 0x0000000d0a00720c */ /* 0x000fe20003f64070 */
[----:B------:R-:W-:Y:S01]  /*d640*/  IMAD.MOV.U32 R20, RZ, RZ, R14 ;  /* 0x000000ffff147224 */ /* 0x000fe200078e000e */
[----:B------:R-:W-:Y:S01]  /*d650*/  IABS R12, R11 ;  /* 0x0000000b000c7213 */ /* 0x000fe20000000000 */
[----:B-1----:R-:W-:Y:S01]  /*d660*/  IMAD.MOV.U32 R3, RZ, RZ, R18 ;  /* 0x000000ffff037224 */ /* 0x002fe200078e0012 */
[----:B------:R-:W-:Y:S01]  /*d670*/  IABS R16, R8 ;  /* 0x0000000800107213 */ /* 0x000fe20000000000 */
[----:B------:R-:W-:-:S02]  /*d680*/  @!P6 IMAD.IADD R6, R6, 0x1, -R10 ;  /* 0x000000010606e824 */ /* 0x000fc400078e0a0a */
[----:B------:R-:W-:-:S03]  /*d690*/  IMAD.HI.U32 R14, R4, R12, RZ ;  /* 0x0000000c040e7227 */ /* 0x000fc600078e00ff */
[----:B------:R-:W-:Y:S01]  /*d6a0*/  ISETP.GT.U32.AND P6, PT, R10, R6, PT ;  /* 0x000000060a00720c */ /* 0x000fe20003fc4070 */
[----:B------:R-:W-:Y:S02]  /*d6b0*/  VIADD R0, R28, 0x100 ;  /* 0x000001001c007836 */ /* 0x000fe40000000000 */
[----:B------:R-:W-:Y:S01]  /*d6c0*/  @!P3 IMAD.IADD R13, R13, 0x1, -R10 ;  /* 0x000000010d0db824 */ /* 0x000fe200078e0a0a */
[----:B------:R-:W-:Y:S01]  /*d6d0*/  ISETP.GE.AND P3, PT, R7, RZ, PT ;  /* 0x000000ff0700720c */ /* 0x000fe20003f66270 */
[----:B------:R-:W-:Y:S01]  /*d6e0*/  @!P0 IMAD.MOV R20, RZ, RZ, -R20 ;  /* 0x000000ffff148224 */ /* 0x000fe200078e0a14 */
[----:B------:R-:W-:Y:S01]  /*d6f0*/  IABS R5, R0 ;  /* 0x0000000000057213 */ /* 0x000fe20000000000 */
[----:B------:R-:W-:Y:S01]  /*d700*/  IMAD.HI.U32 R19, R4, R16, RZ ;  /* 0x0000001004137227 */ /* 0x000fe200078e00ff */
[----:B------:R-:W-:Y:S02]  /*d710*/  ISETP.GT.U32.AND P0, PT, R10, R13, PT ;  /* 0x0000000d0a00720c */ /* 0x000fe40003f04070 */
[----:B------:R-:W-:Y:S01]  /*d720*/  STL [R1+0x4d0], R20 ;  /* 0x0004d01401007387 */ /* 0x000fe20000100800 */
[----:B------:R-:W-:-:S02]  /*d730*/  IMAD.MOV R14, RZ, RZ, -R14 ;  /* 0x000000ffff0e7224 */ /* 0x000fc400078e0a0e */
[----:B------:R-:W-:Y:S02]  /*d740*/  @!P1 IMAD.MOV R3, RZ, RZ, -R3 ;  /* 0x000000ffff039224 */ /* 0x000fe400078e0a03 */
[----:B------:R-:W-:Y:S02]  /*d750*/  IMAD.MOV R19, RZ, RZ, -R19 ;  /* 0x000000ffff137224 */ /* 0x000fe400078e0a13 */
[C---:B------:R-:W-:Y:S01]  /*d760*/  IMAD R12, R10.reuse, R14, R12 ;  /* 0x0000000e0a0c7224 */ /* 0x040fe200078e020c */
[----:B------:R1:W-:Y:S01]  /*d770*/  STL [R1+0x4cc], R3 ;  /* 0x0004cc0301007387 */ /* 0x0003e20000100800 */
[----:B------:R-:W-:Y:S02]  /*d780*/  IMAD R16, R10, R19, R16 ;  /* 0x000000130a107224 */ /* 0x000fe400078e0210 */
[----:B------:R-:W-:Y:S01]  /*d790*/  @!P6 IMAD.IADD R6, R6, 0x1, -R10 ;  /* 0x000000010606e824 */ /* 0x000fe200078e0a0a */
[----:B------:R-:W-:Y:S01]  /*d7a0*/  ISETP.GT.U32.AND P6, PT, R10, R12, PT ;  /* 0x0000000c0a00720c */ /* 0x000fe20003fc4070 */
[----:B------:R-:W-:Y:S01]  /*d7b0*/  IMAD.HI.U32 R9, R4, R5, RZ ;  /* 0x0000000504097227 */ /* 0x000fe200078e00ff */
[----:B------:R-:W-:-:S03]  /*d7c0*/  ISETP.GT.U32.AND P1, PT, R10, R16, PT ;  /* 0x000000100a00720c */ /* 0x000fc60003f24070 */
        /* <DEDUP_REMOVED lines=21> */
[----:B------:R-:W-:-:S04]  /*d920*/  IMAD.HI.U32 R8, R4, R9, RZ ;  /* 0x0000000904087227 */ /* 0x000fc800078e00ff */
[----:B------:R-:W-:Y:S01]  /*d930*/  @!P4 IMAD.MOV R3, RZ, RZ, -R3 ;  /* 0x000000ffff03c224 */ /* 0x000fe200078e0a03 */
[----:B------:R-:W-:Y:S01]  /*d940*/  ISETP.GT.U32.AND P4, PT, R10, R16, PT ;  /* 0x000000100a00720c */ /* 0x000fe20003f84070 */
[----:B------:R-:W-:Y:S02]  /*d950*/  @!P5 IMAD.IADD R5, R5, 0x1, -R10 ;  /* 0x000000010505d824 */ /* 0x000fe400078e0a0a */
[----:B------:R-:W-:Y:S01]  /*d960*/  IMAD.MOV R8, RZ, RZ, -R8 ;  /* 0x000000ffff087224 */ /* 0x000fe200078e0a08 */
[----:B------:R1:W-:Y:S01]  /*d970*/  STL [R1+0x4bc], R3 ;  /* 0x0004bc0301007387 */ /* 0x0003e20000100800 */
[----:B------:R-:W-:Y:S01]  /*d980*/  VIADD R11, R28, 0xfc ;  /* 0x000000fc1c0b7836 */ /* 0x000fe20000000000 */
[C---:B------:R-:W-:Y:S01]  /*d990*/  ISETP.GT.U32.AND P5, PT, R10.reuse, R5, PT ;  /* 0x000000050a00720c */ /* 0x040fe20003fa4070 */
[----:B------:R-:W-:Y:S02]  /*d9a0*/  IMAD R9, R10, R8, R9 ;  /* 0x000000080a097224 */ /* 0x000fe400078e0209 */
[----:B------:R-:W-:Y:S01]  /*d9b0*/  @!P6 IMAD.IADD R12, R12, 0x1, -R10 ;  /* 0x000000010c0ce824 */ /* 0x000fe200078e0a0a */
[----:B------:R-:W-:Y:S01]  /*d9c0*/  IABS R13, R11 ;  /* 0x0000000b000d7213 */ /* 0x000fe20000000000 */
[----:B------:R-:W-:-:S02]  /*d9d0*/  VIADD R20, R28, 0xea ;  /* 0x000000ea1c147836 */ /* 0x000fc40000000000 */
[----:B------:R-:W-:Y:S01]  /*d9e0*/  @!P4 IMAD.IADD R16, R16, 0x1, -R10 ;  /* 0x000000011010c824 */ /* 0x000fe200078e0a0a */
[----:B------:R-:W-:Y:S01]  /*d9f0*/  ISETP.GT.U32.AND P4, PT, R10, R9, PT ;  /* 0x000000090a00720c */ /* 0x000fe20003f84070 */
[----:B-1----:R-:W-:Y:S02]  /*da00*/  IMAD.MOV.U32 R3, RZ, RZ, R6 ;  /* 0x000000ffff037224 */ /* 0x002fe400078e0006 */
[----:B------:R-:W-:-:S04]  /*da10*/  IMAD.HI.U32 R6, R4, R14, RZ ;  /* 0x0000000e04067227 */ /* 0x000fc800078e00ff */
[----:B------:R-:W-:Y:S02]  /*da20*/  IMAD.MOV R6, RZ, RZ, -R6 ;  /* 0x000000ffff067224 */ /* 0x000fe400078e0a06 */
[----:B------:R-:W-:Y:S01]  /*da30*/  @!P3 IMAD.MOV R3, RZ, RZ, -R3 ;  /* 0x000000ffff03b224 */ /* 0x000fe200078e0a03 */
[----:B------:R-:W-:Y:S01]  /*da40*/  ISETP.GE.AND P3, PT, R7, RZ, PT ;  /* 0x000000ff0700720c */ /* 0x000fe20003f66270 */
[----:B------:R-:W-:Y:S02]  /*da50*/  IMAD R14, R10, R6, R14 ;  /* 0x000000060a0e7224 */ /* 0x000fe400078e020e */
[----:B------:R-:W-:Y:S01]  /*da60*/  VIADD R6, R28, 0xfb ;  /* 0x000000fb1c067836 */ /* 0x000fe20000000000 */
[----:B------:R1:W-:Y:S01]  /*da70*/  STL [R1+0x4b8], R3 ;  /* 0x0004b80301007387 */ /* 0x0003e20000100800 */
[----:B------:R-:W-:Y:S01]  /*da80*/  IMAD.HI.U32 R15, R4, R13, RZ ;  /* 0x0000000d040f7227 */ /* 0x000fe200078e00ff */
[----:B------:R-:W-:-:S03]  /*da90*/  ISETP.GT.U32.AND P6, PT, R10, R14, PT ;  /* 0x0000000e0a00720c */ /* 0x000fc60003fc4070 */
[--C-:B------:R-:W-:Y:S01]  /*daa0*/  @!P5 IMAD.IADD R5, R5, 0x1, -R10.reuse ;  /* 0x000000010505d824 */ /* 0x100fe200078e0a0a */
[----:B------:R-:W-:Y:S01]  /*dab0*/  ISETP.GE.AND P5, PT, R0, RZ, PT ;  /* 0x000000ff0000720c */ /* 0x000fe20003fa6270 */
[----:B------:R-:W-:Y:S01]  /*dac0*/  IMAD.MOV R15, RZ, RZ, -R15 ;  /* 0x000000ffff0f7224 */ /* 0x000fe200078e0a0f */
[----:B------:R-:W-:Y:S01]  /*dad0*/  IABS R0, R6 ;  /* 0x0000000600007213 */ /* 0x000fe20000000000 */
[----:B------:R-:W-:Y:S02]  /*dae0*/  @!P4 IMAD.IADD R9, R9, 0x1, -R10 ;  /* 0x000000010909c824 */ /* 0x000fe400078e0a0a */
[----:B-1----:R-:W-:Y:S02]  /*daf0*/  IMAD.MOV.U32 R3, RZ, RZ, R16 ;  /* 0x000000ffff037224 */ /* 0x002fe400078e0010 */
[C---:B------:R-:W-:Y:S01]  /*db00*/  IMAD R13, R10.reuse, R15, R13 ;  /* 0x0000000f0a0d7224 */ /* 0x040fe200078e020d */
[----:B------:R-:W-:Y:S01]  /*db10*/  ISETP.GT.U32.AND P4, PT, R10, R9, PT ;  /* 0x000000090a00720c */ /* 0x000fe20003f84070 */
[----:B------:R-:W-:Y:S01]  /*db20*/  @!P2 IMAD.MOV R3, RZ, RZ, -R3 ;  /* 0x000000ffff03a224 */ /* 0x000fe200078e0a03 */
[----:B------:R-:W-:Y:S01]  /*db30*/  ISETP.GE.AND P2, PT, R11, RZ, PT ;  /* 0x000000ff0b00720c */ /* 0x000fe20003f46270 */
[----:B------:R-:W-:-:S02]  /*db40*/  @!P6 IMAD.IADD R14, R14, 0x1, -R10 ;  /* 0x000000010e0ee824 */ /* 0x000fc400078e0a0a */
[----:B------:R-:W-:Y:S01]  /*db50*/  IMAD.MOV.U32 R16, RZ, RZ, R5 ;  /* 0x000000ffff107224 */ /* 0x000fe200078e0005 */
[----:B------:R1:W-:Y:S01]  /*db60*/  STL [R1+0x4b4], R3 ;  /* 0x0004b40301007387 */ /* 0x0003e20000100800 */
[----:B------:R-:W-:Y:S01]  /*db70*/  IMAD.HI.U32 R11, R4, R0, RZ ;  /* 0x00000000040b7227 */ /* 0x000fe200078e00ff */
[----:B------:R-:W-:-:S03]  /*db80*/  ISETP.GT.U32.AND P6, PT, R10, R14, PT ;  /* 0x0000000e0a00720c */ /* 0x000fc60003fc4070 */
[----:B------:R-:W-:Y:S02]  /*db90*/  VIADD R7, R28, 0xfa ;  /* 0x000000fa1c077836 */ /* 0x000fe40000000000 */
[----:B------:R-:W-:Y:S01]  /*dba0*/  @!P0 IMAD.MOV R16, RZ, RZ, -R16 ;  /* 0x000000ffff108224 */ /* 0x000fe200078e0a10 */
[----:B------:R-:W-:Y:S01]  /*dbb0*/  ISETP.GT.U32.AND P0, PT, R10, R13, PT ;  /* 0x0000000d0a00720c */ /* 0x000fe20003f04070 */
[----:B------:R-:W-:Y:S01]  /*dbc0*/  @!P4 IMAD.IADD R9, R9, 0x1, -R10 ;  /* 0x000000010909c824 */ /* 0x000fe200078e0a0a */
[----:B------:R-:W-:Y:S01]  /*dbd0*/  IABS R8, R7 ;  /* 0x0000000700087213 */ /* 0x000fe20000000000 */
[----:B-1----:R-:W-:Y:S01]  /*dbe0*/  IMAD.MOV.U32 R3, RZ, RZ, R12 ;  /* 0x000000ffff037224 */ /* 0x002fe200078e000c */
[----:B------:R-:W-:Y:S01]  /*dbf0*/  STL [R1+0x4b0], R16 ;  /* 0x0004b01001007387 */ /* 0x000fe20000100800 */
[----:B------:R-:W-:Y:S01]  /*dc00*/  IMAD.MOV.U32 R15, RZ, RZ, R9 ;  /* 0x000000ffff0f7224 */ /* 0x000fe200078e0009 */
[----:B------:R-:W-:Y:S01]  /*dc10*/  ISETP.GE.AND P4, PT, R7, RZ, PT ;  /* 0x000000ff0700720c */ /* 0x000fe20003f86270 */
[----:B------:R-:W-:Y:S01]  /*dc20*/  @!P1 IMAD.MOV R3, RZ, RZ, -R3 ;  /* 0x000000ffff039224 */ /* 0x000fe200078e0a03 */
[----:B------:R-:W-:Y:S01]  /*dc30*/  ISETP.GE.AND P1, PT, R6, RZ, PT ;  /* 0x000000ff0600720c */ /* 0x000fe20003f26270 */
[----:B------:R-:W-:-:S02]  /*dc40*/  IMAD.MOV R6, RZ, RZ, -R11 ;  /* 0x000000ffff067224 */ /* 0x000fc400078e0a0b */
[----:B------:R-:W-:Y:S01]  /*dc50*/  IMAD.HI.U32 R5, R4, R8, RZ ;  /* 0x0000000804057227 */ /* 0x000fe200078e00ff */
[----:B------:R1:W-:Y:S03]  /*dc60*/  STL [R1+0x4ac], R3 ;  /* 0x0004ac0301007387 */ /* 0x0003e60000100800 */
[----:B------:R-:W-:Y:S02]  /*dc70*/  IMAD R0, R10, R6, R0 ;  /* 0x000000060a007224 */ /* 0x000fe400078e0200 */
[--C-:B------:R-:W-:Y:S02]  /*dc80*/  @!P6 IMAD.IADD R14, R14, 0x1, -R10.reuse ;  /* 0x000000010e0ee824 */ /* 0x100fe400078e0a0a */
[----:B------:R-:W-:Y:S01]  /*dc90*/  IMAD.MOV R5, RZ, RZ, -R5 ;  /* 0x000000ffff057224 */ /* 0x000fe200078e0a05 */
[----:B------:R-:W-:Y:S01]  /*dca0*/  ISETP.GT.U32.AND P6, PT, R10, R0, PT ;  /* 0x000000000a00720c */ /* 0x000fe20003fc4070 */
[----:B------:R-:W-:-:S02]  /*dcb0*/  @!P0 IMAD.IADD R13, R13, 0x1, -R10 ;  /* 0x000000010d0d8824 */ /* 0x000fc400078e0a0a */
[C---:B------:R-:W-:Y:S02]  /*dcc0*/  IMAD R8, R10.reuse, R5, R8 ;  /* 0x000000050a087224 */ /* 0x040fe400078e0208 */
[----:B------:R-:W-:Y:S01]  /*dcd0*/  @!P3 IMAD.MOV R15, RZ, RZ, -R15 ;  /* 0x000000ffff0fb224 */ /* 0x000fe200078e0a0f */
[----:B------:R-:W-:Y:S01]  /*dce0*/  ISETP.GT.U32.AND P0, PT, R10, R13, PT ;  /* 0x0000000d0a00720c */ /* 0x000fe20003f04070 */
[----:B------:R-:W-:Y:S01]  /*dcf0*/  VIADD R6, R28, 0xf8 ;  /* 0x000000f81c067836 */ /* 0x000fe20000000000 */
[----:B------:R-:W-:Y:S01]  /*dd00*/  ISETP.GT.U32.AND P3, PT, R10, R8, PT ;  /* 0x000000080a00720c */ /* 0x000fe20003f64070 */
[----:B-1----:R-:W-:Y:S01]  /*dd10*/  IMAD.MOV.U32 R3, RZ, RZ, R14 ;  /* 0x000000ffff037224 */ /* 0x002fe200078e000e */
[----:B------:R-:W-:Y:S01]  /*dd20*/  STL [R1+0x4a4], R15 ;  /* 0x0004a40f01007387 */ /* 0x000fe20000100800 */
[----:B------:R-:W-:Y:S01]  /*dd30*/  VIADD R11, R28, 0xf9 ;  /* 0x000000f91c0b7836 */ /* 0x000fe20000000000 */
[----:B------:R-:W-:Y:S01]  /*dd40*/  IABS R12, R6 ;  /* 0x00000006000c7213 */ /* 0x000fe20000000000 */
[----:B------:R-:W-:-:S02]  /*dd50*/  @!P6 IMAD.IADD R0, R0, 0x1, -R10 ;  /* 0x000000010000e824 */ /* 0x000fc400078e0a0a */
[----:B------:R-:W-:Y:S01]  /*dd60*/  @!P5 IMAD.MOV R3, RZ, RZ, -R3 ;  /* 0x000000ffff03d224 */ /* 0x000fe200078e0a03 */
[----:B------:R-:W-:Y:S01]  /*dd70*/  IABS R7, R11 ;  /* 0x0000000b00077213 */ /* 0x000fe20000000000 */
[----:B------:R-:W-:Y:S01]  /*dd80*/  VIADD R5, R28, 0xf7 ;  /* 0x000000f71c057836 */ /* 0x000fe20000000000 */
[----:B------:R-:W-:Y:S01]  /*dd90*/  ISETP.GT.U32.AND P6, PT, R10, R0, PT ;  /* 0x000000000a00720c */ /* 0x000fe20003fc4070 */
[----:B------:R-:W-:Y:S01]  /*dda0*/  @!P0 IMAD.IADD R13, R13, 0x1, -R10 ;  /* 0x000000010d0d8824 */ /* 0x000fe200078e0a0a */
[----:B------:R-:W-:Y:S01]  /*ddb0*/  ISETP.GE.AND P5, PT, R11, RZ, PT ;  /* 0x000000ff0b00720c */ /* 0x000fe20003fa6270 */
[----:B------:R-:W-:Y:S01]  /*ddc0*/  IMAD.MOV.U32 R11, RZ, RZ, R12 ;  /* 0x000000ffff0b7224 */ /* 0x000fe200078e000c */
[----:B------:R1:W-:Y:S01]  /*ddd0*/  STL [R1+0x4a0], R3 ;  /* 0x0004a00301007387 */ /* 0x0003e20000100800 */
[----:B------:R-:W-:Y:S01]  /*dde0*/  @!P3 IMAD.IADD R8, R8, 0x1, -R10 ;  /* 0x000000010808b824 */ /* 0x000fe200078e0a0a */
[----:B------:R-:W-:Y:S01]  /*ddf0*/  ISETP.GE.AND P0, PT, R6, RZ, PT ;  /* 0x000000ff0600720c */ /* 0x000fe20003f06270 */
[----:B------:R-:W-:Y:S01]  /*de00*/  IMAD.HI.U32 R14, R4, R7, RZ ;  /* 0x00000007040e7227 */ /* 0x000fe200078e00ff */
[----:B------:R-:W-:-:S02]  /*de10*/  IABS R9, R5 ;  /* 0x0000000500097213 */ /* 0x000fc40000000000 */
[----:B------:R-:W-:Y:S01]  /*de20*/  ISETP.GT.U32.AND P3, PT, R10, R8, PT ;  /* 0x000000080a00720c */ /* 0x000fe20003f64070 */
[----:B------:R-:W-:-:S04]  /*de30*/  IMAD.HI.U32 R6, R4, R11, RZ ;  /* 0x0000000b04067227 */ /* 0x000fc800078e00ff */
[----:B-1----:R-:W-:Y:S02]  /*de40*/  IMAD.MOV.U32 R3, RZ, RZ, R13 ;  /* 0x000000ffff037224 */ /* 0x002fe400078e000d */
[----:B------:R-:W-:Y:S02]  /*de50*/  IMAD.MOV R14, RZ, RZ, -R14 ;  /* 0x000000ffff0e7224 */ /* 0x000fe400078e0a0e */
[----:B------:R-:W-:Y:S01]  /*de60*/  @!P2 IMAD.MOV R3, RZ, RZ, -R3 ;  /* 0x000000ffff03a224 */ /* 0x000fe200078e0a03 */
[----:B------:R-:W-:Y:S01]  /*de70*/  ISETP.GE.AND P2, PT, R5, RZ, PT ;  /* 0x000000ff0500720c */ /* 0x000fe20003f46270 */
[----:B------:R-:W-:Y:S02]  /*de80*/  IMAD.MOV R6, RZ, RZ, -R6 ;  /* 0x000000ffff067224 */ /* 0x000fe400078e0a06 */
[----:B------:R-:W-:Y:S01]  /*de90*/  @!P6 IMAD.IADD R0, R0, 0x1, -R10 ;  /* 0x000000010000e824 */ /* 0x000fe200078e0a0a */
[----:B------:R1:W-:Y:S01]  /*dea0*/  STL [R1+0x498], R3 ;  /* 0x0004980301007387 */ /* 0x0003e20000100800 */
[----:B------:R-:W-:-:S02]  /*deb0*/  IMAD R7, R10, R14, R7 ;  /* 0x0000000e0a077224 */ /* 0x000fc400078e0207 */
[----:B------:R-:W-:Y:S02]  /*dec0*/  IMAD R11, R10, R6, R11 ;  /* 0x000000060a0b7224 */ /* 0x000fe400078e020b */
[----:B------:R-:W-:Y:S01]  /*ded0*/  IMAD.HI.U32 R12, R4, R9, RZ ;  /* 0x00000009040c7227 */ /* 0x000fe200078e00ff */
[----:B------:R-:W-:-:S03]  /*dee0*/  ISETP.GT.U32.AND P6, PT, R10, R7, PT ;  /* 0x000000070a00720c */ /* 0x000fc60003fc4070 */
[----:B------:R-:W-:Y:S02]  /*def0*/  IMAD.MOV R12, RZ, RZ, -R12 ;  /* 0x000000ffff0c7224 */ /* 0x000fe400078e0a0c */
[----:B-1----:R-:W-:Y:S02]  /*df00*/  IMAD.MOV.U32 R3, RZ, RZ, R0 ;  /* 0x000000ffff037224 */ /* 0x002fe400078e0000 */
[--C-:B------:R-:W-:Y:S02]  /*df10*/  @!P3 IMAD.IADD R8, R8, 0x1, -R10.reuse ;  /* 0x000000010808b824 */ /* 0x100fe400078e0a0a */
        /* <DEDUP_REMOVED lines=24> */
[--C-:B------:R-:W-:Y:S01]  /*e0a0*/  @!P6 IMAD.IADD R7, R7, 0x1, -R10.reuse ;  /* 0x000000010707e824 */ /* 0x100fe200078e0a0a */
[----:B------:R-:W-:Y:S01]  /*e0b0*/  ISETP.GE.AND P6, PT, R14, RZ, PT ;  /* 0x000000ff0e00720c */ /* 0x000fe20003fc6270 */
[----:B------:R-:W-:-:S02]  /*e0c0*/  @!P1 IMAD.IADD R11, R11, 0x1, -R10 ;  /* 0x000000010b0b9824 */ /* 0x000fc400078e0a0a */
[----:B------:R-:W-:-:S04]  /*e0d0*/  IMAD.HI.U32 R8, R4, R6, RZ ;  /* 0x0000000604087227 */ /* 0x000fc800078e00ff */
[----:B------:R-:W-:Y:S02]  /*e0e0*/  @!P4 IMAD.IADD R9, R9, 0x1, -R10 ;  /* 0x000000010909c824 */ /* 0x000fe400078e0a0a */
[C---:B------:R-:W-:Y:S02]  /*e0f0*/  IMAD R14, R10.reuse, R17, R16 ;  /* 0x000000110a0e7224 */ /* 0x040fe400078e0210 */
[----:B------:R-:W-:Y:S01]  /*e100*/  IMAD.MOV R13, RZ, RZ, -R13 ;  /* 0x000000ffff0d7224 */ /* 0x000fe200078e0a0d */
[C---:B------:R-:W-:Y:S01]  /*e110*/  ISETP.GT.U32.AND P4, PT, R10.reuse, R9, PT ;  /* 0x000000090a00720c */ /* 0x040fe20003f84070 */
[----:B-1----:R-:W-:Y:S01]  /*e120*/  IMAD.MOV.U32 R3, RZ, RZ, R11 ;  /* 0x000000ffff037224 */ /* 0x002fe200078e000b */
[----:B------:R-:W-:Y:S01]  /*e130*/  ISETP.GT.U32.AND P1, PT, R10, R14, PT ;  /* 0x0000000e0a00720c */ /* 0x000fe20003f24070 */
[----:B------:R-:W-:Y:S02]  /*e140*/  IMAD.MOV.U32 R18, RZ, RZ, R7 ;  /* 0x000000ffff127224 */ /* 0x000fe400078e0007 */
[----:B------:R-:W-:-:S02]  /*e150*/  IMAD.MOV R8, RZ, RZ, -R8 ;  /* 0x000000ffff087224 */ /* 0x000fc400078e0a08 */
[----:B------:R-:W-:Y:S02]  /*e160*/  IMAD R15, R10, R13, R15 ;  /* 0x0000000d0a0f7224 */ /* 0x000fe400078e020f */
[----:B------:R-:W-:-:S04]  /*e170*/  IMAD.HI.U32 R13, R4, R0, RZ ;  /* 0x00000000040d7227 */ /* 0x000fc800078e00ff */
[----:B------:R-:W-:Y:S01]  /*e180*/  @!P0 IMAD.MOV R3, RZ, RZ, -R3 ;  /* 0x000000ffff038224 */ /* 0x000fe200078e0a03 */
[----:B------:R-:W-:Y:S01]  /*e190*/  ISETP.GE.AND P0, PT, R5, RZ, PT ;  /* 0x000000ff0500720c */ /* 0x000fe20003f06270 */
[----:B------:R-:W-:Y:S01]  /*e1a0*/  @!P5 IMAD.MOV R18, RZ, RZ, -R18 ;  /* 0x000000ffff12d224 */ /* 0x000fe200078e0a12 */
[C---:B------:R-:W-:Y:S01]  /*e1b0*/  ISETP.GT.U32.AND P5, PT, R10.reuse, R15, PT ;  /* 0x0000000f0a00720c */ /* 0x040fe20003fa4070 */
[C---:B------:R-:W-:Y:S02]  /*e1c0*/  IMAD R5, R10.reuse, R8, R6 ;  /* 0x000000080a057224 */ /* 0x040fe400078e0206 */
[----:B------:R-:W-:Y:S01]  /*e1d0*/  IMAD.MOV R7, RZ, RZ, -R13 ;  /* 0x000000ffff077224 */ /* 0x000fe200078e0a0d */
[----:B------:R-:W-:Y:S01]  /*e1e0*/  STL [R1+0x48c], R18 ;  /* 0x00048c1201007387 */ /* 0x000fe20000100800 */
[----:B------:R-:W-:Y:S01]  /*e1f0*/  @!P4 IMAD.IADD R9, R9, 0x1, -R10 ;  /* 0x000000010909c824 */ /* 0x000fe200078e0a0a */
[C---:B------:R-:W-:Y:S01]  /*e200*/  ISETP.GT.U32.AND P4, PT, R10.reuse, R5, PT ;  /* 0x000000050a00720c */ /* 0x040fe20003f84070 */
[----:B------:R-:W-:Y:S01]  /*e210*/  IMAD R0, R10, R7, R0 ;  /* 0x000000070a007224 */ /* 0x000fe200078e0200 */
[----:B------:R1:W-:Y:S01]  /*e220*/  STL [R1+0x488], R3 ;  /* 0x0004880301007387 */ /* 0x0003e20000100800 */
[----:B------:R-:W-:-:S02]  /*e230*/  @!P1 IMAD.IADD R14, R14, 0x1, -R10 ;  /* 0x000000010e0e9824 */ /* 0x000fc400078e0a0a */
[----:B------:R-:W-:Y:S02]  /*e240*/  VIADD R6, R28, 0xf2 ;  /* 0x000000f21c067836 */ /* 0x000fe40000000000 */
[--C-:B------:R-:W-:Y:S01]  /*e250*/  @!P5 IMAD.IADD R15, R15, 0x1, -R10.reuse ;  /* 0x000000010f0fd824 */ /* 0x100fe200078e0a0a */
[----:B------:R-:W-:Y:S01]  /*e260*/  ISETP.GT.U32.AND P1, PT, R10, R14, PT ;  /* 0x0000000e0a00720c */ /* 0x000fe20003f24070 */
[C---:B------:R-:W-:Y:S01]  /*e270*/  VIADD R7, R28.reuse, 0xf1 ;  /* 0x000000f11c077836 */ /* 0x040fe20000000000 */
[----:B------:R-:W-:Y:S01]  /*e280*/  IABS R13, R6 ;  /* 0x00000006000d7213 */ /* 0x000fe20000000000 */
[----:B------:R-:W-:Y:S01]  /*e290*/  VIADD R8, R28, 0xf0 ;  /* 0x000000f01c087836 */ /* 0x000fe20000000000 */
[C---:B------:R-:W-:Y:S01]  /*e2a0*/  ISETP.GT.U32.AND P5, PT, R10.reuse, R15, PT ;  /* 0x0000000f0a00720c */ /* 0x040fe20003fa4070 */
[----:B-1----:R-:W-:Y:S01]  /*e2b0*/  IMAD.MOV.U32 R3, RZ, RZ, R9 ;  /* 0x000000ffff037224 */ /* 0x002fe200078e0009 */
[----:B------:R-:W-:Y:S01]  /*e2c0*/  IABS R9, R7 ;  /* 0x0000000700097213 */ /* 0x000fe20000000000 */
[----:B------:R-:W-:Y:S01]  /*e2d0*/  @!P4 IMAD.IADD R5, R5, 0x1, -R10 ;  /* 0x000000010505c824 */ /* 0x000fe200078e0a0a */
[----:B------:R-:W-:Y:S01]  /*e2e0*/  IABS R11, R8 ;  /* 0x00000008000b7213 */ /* 0x000fe20000000000 */
[----:B------:R-:W-:Y:S01]  /*e2f0*/  @!P2 IMAD.MOV R3, RZ, RZ, -R3 ;  /* 0x000000ffff03a224 */ /* 0x000fe200078e0a03 */
[----:B------:R-:W-:Y:S01]  /*e300*/  ISETP.GT.U32.AND P2, PT, R10, R0, PT ;  /* 0x000000000a00720c */ /* 0x000fe20003f44070 */
[----:B------:R-:W-:Y:S01]  /*e310*/  IMAD.HI.U32 R16, R4, R13, RZ ;  /* 0x0000000d04107227 */ /* 0x000fe200078e00ff */
[----:B------:R-:W-:-:S02]  /*e320*/  ISETP.GT.U32.AND P4, PT, R10, R5, PT ;  /* 0x000000050a00720c */ /* 0x000fc40003f84070 */
[----:B------:R1:W-:Y:S01]  /*e330*/  STL [R1+0x484], R3 ;  /* 0x0004840301007387 */ /* 0x0003e20000100800 */
[----:B------:R-:W-:Y:S01]  /*e340*/  @!P1 IMAD.IADD R14, R14, 0x1, -R10 ;  /* 0x000000010e0e9824 */ /* 0x000fe200078e0a0a */
[----:B------:R-:W-:Y:S01]  /*e350*/  ISETP.GE.AND P1, PT, R12, RZ, PT ;  /* 0x000000ff0c00720c */ /* 0x000fe20003f26270 */
[----:B------:R-:W-:Y:S02]  /*e360*/  IMAD.MOV R16, RZ, RZ, -R16 ;  /* 0x000000ffff107224 */ /* 0x000fe400078e0a10 */
[----:B------:R-:W-:-:S04]  /*e370*/  IMAD.HI.U32 R12, R4, R9, RZ ;  /* 0x00000009040c7227 */ /* 0x000fc800078e00ff */
[----:B------:R-:W-:Y:S02]  /*e380*/  @!P2 IMAD.IADD R0, R0, 0x1, -R10 ;  /* 0x000000010000a824 */ /* 0x000fe400078e0a0a */
[C---:B------:R-:W-:Y:S02]  /*e390*/  IMAD R13, R10.reuse, R16, R13 ;  /* 0x000000100a0d7224 */ /* 0x040fe400078e020d */
[----:B------:R-:W-:Y:S01]  /*e3a0*/  IMAD.MOV R12, RZ, RZ, -R12 ;  /* 0x000000ffff0c7224 */ /* 0x000fe200078e0a0c */
[----:B------:R-:W-:Y:S01]  /*e3b0*/  ISETP.GT.U32.AND P2, PT, R10, R0, PT ;  /* 0x000000000a00720c */ /* 0x000fe20003f44070 */
[--C-:B------:R-:W-:Y:S01]  /*e3c0*/  @!P4 IMAD.IADD R5, R5, 0x1, -R10.reuse ;  /* 0x000000010505c824 */ /* 0x100fe200078e0a0a */
[----:B------:R-:W-:Y:S01]  /*e3d0*/  ISETP.GE.AND P4, PT, R8, RZ, PT ;  /* 0x000000ff0800720c */ /* 0x000fe20003f86270 */
[----:B------:R-:W-:Y:S01]  /*e3e0*/  @!P5 IMAD.IADD R15, R15, 0x1, -R10 ;  /* 0x000000010f0fd824 */ /* 0x000fe200078e0a0a */
[C---:B------:R-:W-:Y:S01]  /*e3f0*/  ISETP.GT.U32.AND P5, PT, R10.reuse, R13, PT ;  /* 0x0000000d0a00720c */ /* 0x040fe20003fa4070 */
[----:B------:R-:W-:-:S02]  /*e400*/  IMAD R8, R10, R12, R9 ;  /* 0x0000000c0a087224 */ /* 0x000fc400078e0209 */
[----:B------:R-:W-:Y:S02]  /*e410*/  IMAD.MOV.U32 R17, RZ, RZ, R14 ;  /* 0x000000ffff117224 */ /* 0x000fe400078e000e */
[----:B-1----:R-:W-:Y:S02]  /*e420*/  IMAD.MOV.U32 R3, RZ, RZ, R15 ;  /* 0x000000ffff037224 */ /* 0x002fe400078e000f */
[----:B------:R-:W-:Y:S01]  /*e430*/  @!P3 IMAD.MOV R17, RZ, RZ, -R17 ;  /* 0x000000ffff11b224 */ /* 0x000fe200078e0a11 */
[----:B------:R-:W-:Y:S01]  /*e440*/  ISETP.GE.AND P3, PT, R6, RZ, PT ;  /* 0x000000ff0600720c */ /* 0x000fe20003f66270 */
[--C-:B------:R-:W-:Y:S01]  /*e450*/  @!P2 IMAD.IADD R0, R0, 0x1, -R10.reuse ;  /* 0x000000010000a824 */ /* 0x100fe200078e0a0a */
[----:B------:R-:W-:Y:S01]  /*e460*/  ISETP.GT.U32.AND P2, PT, R10, R8, PT ;  /* 0x000000080a00720c */ /* 0x000fe20003f44070 */
[----:B------:R-:W-:Y:S01]  /*e470*/  VIADD R6, R28, 0xef ;  /* 0x000000ef1c067836 */ /* 0x000fe20000000000 */
[----:B------:R-:W-:Y:S01]  /*e480*/  STL [R1+0x480], R17 ;  /* 0x0004801101007387 */ /* 0x000fe20000100800 */
[----:B------:R-:W-:-:S02]  /*e490*/  @!P5 IMAD.IADD R13, R13, 0x1, -R10 ;  /* 0x000000010d0dd824 */ /* 0x000fc400078e0a0a */
[----:B------:R-:W-:Y:S01]  /*e4a0*/  IMAD.HI.U32 R14, R4, R11, RZ ;  /* 0x0000000b040e7227 */ /* 0x000fe200078e00ff */
[----:B------:R-:W-:Y:S02]  /*e4b0*/  IABS R9, R6 ;  /* 0x0000000600097213 */ /* 0x000fe40000000000 */
[----:B------:R-:W-:Y:S01]  /*e4c0*/  ISETP.GT.U32.AND P5, PT, R10, R13, PT ;  /* 0x0000000d0a00720c */ /* 0x000fe20003fa4070 */
[----:B------:R-:W-:Y:S01]  /*e4d0*/  @!P6 IMAD.MOV R3, RZ, RZ, -R3 ;  /* 0x000000ffff03e224 */ /* 0x000fe200078e0a03 */
[----:B------:R-:W-:Y:S01]  /*e4e0*/  ISETP.GE.AND P6, PT, R7, RZ, PT ;  /* 0x000000ff0700720c */ /* 0x000fe20003fc6270 */
[----:B------:R-:W-:Y:S02]  /*e4f0*/  IMAD.MOV R14, RZ, RZ, -R14 ;  /* 0x000000ffff0e7224 */ /* 0x000fe400078e0a0e */
[----:B------:R-:W-:Y:S01]  /*e500*/  @!P2 IMAD.IADD R8, R8, 0x1, -R10 ;  /* 0x000000010808a824 */ /* 0x000fe200078e0a0a */
[----:B------:R1:W-:Y:S01]  /*e510*/  STL [R1+0x47c], R3 ;  /* 0x00047c0301007387 */ /* 0x0003e20000100800 */
[----:B------:R-:W-:-:S03]  /*e520*/  IMAD.HI.U32 R7, R4, R9, RZ ;  /* 0x0000000904077227 */ /* 0x000fc600078e00ff */
[C---:B------:R-:W-:Y:S01]  /*e530*/  ISETP.GT.U32.AND P2, PT, R10.reuse, R8, PT ;  /* 0x000000080a00720c */ /* 0x040fe20003f44070 */
[----:B------:R-:W-:Y:S02]  /*e540*/  IMAD.MOV.U32 R15, RZ, RZ, R5 ;  /* 0x000000ffff0f7224 */ /* 0x000fe400078e0005 */
[----:B------:R-:W-:Y:S02]  /*e550*/  IMAD R11, R10, R14, R11 ;  /* 0x0000000e0a0b7224 */ /* 0x000fe400078e020b */
[----:B------:R-:W-:Y:S02]  /*e560*/  VIADD R5, R28, 0xee ;  /* 0x000000ee1c057836 */ /* 0x000fe40000000000 */
[----:B------:R-:W-:Y:S02]  /*e570*/  IMAD.MOV R7, RZ, RZ, -R7 ;  /* 0x000000ffff077224 */ /* 0x000fe400078e0a07 */
[----:B------:R-:W-:Y:S01]  /*e580*/  @!P5 IMAD.IADD R13, R13, 0x1, -R10 ;  /* 0x000000010d0dd824 */ /* 0x000fe200078e0a0a */
[----:B------:R-:W-:Y:S01]  /*e590*/  IABS R21, R5 ;  /* 0x0000000500157213 */ /* 0x000fe20000000000 */
[C---:B------:R-:W-:Y:S01]  /*e5a0*/  IMAD R9, R10.reuse, R7, R9 ;  /* 0x000000070a097224 */ /* 0x040fe200078e0209 */
[----:B------:R-:W-:Y:S01]  /*e5b0*/  ISETP.GT.U32.AND P5, PT, R10, R11, PT ;  /* 0x0000000b0a00720c */ /* 0x000fe20003fa4070 */
[----:B-1----:R-:W-:-:S02]  /*e5c0*/  IMAD.MOV.U32 R3, RZ, RZ, R0 ;  /* 0x000000ffff037224 */ /* 0x002fc400078e0000 */
[----:B------:R-:W-:Y:S01]  /*e5d0*/  @!P2 IMAD.IADD R8, R8, 0x1, -R10 ;  /* 0x000000010808a824 */ /* 0x000fe200078e0a0a */
[----:B------:R-:W-:Y:S01]  /*e5e0*/  ISETP.GT.U32.AND P2, PT, R10, R9, PT ;  /* 0x000000090a00720c */ /* 0x000fe20003f44070 */
[----:B------:R-:W-:-:S04]  /*e5f0*/  IMAD.HI.U32 R0, R4, R21, RZ ;  /* 0x0000001504007227 */ /* 0x000fc800078e00ff */
[----:B------:R-:W-:Y:S02]  /*e600*/  IMAD.MOV R0, RZ, RZ, -R0 ;  /* 0x000000ffff007224 */ /* 0x000fe400078e0a00 */
[----:B------:R-:W-:Y:S01]  /*e610*/  @!P1 IMAD.MOV R3, RZ, RZ, -R3 ;  /* 0x000000ffff039224 */ /* 0x000fe200078e0a03 */
[----:B------:R-:W-:Y:S01]  /*e620*/  ISETP.GE.AND P1, PT, R5, RZ, PT ;  /* 0x000000ff0500720c */ /* 0x000fe20003f26270 */
[----:B------:R-:W-:Y:S02]  /*e630*/  @!P5 IMAD.IADD R11, R11, 0x1, -R10 ;  /* 0x000000010b0bd824 */ /* 0x000fe400078e0a0a */
[C---:B------:R-:W-:Y:S02]  /*e640*/  IMAD R21, R10.reuse, R0, R21 ;  /* 0x000000000a157224 */ /* 0x040fe400078e0215 */
[----:B------:R-:W-:Y:S01]  /*e650*/  IMAD.MOV.U32 R14, RZ, RZ, R13 ;  /* 0x000000ffff0e7224 */ /* 0x000fe200078e000d */
[----:B------:R-:W-:Y:S01]  /*e660*/  ISETP.GT.U32.AND P5, PT, R10, R11, PT ;  /* 0x0000000b0a00720c */ /* 0x000fe20003fa4070 */
[----:B------:R-:W-:-:S02]  /*e670*/  VIADD R5, R28, 0xed ;  /* 0x000000ed1c057836 */ /* 0x000fc40000000000 */
[----:B------:R-:W-:Y:S01]  /*e680*/  @!P3 IMAD.MOV R14, RZ, RZ, -R14 ;  /* 0x000000ffff0eb224 */ /* 0x000fe200078e0a0e */
[----:B------:R-:W-:Y:S01]  /*e690*/  ISETP.GT.U32.AND P3, PT, R10, R21, PT ;  /* 0x000000150a00720c */ /* 0x000fe20003f64070 */
[--C-:B------:R-:W-:Y:S01]  /*e6a0*/  @!P2 IMAD.IADD R9, R9, 0x1, -R10.reuse ;  /* 0x000000010909a824 */ /* 0x100fe200078e0a0a */
[----:B------:R-:W-:Y:S01]  /*e6b0*/  IABS R12, R5 ;  /* 0x00000005000c7213 */ /* 0x000fe20000000000 */
[----:B------:R-:W-:Y:S01]  /*e6c0*/  @!P0 IMAD.MOV R15, RZ, RZ, -R15 ;  /* 0x000000ffff0f8224 */ /* 0x000fe200078e0a0f */
[----:B------:R-:W-:Y:S01]  /*e6d0*/  ISETP.GE.AND P0, PT, R6, RZ, PT ;  /* 0x000000ff0600720c */ /* 0x000fe20003f06270 */
[----:B------:R-:W-:Y:S01]  /*e6e0*/  VIADD R6, R28, 0xec ;  /* 0x000000ec1c067836 */ /* 0x000fe20000000000 */
[----:B------:R-:W-:Y:S01]  /*e6f0*/  ISETP.GT.U32.AND P2, PT, R10, R9, PT ;  /* 0x000000090a00720c */ /* 0x000fe20003f44070 */
[----:B------:R-:W-:Y:S01]  /*e700*/  IMAD.HI.U32 R7, R4, R12, RZ ;  /* 0x0000000c04077227 */ /* 0x000fe200078e00ff */
[----:B------:R1:W-:Y:S02]  /*e710*/  STL [R1+0x478], R15 ;  /* 0x0004780f01007387 */ /* 0x0003e40000100800 */
[----:B------:R-:W-:Y:S01]  /*e720*/  IABS R16, R6 ;  /* 0x0000000600107213 */ /* 0x000fe20000000000 */
[----:B------:R-:W-:Y:S01]  /*e730*/  IMAD.MOV R7, RZ, RZ, -R7 ;  /* 0x000000ffff077224 */ /* 0x000fe200078e0a07 */
[----:B------:R2:W-:Y:S01]  /*e740*/  STL [R1+0x474], R3 ;  /* 0x0004740301007387 */ /* 0x0005e20000100800 */
[--C-:B------:R-:W-:Y:S01]  /*e750*/  @!P5 IMAD.IADD R11, R11, 0x1, -R10.reuse ;  /* 0x000000010b0bd824 */ /* 0x100fe200078e0a0a */
[----:B------:R-:W-:Y:S01]  /*e760*/  ISETP.GE.AND P5, PT, R6, RZ, PT ;  /* 0x000000ff0600720c */ /* 0x000fe20003fa6270 */
[----:B------:R-:W-:Y:S01]  /*e770*/  @!P3 IMAD.IADD R21, R21, 0x1, -R10 ;  /* 0x000000011515b824 */ /* 0x000fe200078e0a0a */
[----:B------:R-:W-:Y:S01]  /*e780*/  IABS R6, R19 ;  /* 0x0000001300067213 */ /* 0x000fe20000000000 */
[C---:B------:R-:W-:Y:S01]  /*e790*/  IMAD R12, R10.reuse, R7, R12 ;  /* 0x000000070a0c7224 */ /* 0x040fe200078e020c */
[----:B-1----:R-:W-:Y:S01]  /*e7a0*/  IABS R15, R20 ;  /* 0x00000014000f7213 */ /* 0x002fe20000000000 */
[----:B------:R-:W-:Y:S01]  /*e7b0*/  @!P2 IMAD.IADD R9, R9, 0x1, -R10 ;  /* 0x000000010909a824 */ /* 0x000fe200078e0a0a */
[----:B------:R-:W-:Y:S01]  /*e7c0*/  ISETP.GT.U32.AND P3, PT, R10, R21, PT ;  /* 0x000000150a00720c */ /* 0x000fe20003f64070 */
[----:B------:R-:W-:Y:S01]  /*e7d0*/  IMAD.HI.U32 R0, R4, R16, RZ ;  /* 0x0000001004007227 */ /* 0x000fe200078e00ff */
[----:B------:R-:W-:Y:S01]  /*e7e0*/  ISETP.GT.U32.AND P2, PT, R10, R12, PT ;  /* 0x0000000c0a00720c */ /* 0x000fe20003f44070 */
[----:B------:R-:W-:Y:S02]  /*e7f0*/  STL [R1+0x470], R14 ;  /* 0x0004700e01007387 */ /* 0x000fe40000100800 */
[----:B--2---:R-:W-:-:S02]  /*e800*/  IMAD.MOV.U32 R3, RZ, RZ, R8 ;  /* 0x000000ffff037224 */ /* 0x004fc400078e0008 */
[----:B------:R-:W-:-:S04]  /*e810*/  IMAD.HI.U32 R8, R4, R6, RZ ;  /* 0x0000000604087227 */ /* 0x000fc800078e00ff */
[----:B------:R-:W-:Y:S02]  /*e820*/  IMAD.MOV R0, RZ, RZ, -R0 ;  /* 0x000000ffff007224 */ /* 0x000fe400078e0a00 */
[----:B------:R-:W-:Y:S02]  /*e830*/  IMAD.MOV R8, RZ, RZ, -R8 ;  /* 0x000000ffff087224 */ /* 0x000fe400078e0a08 */
[C---:B------:R-:W-:Y:S02]  /*e840*/  IMAD R16, R10.reuse, R0, R16 ;  /* 0x000000000a107224 */ /* 0x040fe400078e0210 */
[C---:B------:R-:W-:Y:S02]  /*e850*/  IMAD R6, R10.reuse, R8, R6 ;  /* 0x000000080a067224 */ /* 0x040fe400078e0206 */
[----:B------:R-:W-:Y:S01]  /*e860*/  @!P6 IMAD.MOV R3, RZ, RZ, -R3 ;  /* 0x000000ffff03e224 */ /* 0x000fe200078e0a03 */
[----:B------:R-:W-:Y:S01]  /*e870*/  ISETP.GE.AND P6, PT, R5, RZ, PT ;  /* 0x000000ff0500720c */ /* 0x000fe20003fc6270 */
[--C-:B------:R-:W-:Y:S01]  /*e880*/  @!P3 IMAD.IADD R21, R21, 0x1, -R10.reuse ;  /* 0x000000011515b824 */ /* 0x100fe200078e0a0a */
[----:B------:R-:W-:Y:S01]  /*e890*/  ISETP.GT.U32.AND P3, PT, R10, R16, PT ;  /* 0x000000100a00720c */ /* 0x000fe20003f64070 */
[----:B------:R-:W-:Y:S01]  /*e8a0*/  @!P2 IMAD.IADD R12, R12, 0x1, -R10 ;  /* 0x000000010c0ca824 */ /* 0x000fe200078e0a0a */
[----:B------:R-:W-:Y:S01]  /*e8b0*/  ISETP.GT.U32.AND P2, PT, R10, R6, PT ;  /* 0x000000060a00720c */ /* 0x000fe20003f44070 */
[----:B------:R-:W-:Y:S01]  /*e8c0*/  IMAD.HI.U32 R23, R4, R15, RZ ;  /* 0x0000000f04177227 */ /* 0x000fe200078e00ff */
[----:B------:R1:W-:Y:S03]  /*e8d0*/  STL [R1+0x46c], R3 ;  /* 0x00046c0301007387 */ /* 0x0003e60000100800 */
[----:B------:R-:W-:-:S02]  /*e8e0*/  VIADD R5, R28, 0xe9 ;  /* 0x000000e91c057836 */ /* 0x000fc40000000000 */
[----:B------:R-:W-:Y:S02]  /*e8f0*/  IMAD.MOV R23, RZ, RZ, -R23 ;  /* 0x000000ffff177224 */ /* 0x000fe400078e0a17 */
[----:B------:R-:W-:Y:S01]  /*e900*/  VIADD R18, R28, 0xe8 ;  /* 0x000000e81c127836 */ /* 0x000fe20000000000 */
[----:B------:R-:W-:Y:S01]  /*e910*/  IABS R17, R5 ;  /* 0x0000000500117213 */ /* 0x000fe20000000000 */
[----:B------:R-:W-:Y:S02]  /*e920*/  IMAD R15, R10, R23, R15 ;  /* 0x000000170a0f7224 */ /* 0x000fe400078e020f */
[----:B-1----:R-:W-:Y:S01]  /*e930*/  IMAD.MOV.U32 R3, RZ, RZ, R11 ;  /* 0x000000ffff037224 */ /* 0x002fe200078e000b */
[----:B------:R-:W-:Y:S01]  /*e940*/  IABS R7, R18 ;  /* 0x0000001200077213 */ /* 0x000fe20000000000 */
[----:B------:R-:W-:Y:S02]  /*e950*/  VIADD R13, R28, 0xe7 ;  /* 0x000000e71c0d7836 */ /* 0x000fe40000000000 */
[----:B------:R-:W-:-:S02]  /*e960*/  @!P4 IMAD.MOV R3, RZ, RZ, -R3 ;  /* 0x000000ffff03c224 */ /* 0x000fc400078e0a03 */
[--C-:B------:R-:W-:Y:S01]  /*e970*/  @!P3 IMAD.IADD R16, R16, 0x1, -R10.reuse ;  /* 0x000000011010b824 */ /* 0x100fe200078e0a0a */
[----:B------:R-:W-:Y:S01]  /*e980*/  ISETP.GT.U32.AND P3, PT, R10, R15, PT ;  /* 0x0000000f0a00720c */ /* 0x000fe20003f64070 */
[----:B------:R-:W-:Y:S01]  /*e990*/  @!P2 IMAD.IADD R6, R6, 0x1, -R10 ;  /* 0x000000010606a824 */ /* 0x000fe200078e0a0a */
[----:B------:R1:W-:Y:S01]  /*e9a0*/  STL [R1+0x460], R3 ;  /* 0x0004600301007387 */ /* 0x0003e20000100800 */
[----:B------:R-:W-:Y:S01]  /*e9b0*/  IABS R0, R13 ;  /* 0x0000000d00007213 */ /* 0x000fe20000000000 */
[----:B------:R-:W-:Y:S01]  /*e9c0*/  IMAD.HI.U32 R22, R4, R17, RZ ;  /* 0x0000001104167227 */ /* 0x000fe200078e00ff */
[C---:B------:R-:W-:Y:S02]  /*e9d0*/  ISETP.GT.U32.AND P2, PT, R10.reuse, R12, PT ;  /* 0x0000000c0a00720c */ /* 0x040fe40003f44070 */
[----:B------:R-:W-:Y:S01]  /*e9e0*/  ISETP.GT.U32.AND P4, PT, R10, R16, PT ;  /* 0x000000100a00720c */ /* 0x000fe20003f84070 */
[----:B------:R-:W-:-:S04]  /*e9f0*/  IMAD.HI.U32 R8, R4, R7, RZ ;  /* 0x0000000704087227 */ /* 0x000fc800078e00ff */
[----:B-1----:R-:W-:Y:S02]  /*ea00*/  IMAD.MOV.U32 R3, RZ, RZ, R9 ;  /* 0x000000ffff037224 */ /* 0x002fe400078e0009 */
        /* <DEDUP_REMOVED lines=8> */
[----:B------:R-:W-:Y:S02]  /*ea90*/  IMAD R7, R10, R23, R7 ;  /* 0x000000170a077224 */ /* 0x000fe400078e0207 */
[----:B------:R-:W-:Y:S02]  /*eaa0*/  @!P3 IMAD.IADD R15, R15, 0x1, -R10 ;  /* 0x000000010f0fb824 */ /* 0x000fe400078e0a0a */
[----:B-1----:R-:W-:-:S02]  /*eab0*/  IMAD.MOV.U32 R3, RZ, RZ, R21 ;  /* 0x000000ffff037224 */ /* 0x002fc400078e0015 */
[C---:B------:R-:W-:Y:S01]  /*eac0*/  IMAD R0, R10.reuse, R17, R0 ;  /* 0x000000110a007224 */ /* 0x040fe200078e0200 */
[C---:B------:R-:W-:Y:S01]  /*ead0*/  ISETP.GT.U32.AND P3, PT, R10.reuse, R15, PT ;  /* 0x0000000f0a00720c */ /* 0x040fe20003f64070 */
[----:B------:R-:W-:Y:S01]  /*eae0*/  @!P1 IMAD.MOV R3, RZ, RZ, -R3 ;  /* 0x000000ffff039224 */ /* 0x000fe200078e0a03 */
[----:B------:R-:W-:Y:S01]  /*eaf0*/  ISETP.GT.U32.AND P1, PT, R10, R8, PT ;  /* 0x000000080a00720c */ /* 0x000fe20003f24070 */
[--C-:B------:R-:W-:Y:S01]  /*eb00*/  @!P2 IMAD.IADD R12, R12, 0x1, -R10.reuse ;  /* 0x000000010c0ca824 */ /* 0x100fe200078e0a0a */
[----:B------:R-:W-:Y:S01]  /*eb10*/  ISETP.GT.U32.AND P2, PT, R10, R7, PT ;  /* 0x000000070a00720c */ /* 0x000fe20003f44070 */
[----:B------:R-:W-:Y:S01]  /*eb20*/  @!P0 IMAD.IADD R6, R6, 0x1, -R10 ;  /* 0x0000000106068824 */ /* 0x000fe200078e0a0a */
[----:B------:R-:W-:Y:S01]  /*eb30*/  ISETP.GT.U32.AND P0, PT, R10, R0, PT ;  /* 0x000000000a00720c */ /* 0x000fe20003f04070 */
[C---:B------:R-:W-:Y:S01]  /*eb40*/  VIADD R14, R28.reuse, 0xe6 ;  /* 0x000000e61c0e7836 */ /* 0x040fe20000000000 */
[----:B------:R1:W-:Y:S01]  /*eb50*/  STL [R1+0x450], R3 ;  /* 0x0004500301007387 */ /* 0x0003e20000100800 */
[----:B------:R-:W-:-:S02]  /*eb60*/  VIADD R11, R28, 0xe5 ;  /* 0x000000e51c0b7836 */ /* 0x000fc40000000000 */
[----:B------:R-:W-:Y:S01]  /*eb70*/  @!P4 IMAD.IADD R16, R16, 0x1, -R10 ;  /* 0x000000011010c824 */ /* 0x000fe200078e0a0a */
[----:B------:R-:W-:Y:S01]  /*eb80*/  IABS R17, R14 ;  /* 0x0000000e00117213 */ /* 0x000fe20000000000 */
[----:B------:R-:W-:Y:S01]  /*eb90*/  IMAD.MOV.U32 R22, RZ, RZ, R12 ;  /* 0x000000ffff167224 */ /* 0x000fe200078e000c */
[----:B------:R-:W-:Y:S01]  /*eba0*/  IABS R9, R11 ;  /* 0x0000000b00097213 */ /* 0x000fe20000000000 */
[--C-:B------:R-:W-:Y:S01]  /*ebb0*/  @!P1 IMAD.IADD R8, R8, 0x1, -R10.reuse ;  /* 0x0000000108089824 */ /* 0x100fe200078e0a0a */
[----:B------:R-:W-:Y:S01]  /*ebc0*/  ISETP.GE.AND P4, PT, R19, RZ, PT ;  /* 0x000000ff1300720c */ /* 0x000fe20003f86270 */
[----:B------:R-:W-:Y:S01]  /*ebd0*/  @!P2 IMAD.IADD R7, R7, 0x1, -R10 ;  /* 0x000000010707a824 */ /* 0x000fe200078e0a0a */
[----:B------:R-:W-:Y:S01]  /*ebe0*/  ISETP.GE.AND P1, PT, R5, RZ, PT ;  /* 0x000000ff0500720c */ /* 0x000fe20003f26270 */
[----:B------:R-:W-:Y:S01]  /*ebf0*/  IMAD.HI.U32 R21, R4, R17, RZ ;  /* 0x0000001104157227 */ /* 0x000fe200078e00ff */
[----:B------:R-:W-:-:S03]  /*ec00*/  ISETP.GE.AND P2, PT, R18, RZ, PT ;  /* 0x000000ff1200720c */ /* 0x000fc60003f46270 */
[----:B------:R-:W-:Y:S01]  /*ec10*/  @!P3 IMAD.IADD R15, R15, 0x1, -R10 ;  /* 0x000000010f0fb824 */ /* 0x000fe200078e0a0a */
[----:B------:R-:W-:Y:S01]  /*ec20*/  ISETP.GE.AND P3, PT, R20, RZ, PT ;  /* 0x000000ff1400720c */ /* 0x000fe20003f66270 */
[----:B-1----:R-:W-:Y:S02]  /*ec30*/  IMAD.MOV.U32 R3, RZ, RZ, R16 ;  /* 0x000000ffff037224 */ /* 0x002fe400078e0010 */
[----:B------:R-:W-:Y:S01]  /*ec40*/  @!P0 IMAD.IADD R0, R0, 0x1, -R10 ;  /* 0x0000000100008824 */ /* 0x000fe200078e0a0a */
[C---:B------:R-:W-:Y:S01]  /*ec50*/  ISETP.GT.U32.AND P0, PT, R10.reuse, R8, PT ;  /* 0x000000080a00720c */ /* 0x040fe20003f04070 */
[----:B------:R-:W-:Y:S01]  /*ec60*/  @!P6 IMAD.MOV R22, RZ, RZ, -R22 ;  /* 0x000000ffff16e224 */ /* 0x000fe200078e0a16 */
[----:B------:R-:W-:Y:S01]  /*ec70*/  ISETP.GT.U32.AND P6, PT, R10, R7, PT ;  /* 0x000000070a00720c */ /* 0x000fe20003fc4070 */
[----:B------:R-:W-:-:S03]  /*ec80*/  IMAD.HI.U32 R19, R4, R9, RZ ;  /* 0x0000000904137227 */ /* 0x000fc600078e00ff */
[----:B------:R-:W-:Y:S01]  /*ec90*/  STL [R1+0x44c], R22 ;  /* 0x00044c1601007387 */ /* 0x000fe20000100800 */
[----:B------:R-:W-:Y:S02]  /*eca0*/  IMAD.MOV R21, RZ, RZ, -R21 ;  /* 0x000000ffff157224 */ /* 0x000fe400078e0a15 */
[----:B------:R-:W-:Y:S01]  /*ecb0*/  @!P5 IMAD.MOV R3, RZ, RZ, -R3 ;  /* 0x000000ffff03d224 */ /* 0x000fe200078e0a03 */
[C---:B------:R-:W-:Y:S01]  /*ecc0*/  ISETP.GT.U32.AND P5, PT, R10.reuse, R0, PT ;  /* 0x000000000a00720c */ /* 0x040fe20003fa4070 */
[----:B------:R-:W-:Y:S02]  /*ecd0*/  IMAD.MOV R19, RZ, RZ, -R19 ;  /* 0x000000ffff137224 */ /* 0x000fe400078e0a13 */
[C---:B------:R-:W-:Y:S01]  /*ece0*/  IMAD R5, R10.reuse, R21, R17 ;  /* 0x000000150a057224 */ /* 0x040fe200078e0211 */
[----:B------:R1:W-:Y:S01]  /*ecf0*/  STL [R1+0x448], R3 ;  /* 0x0004480301007387 */ /* 0x0003e20000100800 */
[----:B------:R-:W-:Y:S02]  /*ed00*/  IMAD.MOV.U32 R16, RZ, RZ, R6 ;  /* 0x000000ffff107224 */ /* 0x000fe400078e0006 */
[----:B------:R-:W-:-:S02]  /*ed10*/  IMAD R9, R10, R19, R9 ;  /* 0x000000130a097224 */ /* 0x000fc400078e0209 */
[----:B------:R-:W-:Y:S02]  /*ed20*/  VIADD R12, R28, 0xe4 ;  /* 0x000000e41c0c7836 */ /* 0x000fe40000000000 */
[----:B------:R-:W-:Y:S01]  /*ed30*/  @!P4 IMAD.MOV R16, RZ, RZ, -R16 ;  /* 0x000000ffff10c224 */ /* 0x000fe200078e0a10 */
[----:B------:R-:W-:Y:S01]  /*ed40*/  ISETP.GT.U32.AND P4, PT, R10, R5, PT ;  /* 0x000000050a00720c */ /* 0x000fe20003f84070 */
[--C-:B------:R-:W-:Y:S01]  /*ed50*/  @!P0 IMAD.IADD R8, R8, 0x1, -R10.reuse ;  /* 0x0000000108088824 */ /* 0x100fe200078e0a0a */
[----:B------:R-:W-:Y:S01]  /*ed60*/  ISETP.GT.U32.AND P0, PT, R10, R9, PT ;  /* 0x000000090a00720c */ /* 0x000fe20003f04070 */
[----:B-1----:R-:W-:Y:S01]  /*ed70*/  IMAD.MOV.U32 R3, RZ, RZ, R15 ;  /* 0x000000ffff037224 */ /* 0x002fe200078e000f */
[----:B------:R-:W-:Y:S01]  /*ed80*/  STL [R1+0x444], R16 ;  /* 0x0004441001007387 */ /* 0x000fe20000100800 */
[----:B------:R-:W-:Y:S01]  /*ed90*/  @!P6 IMAD.IADD R7, R7, 0x1, -R10 ;  /* 0x000000010707e824 */ /* 0x000fe200078e0a0a */
[----:B------:R-:W-:Y:S01]  /*eda0*/  ISETP.GE.AND P6, PT, R14, RZ, PT ;  /* 0x000000ff0e00720c */ /* 0x000fe20003fc6270 */
[----:B------:R-:W-:Y:S01]  /*edb0*/  @!P3 IMAD.MOV R3, RZ, RZ, -R3 ;  /* 0x000000ffff03b224 */ /* 0x000fe200078e0a03 */
[----:B------:R-:W-:Y:S01]  /*edc0*/  ISETP.GE.AND P3, PT, R13, RZ, PT ;  /* 0x000000ff0d00720c */ /* 0x000fe20003f66270 */
[----:B------:R-:W-:Y:S01]  /*edd0*/  IMAD.MOV.U32 R15, RZ, RZ, R8 ;  /* 0x000000ffff0f7224 */ /* 0x000fe200078e0008 */
[----:B------:R-:W-:Y:S01]  /*ede0*/  IABS R13, R12 ;  /* 0x0000000c000d7213 */ /* 0x000fe20000000000 */
[----:B------:R-:W-:Y:S01]  /*edf0*/  @!P5 IMAD.IADD R0, R0, 0x1, -R10 ;  /* 0x000000010000d824 */ /* 0x000fe200078e0a0a */
[----:B------:R1:W-:Y:S01]  /*ee00*/  STL [R1+0x440], R3 ;  /* 0x0004400301007387 */ /* 0x0003e20000100800 */
[----:B------:R-:W-:Y:S01]  /*ee10*/  @!P1 IMAD.MOV R15, RZ, RZ, -R15 ;  /* 0x000000ffff0f9224 */ /* 0x000fe200078e0a0f */
[----:B------:R-:W-:Y:S01]  /*ee20*/  ISETP.GE.AND P5, PT, R11, RZ, PT ;  /* 0x000000ff0b00720c */ /* 0x000fe20003fa6270 */
[----:B------:R-:W-:-:S03]  /*ee30*/  IMAD.HI.U32 R14, R4, R13, RZ ;  /* 0x0000000d040e7227 */ /* 0x000fc600078e00ff */
[----:B------:R-:W-:Y:S01]  /*ee40*/  STL [R1+0x43c], R15 ;  /* 0x00043c0f01007387 */ /* 0x000fe20000100800 */
[----:B------:R-:W-:Y:S01]  /*ee50*/  @!P4 IMAD.IADD R5, R5, 0x1, -R10 ;  /* 0x000000010505c824 */ /* 0x000fe200078e0a0a */
[----:B------:R-:W-:Y:S01]  /*ee60*/  ISETP.GE.AND P4, PT, R12, RZ, PT ;  /* 0x000000ff0c00720c */ /* 0x000fe20003f86270 */
[----:B------:R-:W-:Y:S02]  /*ee70*/  IMAD.MOV R14, RZ, RZ, -R14 ;  /* 0x000000ffff0e7224 */ /* 0x000fe400078e0a0e */
[----:B-1----:R-:W-:Y:S02]  /*ee80*/  IMAD.MOV.U32 R3, RZ, RZ, R7 ;  /* 0x000000ffff037224 */ /* 0x002fe400078e0007 */
[----:B------:R-:W-:Y:S02]  /*ee90*/  VIADD R6, R28, 0xe3 ;  /* 0x000000e31c067836 */ /* 0x000fe40000000000 */
[----:B------:R-:W-:Y:S02]  /*eea0*/  @!P2 IMAD.MOV R3, RZ, RZ, -R3 ;  /* 0x000000ffff03a224 */ /* 0x000fe400078e0a03 */
[----:B------:R-:W-:Y:S01]  /*eeb0*/  @!P0 IMAD.IADD R9, R9, 0x1, -R10 ;  /* 0x0000000109098824 */ /* 0x000fe200078e0a0a */
[C---:B------:R-:W-:Y:S01]  /*eec0*/  ISETP.GT.U32.AND P0, PT, R10.reuse, R5, PT ;  /* 0x000000050a00720c */ /* 0x040fe20003f04070 */
[----:B------:R-:W-:Y:S01]  /*eed0*/  IMAD R13, R10, R14, R13 ;  /* 0x0000000e0a0d7224 */ /* 0x000fe200078e020d */
[----:B------:R1:W-:Y:S01]  /*eee0*/  STL [R1+0x434], R3 ;  /* 0x0004340301007387 */ /* 0x0003e20000100800 */
[----:B------:R-:W-:Y:S01]  /*eef0*/  IABS R16, R6 ;  /* 0x0000000600107213 */ /* 0x000fe20000000000 */
[----:B------:R-:W-:Y:S01]  /*ef00*/  VIADD R14, R28, 0xe2 ;  /* 0x000000e21c0e7836 */ /* 0x000fe20000000000 */
[----:B------:R-:W-:Y:S01]  /*ef10*/  ISETP.GT.U32.AND P1, PT, R10, R9, PT ;  /* 0x000000090a00720c */ /* 0x000fe20003f24070 */
[----:B------:R-:W-:Y:S01]  /*ef20*/  VIADD R7, R28, 0xe0 ;  /* 0x000000e01c077836 */ /* 0x000fe20000000000 */
[----:B------:R-:W-:Y:S01]  /*ef30*/  ISETP.GE.AND P2, PT, R6, RZ, PT ;  /* 0x000000ff0600720c */ /* 0x000fe20003f46270 */
[----:B------:R-:W-:-:S03]  /*ef40*/  IMAD.HI.U32 R11, R4, R16, RZ ;  /* 0x00000010040b7227 */ /* 0x000fc600078e00ff */
[----:B------:R-:W-:Y:S01]  /*ef50*/  IABS R12, R7 ;  /* 0x00000007000c7213 */ /* 0x000fe20000000000 */
[----:B-1----:R-:W-:Y:S02]  /*ef60*/  IMAD.MOV.U32 R3, RZ, RZ, R0 ;  /* 0x000000ffff037224 */ /* 0x002fe400078e0000 */
[----:B------:R-:W-:Y:S02]  /*ef70*/  IMAD.MOV R11, RZ, RZ, -R11 ;  /* 0x000000ffff0b7224 */ /* 0x000fe400078e0a0b */
[----:B------:R-:W-:Y:S01]  /*ef80*/  @!P3 IMAD.MOV R3, RZ, RZ, -R3 ;  /* 0x000000ffff03b224 */ /* 0x000fe200078e0a03 */
[----:B------:R-:W-:Y:S01]  /*ef90*/  ISETP.GT.U32.AND P3, PT, R10, R13, PT ;  /* 0x0000000d0a00720c */ /* 0x000fe20003f64070 */
[----:B------:R-:W-:Y:S01]  /*efa0*/  @!P0 IMAD.IADD R5, R5, 0x1, -R10 ;  /* 0x0000000105058824 */ /* 0x000fe200078e0a0a */
[----:B------:R-:W-:Y:S01]  /*efb0*/  ISETP.GE.AND P0, PT, R14, RZ, PT ;  /* 0x000000ff0e00720c */ /* 0x000fe20003f06270 */
[----:B------:R-:W-:Y:S01]  /*efc0*/  IMAD R16, R10, R11, R16 ;  /* 0x0000000b0a107224 */ /* 0x000fe200078e0210 */
[----:B------:R1:W-:Y:S01]  /*efd0*/  STL [R1+0x430], R3 ;  /* 0x0004300301007387 */ /* 0x0003e20000100800 */
[----:B------:R-:W-:Y:S01]  /*efe0*/  IABS R14, R14 ;  /* 0x0000000e000e7213 */ /* 0x000fe20000000000 */
[----:B------:R-:W-:-:S02]  /*eff0*/  @!P1 IMAD.IADD R9, R9, 0x1, -R10 ;  /* 0x0000000109099824 */ /* 0x000fc400078e0a0a */
[----:B------:R-:W-:Y:S01]  /*f000*/  ISETP.GT.U32.AND P1, PT, R10, R16, PT ;  /* 0x000000100a00720c */ /* 0x000fe20003f24070 */
[----:B------:R-:W-:Y:S02]  /*f010*/  VIADD R0, R28, 0xe1 ;  /* 0x000000e11c007836 */ /* 0x000fe40000000000 */
[----:B------:R-:W-:-:S03]  /*f020*/  IMAD.HI.U32 R8, R4, R14, RZ ;  /* 0x0000000e04087227 */ /* 0x000fc600078e00ff */
[----:B------:R-:W-:Y:S01]  /*f030*/  IABS R6, R0 ;  /* 0x0000000000067213 */ /* 0x000fe20000000000 */
[----:B-1----:R-:W-:Y:S02]  /*f040*/  IMAD.MOV.U32 R3, RZ, RZ, R5 ;  /* 0x000000ffff037224 */ /* 0x002fe400078e0005 */
[----:B------:R-:W-:Y:S01]  /*f050*/  @!P3 IMAD.IADD R13, R13, 0x1, -R10 ;  /* 0x000000010d0db824 */ /* 0x000fe200078e0a0a */
[----:B------:R-:W-:Y:S01]  /*f060*/  ISETP.GE.AND P3, PT, R0, RZ, PT ;  /* 0x000000ff0000720c */ /* 0x000fe20003f66270 */
[----:B------:R-:W-:Y:S02]  /*f070*/  @!P6 IMAD.MOV R3, RZ, RZ, -R3 ;  /* 0x000000ffff03e224 */ /* 0x000fe400078e0a03 */
[----:B------:R-:W-:Y:S01]  /*f080*/  IMAD.MOV R8, RZ, RZ, -R8 ;  /* 0x000000ffff087224 */ /* 0x000fe200078e0a08 */
[----:B------:R-:W-:Y:S01]  /*f090*/  ISETP.GT.U32.AND P6, PT, R10, R13, PT ;  /* 0x0000000d0a00720c */ /* 0x000fe20003fc4070 */
[----:B------:R-:W-:Y:S01]  /*f0a0*/  @!P1 IMAD.IADD R16, R16, 0x1, -R10 ;  /* 0x0000000110109824 */ /* 0x000fe200078e0a0a */
[----:B------:R1:W-:Y:S01]  /*f0b0*/  STL [R1+0x42c], R3 ;  /* 0x00042c0301007387 */ /* 0x0003e20000100800 */
[----:B------:R-:W-:-:S02]  /*f0c0*/  IMAD R14, R10, R8, R14 ;  /* 0x000000080a0e7224 */ /* 0x000fc400078e020e */
[----:B------:R-:W-:Y:S01]  /*f0d0*/  IMAD.HI.U32 R0, R4, R12, RZ ;  /* 0x0000000c04007227 */ /* 0x000fe200078e00ff */
[----:B------:R-:W-:-:S03]  /*f0e0*/  ISETP.GT.U32.AND P1, PT, R10, R16, PT ;  /* 0x000000100a00720c */ /* 0x000fc60003f24070 */
[----:B------:R-:W-:-:S04]  /*f0f0*/  IMAD.HI.U32 R5, R4, R6, RZ ;  /* 0x0000000604057227 */ /* 0x000fc800078e00ff */
[----:B-1----:R-:W-:Y:S02]  /*f100*/  IMAD.MOV.U32 R3, RZ, RZ, R9 ;  /* 0x000000ffff037224 */ /* 0x002fe400078e0009 */
[----:B------:R-:W-:Y:S01]  /*f110*/  @!P6 IMAD.IADD R13, R13, 0x1, -R10 ;  /* 0x000000010d0de824 */ /* 0x000fe200078e0a0a */
[C---:B------:R-:W-:Y:S01]  /*f120*/  ISETP.GT.U32.AND P6, PT, R10.reuse, R14, PT ;  /* 0x0000000e0a00720c */ /* 0x040fe20003fc4070 */
[----:B------:R-:W-:Y:S01]  /*f130*/  @!P5 IMAD.MOV R3, RZ, RZ, -R3 ;  /* 0x000000ffff03d224 */ /* 0x000fe200078e0a03 */
[----:B------:R-:W-:Y:S01]  /*f140*/  ISETP.GE.AND P5, PT, R7, RZ, PT ;  /* 0x000000ff0700720c */ /* 0x000fe20003fa6270 */
[----:B------:R-:W-:Y:S02]  /*f150*/  IMAD.MOV R7, RZ, RZ, -R0 ;  /* 0x000000ffff077224 */ /* 0x000fe400078e0a00 */
[----:B------:R-:W-:Y:S01]  /*f160*/  IMAD.MOV R5, RZ, RZ, -R5 ;  /* 0x000000ffff057224 */ /* 0x000fe200078e0a05 */
[----:B------:R1:W-:Y:S01]  /*f170*/  STL [R1+0x428], R3 ;  /* 0x0004280301007387 */ /* 0x0003e20000100800 */
[----:B------:R-:W-:-:S02]  /*f180*/  IMAD R12, R10, R7, R12 ;  /* 0x000000070a0c7224 */ /* 0x000fc400078e020c */
[----:B------:R-:W-:Y:S02]  /*f190*/  IMAD R6, R10, R5, R6 ;  /* 0x000000050a067224 */ /* 0x000fe400078e0206 */
[----:B------:R-:W-:Y:S02]  /*f1a0*/  VIADD R0, R28, 0xdf ;  /* 0x000000df1c007836 */ /* 0x000fe40000000000 */
[--C-:B------:R-:W-:Y:S01]  /*f1b0*/  @!P6 IMAD.IADD R14, R14, 0x1, -R10.reuse ;  /* 0x000000010e0ee824 */ /* 0x100fe200078e0a0a */
[----:B------:R-:W-:Y:S01]  /*f1c0*/  ISETP.GT.U32.AND P6, PT, R10, R12, PT ;  /* 0x0000000c0a00720c */ /* 0x000fe20003fc4070 */
[----:B------:R-:W-:Y:S01]  /*f1d0*/  @!P1 IMAD.IADD R16, R16, 0x1, -R10 ;  /* 0x0000000110109824 */ /* 0x000fe200078e0a0a */
[----:B------:R-:W-:Y:S01]  /*f1e0*/  IABS R7, R0 ;  /* 0x0000000000077213 */ /* 0x000fe20000000000 */
[----:B-1----:R-:W-:Y:S01]  /*f1f0*/  IMAD.MOV.U32 R3, RZ, RZ, R13 ;  /* 0x000000ffff037224 */ /* 0x002fe200078e000d */
[----:B------:R-:W-:Y:S01]  /*f200*/  ISETP.GT.U32.AND P1, PT, R10, R6, PT ;  /* 0x000000060a00720c */ /* 0x000fe20003f24070 */
[----:B------:R-:W-:-:S02]  /*f210*/  VIADD R9, R28, 0xdd ;  /* 0x000000dd1c097836 */ /* 0x000fc40000000000 */
[----:B------:R-:W-:Y:S01]  /*f220*/  @!P4 IMAD.MOV R3, RZ, RZ, -R3 ;  /* 0x000000ffff03c224 */ /* 0x000fe200078e0a03 */
[----:B------:R-:W-:Y:S01]  /*f230*/  ISETP.GT.U32.AND P4, PT, R10, R14, PT ;  /* 0x0000000e0a00720c */ /* 0x000fe20003f84070 */
[----:B------:R-:W-:Y:S01]  /*f240*/  IMAD.HI.U32 R13, R4, R7, RZ ;  /* 0x00000007040d7227 */ /* 0x000fe200078e00ff */
[----:B------:R-:W-:Y:S02]  /*f250*/  IABS R11, R9 ;  /* 0x00000009000b7213 */ /* 0x000fe40000000000 */
[----:B------:R1:W-:Y:S01]  /*f260*/  STL [R1+0x420], R3 ;  /* 0x0004200301007387 */ /* 0x0003e20000100800 */
[----:B------:R-:W-:Y:S02]  /*f270*/  IMAD.MOV R13, RZ, RZ, -R13 ;  /* 0x000000ffff0d7224 */ /* 0x000fe400078e0a0d */
[----:B------:R-:W-:Y:S02]  /*f280*/  @!P6 IMAD.IADD R12, R12, 0x1, -R10 ;  /* 0x000000010c0ce824 */ /* 0x000fe400078e0a0a */
[----:B------:R-:W-:-:S02]  /*f290*/  VIADD R15, R28, 0xde ;  /* 0x000000de1c0f7836 */ /* 0x000fc40000000000 */
[----:B------:R-:W-:Y:S01]  /*f2a0*/  VIADD R5, R28, 0xdc ;  /* 0x000000dc1c057836 */ /* 0x000fe20000000000 */
[----:B------:R-:W-:Y:S01]  /*f2b0*/  ISETP.GT.U32.AND P6, PT, R10, R12, PT ;  /* 0x0000000c0a00720c */ /* 0x000fe20003fc4070 */
[----:B------:R-:W-:Y:S01]  /*f2c0*/  @!P1 IMAD.IADD R6, R6, 0x1, -R10 ;  /* 0x0000000106069824 */ /* 0x000fe200078e0a0a */
[----:B------:R-:W-:Y:S01]  /*f2d0*/  IABS R17, R15 ;  /* 0x0000000f00117213 */ /* 0x000fe20000000000 */
[----:B-1----:R-:W-:Y:S01]  /*f2e0*/  IMAD.MOV.U32 R3, RZ, RZ, R16 ;  /* 0x000000ffff037224 */ /* 0x002fe200078e0010 */
[----:B------:R-:W-:Y:S01]  /*f2f0*/  IABS R8, R5 ;  /* 0x0000000500087213 */ /* 0x000fe20000000000 */
[----:B------:R-:W-:Y:S01]  /*f300*/  @!P4 IMAD.IADD R14, R14, 0x1, -R10 ;  /* 0x000000010e0ec824 */ /* 0x000fe200078e0a0a */
[----:B------:R-:W-:Y:S01]  /*f310*/  ISETP.GT.U32.AND P1, PT, R10, R6, PT ;  /* 0x000000060a00720c */ /* 0x000fe20003f24070 */
[----:B------:R-:W-:Y:S01]  /*f320*/  @!P2 IMAD.MOV R3, RZ, RZ, -R3 ;  /* 0x000000ffff03a224 */ /* 0x000fe200078e0a03 */
[----:B------:R-:W-:Y:S01]  /*f330*/  ISETP.GE.AND P2, PT, R0, RZ, PT ;  /* 0x000000ff0000720c */ /* 0x000fe20003f46270 */
[----:B------:R-:W-:-:S02]  /*f340*/  IMAD R0, R10, R13, R7 ;  /* 0x0000000d0a007224 */ /* 0x000fc400078e0207 */
[----:B------:R-:W-:Y:S01]  /*f350*/  IMAD.HI.U32 R7, R4, R11, RZ ;  /* 0x0000000b04077227 */ /* 0x000fe200078e00ff */
[----:B------:R1:W-:Y:S02]  /*f360*/  STL [R1+0x41c], R3 ;  /* 0x00041c0301007387 */ /* 0x0003e40000100800 */
[----:B------:R-:W-:Y:S01]  /*f370*/  ISETP.GT.U32.AND P4, PT, R10, R0, PT ;  /* 0x000000000a00720c */ /* 0x000fe20003f84070 */
[----:B------:R-:W-:-:S04]  /*f380*/  IMAD.HI.U32 R16, R4, R17, RZ ;  /* 0x0000001104107227 */ /* 0x000fc800078e00ff */
[----:B------:R-:W-:-:S04]  /*f390*/  IMAD.HI.U32 R13, R4, R8, RZ ;  /* 0x00000008040d7227 */ /* 0x000fc800078e00ff */
[----:B-1----:R-:W-:Y:S02]  /*f3a0*/  IMAD.MOV.U32 R3, RZ, RZ, R14 ;  /* 0x000000ffff037224 */ /* 0x002fe400078e000e */
[----:B------:R-:W-:Y:S02]  /*f3b0*/  IMAD.MOV R7, RZ, RZ, -R7 ;  /* 0x000000ffff077224 */ /* 0x000fe400078e0a07 */
[----:B------:R-:W-:Y:S02]  /*f3c0*/  @!P0 IMAD.MOV R3, RZ, RZ, -R3 ;  /* 0x000000ffff038224 */ /* 0x000fe400078e0a03 */
[----:B------:R-:W-:Y:S02]  /*f3d0*/  IMAD.MOV R16, RZ, RZ, -R16 ;  /* 0x000000ffff107224 */ /* 0x000fe400078e0a10 */
[----:B------:R-:W-:Y:S01]  /*f3e0*/  IMAD.MOV R13, RZ, RZ, -R13 ;  /* 0x000000ffff0d7224 */ /* 0x000fe200078e0a0d */
[----:B------:R1:W-:Y:S01]  /*f3f0*/  STL [R1+0x418], R3 ;  /* 0x0004180301007387 */ /* 0x0003e20000100800 */
[----:B------:R-:W-:-:S02]  /*f400*/  IMAD R11, R10, R7, R11 ;  /* 0x000000070a0b7224 */ /* 0x000fc400078e020b */
[--C-:B------:R-:W-:Y:S02]  /*f410*/  @!P6 IMAD.IADD R12, R12, 0x1, -R10.reuse ;  /* 0x000000010c0ce824 */ /* 0x100fe400078e0a0a */
[----:B------:R-:W-:Y:S01]  /*f420*/  VIADD R7, R28, 0xdb ;  /* 0x000000db1c077836 */ /* 0x000fe20000000000 */
[----:B------:R-:W-:Y:S01]  /*f430*/  ISETP.GT.U32.AND P6, PT, R10, R11, PT ;  /* 0x0000000b0a00720c */ /* 0x000fe20003fc4070 */
[--C-:B------:R-:W-:Y:S01]  /*f440*/  @!P1 IMAD.IADD R6, R6, 0x1, -R10.reuse ;  /* 0x0000000106069824 */ /* 0x100fe200078e0a0a */
[----:B------:R-:W-:Y:S01]  /*f450*/  ISETP.GE.AND P1, PT, R15, RZ, PT ;  /* 0x000000ff0f00720c */ /* 0x000fe20003f26270 */
[----:B------:R-:W-:Y:S02]  /*f460*/  IMAD R17, R10, R16, R17 ;  /* 0x000000100a117224 */ /* 0x000fe400078e0211 */
[----:B------:R-:W-:Y:S02]  /*f470*/  @!P4 IMAD.IADD R0, R0, 0x1, -R10 ;  /* 0x000000010000c824 */ /* 0x000fe400078e0a0a */
[C---:B------:R-:W-:Y:S01]  /*f480*/  IMAD R8, R10.reuse, R13, R8 ;  /* 0x0000000d0a087224 */ /* 0x040fe200078e0208 */
[----:B------:R-:W-:Y:S01]  /*f490*/  IABS R13, R7 ;  /* 0x00000007000d7213 */ /* 0x000fe20000000000 */
[----:B-1----:R-:W-:Y:S01]  /*f4a0*/  IMAD.MOV.U32 R3, RZ, RZ, R12 ;  /* 0x000000ffff037224 */ /* 0x002fe200078e000c */
[C---:B------:R-:W-:Y:S01]  /*f4b0*/  ISETP.GT.U32.AND P0, PT, R10.reuse, R0, PT ;  /* 0x000000000a00720c */ /* 0x040fe20003f04070 */
[----:B------:R-:W-:Y:S01]  /*f4c0*/  IMAD.MOV.U32 R14, RZ, RZ, R6 ;  /* 0x000000ffff0e7224 */ /* 0x000fe200078e0006 */
[C---:B------:R-:W-:Y:S01]  /*f4d0*/  ISETP.GT.U32.AND P4, PT, R10.reuse, R17, PT ;  /* 0x000000110a00720c */ /* 0x040fe20003f84070 */
[----:B------:R-:W-:Y:S01]  /*f4e0*/  @!P5 IMAD.MOV R3, RZ, RZ, -R3 ;  /* 0x000000ffff03d224 */ /* 0x000fe200078e0a03 */
[----:B------:R-:W-:Y:S01]  /*f4f0*/  ISETP.GT.U32.AND P5, PT, R10, R8, PT ;  /* 0x000000080a00720c */ /* 0x000fe20003fa4070 */
[----:B------:R-:W-:-:S02]  /*f500*/  IMAD.MOV.U32 R6, RZ, RZ, R13 ;  /* 0x000000ffff067224 */ /* 0x000fc400078e000d */
        /* <DEDUP_REMOVED lines=12> */
[----:B------:R-:W-:Y:S01]  /*f5d0*/  ISETP.GE.AND P4, PT, R7, RZ, PT ;  /* 0x000000ff0700720c */ /* 0x000fe20003f86270 */
[----:B------:R-:W-:Y:S01]  /*f5e0*/  @!P5 IMAD.IADD R8, R8, 0x1, -R10 ;  /* 0x000000010808d824 */ /* 0x000fe200078e0a0a */
[C---:B------:R-:W-:Y:S01]  /*f5f0*/  ISETP.GT.U32.AND P5, PT, R10.reuse, R11, PT ;  /* 0x0000000b0a00720c */ /* 0x040fe20003fa4070 */
[C---:B------:R-:W-:Y:S01]  /*f600*/  IMAD R6, R10.reuse, R12, R6 ;  /* 0x0000000c0a067224 */ /* 0x040fe200078e0206 */
[----:B------:R-:W-:Y:S01]  /*f610*/  ISETP.GT.U32.AND P6, PT, R10, R17, PT ;  /* 0x000000110a00720c */ /* 0x000fe20003fc4070 */
[----:B------:R-:W-:-:S04]  /*f620*/  IMAD.HI.U32 R12, R4, R16, RZ ;  /* 0x00000010040c7227 */ /* 0x000fc800078e00ff */
[----:B-1----:R-:W-:Y:S02]  /*f630*/  IMAD.MOV.U32 R3, RZ, RZ, R0 ;  /* 0x000000ffff037224 */ /* 0x002fe400078e0000 */
[----:B------:R-:W-:Y:S02]  /*f640*/  IMAD.MOV R12, RZ, RZ, -R12 ;  /* 0x000000ffff0c7224 */ /* 0x000fe400078e0a0c */
[----:B------:R-:W-:Y:S01]  /*f650*/  @!P2 IMAD.MOV R3, RZ, RZ, -R3 ;  /* 0x000000ffff03a224 */ /* 0x000fe200078e0a03 */
[----:B------:R-:W-:Y:S01]  /*f660*/  ISETP.GT.U32.AND P2, PT, R10, R8, PT ;  /* 0x000000080a00720c */ /* 0x000fe20003f44070 */
[----:B------:R-:W-:Y:S02]  /*f670*/  VIADD R7, R28, 0xd9 ;  /* 0x000000d91c077836 */ /* 0x000fe40000000000 */
[----:B------:R-:W-:Y:S01]  /*f680*/  IMAD R16, R10, R12, R16 ;  /* 0x0000000c0a107224 */ /* 0x000fe200078e0210 */
[----:B------:R1:W-:Y:S01]  /*f690*/  STL [R1+0x408], R3 ;  /* 0x0004080301007387 */ /* 0x0003e20000100800 */
[----:B------:R-:W-:Y:S01]  /*f6a0*/  VIADD R5, R28, 0xd8 ;  /* 0x000000d81c057836 */ /* 0x000fe20000000000 */
[----:B------:R-:W-:Y:S01]  /*f6b0*/  IABS R15, R7 ;  /* 0x00000007000f7213 */ /* 0x000fe20000000000 */
[--C-:B------:R-:W-:Y:S01]  /*f6c0*/  @!P5 IMAD.IADD R11, R11, 0x1, -R10.reuse ;  /* 0x000000010b0bd824 */ /* 0x100fe200078e0a0a */
[C---:B------:R-:W-:Y:S01]  /*f6d0*/  ISETP.GT.U32.AND P5, PT, R10.reuse, R16, PT ;  /* 0x000000100a00720c */ /* 0x040fe20003fa4070 */
[----:B------:R-:W-:Y:S01]  /*f6e0*/  @!P6 IMAD.IADD R17, R17, 0x1, -R10 ;  /* 0x000000011111e824 */ /* 0x000fe200078e0a0a */
[----:B------:R-:W-:Y:S01]  /*f6f0*/  ISETP.GT.U32.AND P6, PT, R10, R6, PT ;  /* 0x000000060a00720c */ /* 0x000fe20003fc4070 */
[----:B------:R-:W-:Y:S01]  /*f700*/  IMAD.HI.U32 R12, R4, R15, RZ ;  /* 0x0000000f040c7227 */ /* 0x000fe200078e00ff */
[----:B------:R-:W-:-:S03]  /*f710*/  IABS R14, R5 ;  /* 0x00000005000e7213 */ /* 0x000fc60000000000 */
[----:B------:R-:W-:Y:S01]  /*f720*/  @!P2 IMAD.IADD R8, R8, 0x1, -R10 ;  /* 0x000000010808a824 */ /* 0x000fe200078e0a0a */
[----:B------:R-:W-:Y:S01]  /*f730*/  ISETP.GE.AND P2, PT, R9, RZ, PT ;  /* 0x000000ff0900720c */ /* 0x000fe20003f46270 */
[----:B-1----:R-:W-:Y:S02]  /*f740*/  IMAD.MOV.U32 R3, RZ, RZ, R17 ;  /* 0x000000ffff037224 */ /* 0x002fe400078e0011 */
[----:B------:R-:W-:Y:S02]  /*f750*/  VIADD R0, R28, 0xd7 ;  /* 0x000000d71c007836 */ /* 0x000fe40000000000 */
[----:B------:R-:W-:-:S03]  /*f760*/  IMAD.HI.U32 R9, R4, R14, RZ ;  /* 0x0000000e04097227 */ /* 0x000fc600078e00ff */
[----:B------:R-:W-:Y:S01]  /*f770*/  IABS R13, R0 ;  /* 0x00000000000d7213 */ /* 0x000fe20000000000 */
[----:B------:R-:W-:Y:S02]  /*f780*/  IMAD.MOV R12, RZ, RZ, -R12 ;  /* 0x000000ffff0c7224 */ /* 0x000fe400078e0a0c */
[----:B------:R-:W-:Y:S02]  /*f790*/  @!P1 IMAD.MOV R3, RZ, RZ, -R3 ;  /* 0x000000ffff039224 */ /* 0x000fe400078e0a03 */
[----:B------:R-:W-:Y:S02]  /*f7a0*/  IMAD.MOV R9, RZ, RZ, -R9 ;  /* 0x000000ffff097224 */ /* 0x000fe400078e0a09 */
[--C-:B------:R-:W-:Y:S01]  /*f7b0*/  @!P5 IMAD.IADD R16, R16, 0x1, -R10.reuse ;  /* 0x000000011010d824 */ /* 0x100fe200078e0a0a */
[----:B------:R1:W-:Y:S01]  /*f7c0*/  STL [R1+0x404], R3 ;  /* 0x0004040301007387 */ /* 0x0003e20000100800 */
[----:B------:R-:W-:Y:S02]  /*f7d0*/  IMAD R15, R10, R12, R15 ;  /* 0x0000000c0a0f7224 */ /* 0x000fe400078e020f */
[----:B------:R-:W-:Y:S01]  /*f7e0*/  @!P6 IMAD.IADD R6, R6, 0x1, -R10 ;  /* 0x000000010606e824 */ /* 0x000fe200078e0a0a */
[----:B------:R-:W-:Y:S01]  /*f7f0*/  ISETP.GE.AND P6, PT, R7, RZ, PT ;  /* 0x000000ff0700720c */ /* 0x000fe20003fc6270 */
[C---:B------:R-:W-:Y:S01]  /*f800*/  IMAD R14, R10.reuse, R9, R14 ;  /* 0x000000090a0e7224 */ /* 0x040fe200078e020e */
[C---:B------:R-:W-:Y:S01]  /*f810*/  ISETP.GT.U32.AND P5, PT, R10.reuse, R16, PT ;  /* 0x000000100a00720c */ /* 0x040fe20003fa4070 */
[----:B------:R-:W-:Y:S01]  /*f820*/  @!P3 IMAD.MOV R11, RZ, RZ, -R11 ;  /* 0x000000ffff0bb224 */ /* 0x000fe200078e0a0b */
[----:B------:R-:W-:Y:S01]  /*f830*/  ISETP.GT.U32.AND P3, PT, R10, R15, PT ;  /* 0x0000000f0a00720c */ /* 0x000fe20003f64070 */
[----:B------:R-:W-:Y:S01]  /*f840*/  IMAD.HI.U32 R7, R4, R13, RZ ;  /* 0x0000000d04077227 */ /* 0x000fe200078e00ff */
[----:B------:R-:W-:-:S02]  /*f850*/  ISETP.GT.U32.AND P1, PT, R10, R6, PT ;  /* 0x000000060a00720c */ /* 0x000fc40003f24070 */
[----:B------:R2:W-:Y:S01]  /*f860*/  STL [R1+0x3fc], R11 ;  /* 0x0003fc0b01007387 */ /* 0x0005e20000100800 */
[----:B-1----:R-:W-:Y:S02]  /*f870*/  IMAD.MOV.U32 R3, RZ, RZ, R8 ;  /* 0x000000ffff037224 */ /* 0x002fe400078e0008 */
[----:B------:R-:W-:Y:S02]  /*f880*/  IMAD.MOV R7, RZ, RZ, -R7 ;  /* 0x000000ffff077224 */ /* 0x000fe400078e0a07 */
[----:B------:R-:W-:Y:S01]  /*f890*/  @!P0 IMAD.MOV R3, RZ, RZ, -R3 ;  /* 0x000000ffff038224 */ /* 0x000fe200078e0a03 */
[C---:B------:R-:W-:Y:S01]  /*f8a0*/  ISETP.GT.U32.AND P0, PT, R10.reuse, R14, PT ;  /* 0x0000000e0a00720c */ /* 0x040fe20003f04070 */
[----:B------:R-:W-:Y:S02]  /*f8b0*/  IMAD R13, R10, R7, R13 ;  /* 0x000000070a0d7224 */ /* 0x000fe400078e020d */
[----:B------:R-:W-:Y:S01]  /*f8c0*/  VIADD R12, R28, 0xd6 ;  /* 0x000000d61c0c7836 */ /* 0x000fe20000000000 */
[----:B------:R1:W-:Y:S01]  /*f8d0*/  STL [R1+0x3f8], R3 ;  /* 0x0003f80301007387 */ /* 0x0003e20000100800 */
[--C-:B------:R-:W-:Y:S01]  /*f8e0*/  @!P5 IMAD.IADD R16, R16, 0x1, -R10.reuse ;  /* 0x000000011010d824 */ /* 0x100fe200078e0a0a */
[----:B------:R-:W-:Y:S01]  /*f8f0*/  ISETP.GT.U32.AND P5, PT, R10, R13, PT ;  /* 0x0000000d0a00720c */ /* 0x000fe20003fa4070 */
[--C-:B------:R-:W-:Y:S01]  /*f900*/  @!P3 IMAD.IADD R15, R15, 0x1, -R10.reuse ;  /* 0x000000010f0fb824 */ /* 0x100fe200078e0a0a */
[----:B------:R-:W-:Y:S01]  /*f910*/  IABS R7, R12 ;  /* 0x0000000c00077213 */ /* 0x000fe20000000000 */
[--C-:B------:R-:W-:Y:S01]  /*f920*/  @!P1 IMAD.IADD R6, R6, 0x1, -R10.reuse ;  /* 0x0000000106069824 */ /* 0x100fe200078e0a0a */
[----:B------:R-:W-:Y:S01]  /*f930*/  ISETP.GE.AND P1, PT, R5, RZ, PT ;  /* 0x000000ff0500720c */ /* 0x000fe20003f26270 */
[----:B------:R-:W-:Y:S01]  /*f940*/  VIADD R8, R28, 0xd5 ;  /* 0x000000d51c087836 */ /* 0x000fe20000000000 */
[----:B------:R-:W-:Y:S01]  /*f950*/  ISETP.GE.AND P3, PT, R0, RZ, PT ;  /* 0x000000ff0000720c */ /* 0x000fe20003f66270 */
[----:B------:R-:W-:Y:S01]  /*f960*/  @!P0 IMAD.IADD R14, R14, 0x1, -R10 ;  /* 0x000000010e0e8824 */ /* 0x000fe200078e0a0a */
[----:B------:R-:W-:Y:S01]  /*f970*/  ISETP.GT.U32.AND P0, PT, R10, R15, PT ;  /* 0x0000000f0a00720c */ /* 0x000fe20003f04070 */
[----:B------:R-:W-:Y:S01]  /*f980*/  IMAD.HI.U32 R5, R4, R7, RZ ;  /* 0x0000000704057227 */ /* 0x000fe200078e00ff */
[----:B--2---:R-:W-:-:S03]  /*f990*/  IABS R11, R8 ;  /* 0x00000008000b7213 */ /* 0x004fc60000000000 */
[----:B------:R-:W-:Y:S02]  /*f9a0*/  IMAD.MOV R5, RZ, RZ, -R5 ;  /* 0x000000ffff057224 */ /* 0x000fe400078e0a05 */
[----:B------:R-:W-:Y:S01]  /*f9b0*/  @!P5 IMAD.IADD R13, R13, 0x1, -R10 ;  /* 0x000000010d0dd824 */ /* 0x000fe200078e0a0a */
[C---:B------:R-:W-:Y:S01]  /*f9c0*/  ISETP.GT.U32.AND P5, PT, R10.reuse, R14, PT ;  /* 0x0000000e0a00720c */ /* 0x040fe20003fa4070 */
[----:B------:R-:W-:Y:S02]  /*f9d0*/  IMAD R7, R10, R5, R7 ;  /* 0x000000050a077224 */ /* 0x000fe400078e0207 */
[----:B-1----:R-:W-:Y:S02]  /*f9e0*/  IMAD.MOV.U32 R3, RZ, RZ, R6 ;  /* 0x000000ffff037224 */ /* 0x002fe400078e0006 */
[----:B------:R-:W-:-:S04]  /*f9f0*/  IMAD.HI.U32 R6, R4, R11, RZ ;  /* 0x0000000b04067227 */ /* 0x000fc800078e00ff */
[----:B------:R-:W-:Y:S02]  /*fa00*/  VIADD R0, R28, 0xd4 ;  /* 0x000000d41c007836 */ /* 0x000fe40000000000 */
[----:B------:R-:W-:Y:S01]  /*fa10*/  @!P0 IMAD.IADD R15, R15, 0x1, -R10 ;  /* 0x000000010f0f8824 */ /* 0x000fe200078e0a0a */
[C---:B------:R-:W-:Y:S01]  /*fa20*/  ISETP.GT.U32.AND P0, PT, R10.reuse, R7, PT ;  /* 0x000000070a00720c */ /* 0x040fe20003f04070 */
[----:B------:R-:W-:Y:S01]  /*fa30*/  IMAD.MOV R6, RZ, RZ, -R6 ;  /* 0x000000ffff067224 */ /* 0x000fe200078e0a06 */
[----:B------:R-:W-:Y:S01]  /*fa40*/  IABS R17, R0 ;  /* 0x0000000000117213 */ /* 0x000fe20000000000 */
[----:B------:R-:W-:Y:S01]  /*fa50*/  @!P4 IMAD.MOV R3, RZ, RZ, -R3 ;  /* 0x000000ffff03c224 */ /* 0x000fe200078e0a03 */
[C---:B------:R-:W-:Y:S01]  /*fa60*/  ISETP.GT.U32.AND P4, PT, R10.reuse, R13, PT ;  /* 0x0000000d0a00720c */ /* 0x040fe20003f84070 */
[----:B------:R-:W-:Y:S02]  /*fa70*/  IMAD R11, R10, R6, R11 ;  /* 0x000000060a0b7224 */ /* 0x000fe400078e020b */
[----:B------:R-:W-:Y:S01]  /*fa80*/  IMAD.HI.U32 R18, R4, R17, RZ ;  /* 0x0000001104127227 */ /* 0x000fe200078e00ff */
[----:B------:R1:W-:Y:S03]  /*fa90*/  STL [R1+0x3f4], R3 ;  /* 0x0003f40301007387 */ /* 0x0003e60000100800 */
[----:B------:R-:W-:Y:S01]  /*faa0*/  @!P5 IMAD.IADD R14, R14, 0x1, -R10 ;  /* 0x000000010e0ed824 */ /* 0x000fe200078e0a0a */
[----:B------:R-:W-:Y:S01]  /*fab0*/  ISETP.GT.U32.AND P5, PT, R10, R11, PT ;  /* 0x0000000b0a00720c */ /* 0x000fe20003fa4070 */
[----:B------:R-:W-:-:S02]  /*fac0*/  IMAD.MOV R18, RZ, RZ, -R18 ;  /* 0x000000ffff127224 */ /* 0x000fc400078e0a12 */
[----:B------:R-:W-:Y:S01]  /*fad0*/  @!P0 IMAD.IADD R7, R7, 0x1, -R10 ;  /* 0x0000000107078824 */ /* 0x000fe200078e0a0a */
[----:B------:R-:W-:Y:S01]  /*fae0*/  ISETP.GE.AND P0, PT, R8, RZ, PT ;  /* 0x000000ff0800720c */ /* 0x000fe20003f06270 */
[----:B------:R-:W-:Y:S02]  /*faf0*/  VIADD R5, R28, 0xd3 ;  /* 0x000000d31c057836 */ /* 0x000fe40000000000 */
[----:B-1----:R-:W-:Y:S02]  /*fb00*/  IMAD.MOV.U32 R3, RZ, RZ, R15 ;  /* 0x000000ffff037224 */ /* 0x002fe400078e000f */
[C---:B------:R-:W-:Y:S01]  /*fb10*/  IMAD R8, R10.reuse, R18, R17 ;  /* 0x000000120a087224 */ /* 0x040fe200078e0211 */
[----:B------:R-:W-:Y:S01]  /*fb20*/  IABS R9, R5 ;  /* 0x0000000500097213 */ /* 0x000fe20000000000 */
[----:B------:R-:W-:Y:S01]  /*fb30*/  @!P2 IMAD.MOV R16, RZ, RZ, -R16 ;  /* 0x000000ffff10a224 */ /* 0x000fe200078e0a10 */
[C---:B------:R-:W-:Y:S01]  /*fb40*/  ISETP.GT.U32.AND P2, PT, R10.reuse, R7, PT ;  /* 0x000000070a00720c */ /* 0x040fe20003f44070 */
[----:B------:R-:W-:Y:S01]  /*fb50*/  @!P6 IMAD.MOV R3, RZ, RZ, -R3 ;  /* 0x000000ffff03e224 */ /* 0x000fe200078e0a03 */
[----:B------:R-:W-:Y:S01]  /*fb60*/  ISETP.GT.U32.AND P6, PT, R10, R8, PT ;  /* 0x000000080a00720c */ /* 0x000fe20003fc4070 */
[--C-:B------:R-:W-:Y:S01]  /*fb70*/  @!P4 IMAD.IADD R13, R13, 0x1, -R10.reuse ;  /* 0x000000010d0dc824 */ /* 0x100fe200078e0a0a */
[----:B------:R-:W-:Y:S01]  /*fb80*/  STL [R1+0x3f0], R16 ;  /* 0x0003f01001007387 */ /* 0x000fe20000100800 */
[----:B------:R-:W-:Y:S01]  /*fb90*/  @!P5 IMAD.IADD R11, R11, 0x1, -R10 ;  /* 0x000000010b0bd824 */ /* 0x000fe200078e0a0a */
[----:B------:R-:W-:Y:S01]  /*fba0*/  ISETP.GE.AND P4, PT, R12, RZ, PT ;  /* 0x000000ff0c00720c */ /* 0x000fe20003f86270 */
[----:B------:R-:W-:Y:S01]  /*fbb0*/  IMAD.HI.U32 R12, R4, R9, RZ ;  /* 0x00000009040c7227 */ /* 0x000fe200078e00ff */
[----:B------:R1:W-:Y:S02]  /*fbc0*/  STL [R1+0x3ec], R3 ;  /* 0x0003ec0301007387 */ /* 0x0003e40000100800 */
[----:B------:R-:W-:Y:S01]  /*fbd0*/  ISETP.GT.U32.AND P5, PT, R10, R11, PT ;  /* 0x0000000b0a00720c */ /* 0x000fe20003fa4070 */
[----:B------:R-:W-:-:S02]  /*fbe0*/  VIADD R6, R28, 0xd2 ;  /* 0x000000d21c067836 */ /* 0x000fc40000000000 */
[----:B------:R-:W-:Y:S01]  /*fbf0*/  @!P1 IMAD.MOV R14, RZ, RZ, -R14 ;  /* 0x000000ffff0e9224 */ /* 0x000fe200078e0a0e */
[----:B------:R-:W-:Y:S01]  /*fc00*/  ISETP.GE.AND P1, PT, R0, RZ, PT ;  /* 0x000000ff0000720c */ /* 0x000fe20003f26270 */
[----:B------:R-:W-:Y:S01]  /*fc10*/  IMAD.MOV R12, RZ, RZ, -R12 ;  /* 0x000000ffff0c7224 */ /* 0x000fe200078e0a0c */
[----:B------:R-:W-:Y:S01]  /*fc20*/  IABS R19, R6 ;  /* 0x0000000600137213 */ /* 0x000fe20000000000 */
[--C-:B------:R-:W-:Y:S01]  /*fc30*/  @!P2 IMAD.IADD R7, R7, 0x1, -R10.reuse ;  /* 0x000000010707a824 */ /* 0x100fe200078e0a0a */
[----:B------:R-:W-:Y:S01]  /*fc40*/  STL [R1+0x3e8], R14 ;  /* 0x0003e80e01007387 */ /* 0x000fe20000100800 */
[----:B-1----:R-:W-:Y:S02]  /*fc50*/  IMAD.MOV.U32 R3, RZ, RZ, R13 ;  /* 0x000000ffff037224 */ /* 0x002fe400078e000d */
[----:B------:R-:W-:Y:S02]  /*fc60*/  IMAD R0, R10, R12, R9 ;  /* 0x0000000c0a007224 */ /* 0x000fe400078e0209 */
[----:B------:R-:W-:Y:S01]  /*fc70*/  @!P3 IMAD.MOV R3, RZ, RZ, -R3 ;  /* 0x000000ffff03b224 */ /* 0x000fe200078e0a03 */
[----:B------:R-:W-:Y:S01]  /*fc80*/  ISETP.GE.AND P3, PT, R5, RZ, PT ;  /* 0x000000ff0500720c */ /* 0x000fe20003f66270 */
[----:B------:R-:W-:Y:S01]  /*fc90*/  VIADD R5, R28, 0xd1 ;  /* 0x000000d11c057836 */ /* 0x000fe20000000000 */
[----:B------:R-:W-:Y:S01]  /*fca0*/  ISETP.GT.U32.AND P2, PT, R10, R0, PT ;  /* 0x000000000a00720c */ /* 0x000fe20003f44070 */
[----:B------:R-:W-:Y:S01]  /*fcb0*/  @!P6 IMAD.IADD R8, R8, 0x1, -R10 ;  /* 0x000000010808e824 */ /* 0x000fe200078e0a0a */
[----:B------:R1:W-:Y:S01]  /*fcc0*/  STL [R1+0x3e4], R3 ;  /* 0x0003e40301007387 */ /* 0x0003e20000100800 */
[----:B------:R-:W-:Y:S01]  /*fcd0*/  IMAD.HI.U32 R13, R4, R19, RZ ;  /* 0x00000013040d7227 */ /* 0x000fe200078e00ff */
[----:B------:R-:W-:-:S02]  /*fce0*/  IABS R18, R5 ;  /* 0x0000000500127213 */ /* 0x000fc40000000000 */
[----:B------:R-:W-:Y:S01]  /*fcf0*/  ISETP.GE.AND P6, PT, R5, RZ, PT ;  /* 0x000000ff0500720c */ /* 0x000fe20003fc6270 */
[----:B------:R-:W-:Y:S02]  /*fd00*/  IMAD.MOV R13, RZ, RZ, -R13 ;  /* 0x000000ffff0d7224 */ /* 0x000fe400078e0a0d */
[----:B------:R-:W-:Y:S01]  /*fd10*/  @!P5 IMAD.IADD R11, R11, 0x1, -R10 ;  /* 0x000000010b0bd824 */ /* 0x000fe200078e0a0a */
[----:B------:R-:W-:Y:S01]  /*fd20*/  ISETP.GE.AND P5, PT, R6, RZ, PT ;  /* 0x000000ff0600720c */ /* 0x000fe20003fa6270 */
[----:B------:R-:W-:Y:S02]  /*fd30*/  IMAD R19, R10, R13, R19 ;  /* 0x0000000d0a137224 */ /* 0x000fe400078e0213 */
[----:B-1----:R-:W-:Y:S02]  /*fd40*/  IMAD.MOV.U32 R3, RZ, RZ, R7 ;  /* 0x000000ffff037224 */ /* 0x002fe400078e0007 */
[----:B------:R-:W-:-:S04]  /*fd50*/  IMAD.HI.U32 R7, R4, R18, RZ ;  /* 0x0000001204077227 */ /* 0x000fc800078e00ff */
[----:B------:R-:W-:Y:S01]  /*fd60*/  @!P4 IMAD.MOV R3, RZ, RZ, -R3 ;  /* 0x000000ffff03c224 */ /* 0x000fe200078e0a03 */
[----:B------:R-:W-:Y:S01]  /*fd70*/  ISETP.GT.U32.AND P4, PT, R10, R8, PT ;  /* 0x000000080a00720c */ /* 0x000fe20003f84070 */
[----:B------:R-:W-:Y:S02]  /*fd80*/  IMAD.MOV R7, RZ, RZ, -R7 ;  /* 0x000000ffff077224 */ /* 0x000fe400078e0a07 */
[----:B------:R-:W-:Y:S01]  /*fd90*/  @!P2 IMAD.IADD R0, R0, 0x1, -R10 ;  /* 0x000000010000a824 */ /* 0x000fe200078e0a0a */
[----:B------:R1:W-:Y:S01]  /*fda0*/  STL [R1+0x3dc], R3 ;  /* 0x0003dc0301007387 */ /* 0x0003e20000100800 */
[----:B------:R-:W-:Y:S02]  /*fdb0*/  IMAD R18, R10, R7, R18 ;  /* 0x000000070a127224 */ /* 0x000fe400078e0212 */
[----:B------:R-:W-:Y:S01]  /*fdc0*/  VIADD R6, R28, 0xd0 ;  /* 0x000000d01c067836 */ /* 0x000fe20000000000 */
[----:B------:R-:W-:Y:S01]  /*fdd0*/  ISETP.GT.U32.AND P2, PT, R10, R0, PT ;  /* 0x000000000a00720c */ /* 0x000fe20003f44070 */
[----:B------:R-:W-:-:S02]  /*fde0*/  VIADD R9, R28, 0xcf ;  /* 0x000000cf1c097836 */ /* 0x000fc40000000000 */
[----:B------:R-:W-:Y:S01]  /*fdf0*/  VIADD R5, R28, 0xce ;  /* 0x000000ce1c057836 */ /* 0x000fe20000000000 */
[----:B------:R-:W-:Y:S01]  /*fe00*/  IABS R14, R6 ;  /* 0x00000006000e7213 */ /* 0x000fe20000000000 */
[----:B------:R-:W-:Y:S01]  /*fe10*/  @!P4 IMAD.IADD R8, R8, 0x1, -R10 ;  /* 0x000000010808c824 */ /* 0x000fe200078e0a0a */
[----:B------:R-:W-:Y:S01]  /*fe20*/  ISETP.GT.U32.AND P4, PT, R10, R18, PT ;  /* 0x000000120a00720c */ /* 0x000fe20003f84070 */
[----:B-1----:R-:W-:Y:S01]  /*fe30*/  IMAD.MOV.U32 R3, RZ, RZ, R11 ;  /* 0x000000ffff037224 */ /* 0x002fe200078e000b */
[----:B------:R-:W-:Y:S01]  /*fe40*/  IABS R17, R9 ;  /* 0x0000000900117213 */ /* 0x000fe20000000000 */
[----:B------:R-:W-:Y:S01]  /*fe50*/  IMAD.HI.U32 R11, R4, R14, RZ ;  /* 0x0000000e040b7227 */ /* 0x000fe200078e00ff */
[----:B------:R-:W-:-:S03]  /*fe60*/  IABS R16, R5 ;  /* 0x0000000500107213 */ /* 0x000fc60000000000 */
[----:B------:R-:W-:Y:S01]  /*fe70*/  @!P0 IMAD.MOV R3, RZ, RZ, -R3 ;  /* 0x000000ffff038224 */ /* 0x000fe200078e0a03 */
[----:B------:R-:W-:Y:S01]  /*fe80*/  ISETP.GT.U32.AND P0, PT, R10, R19, PT ;  /* 0x000000130a00720c */ /* 0x000fe20003f04070 */
[----:B------:R-:W-:-:S03]  /*fe90*/  IMAD.HI.U32 R7, R4, R17, RZ ;  /* 0x0000001104077227 */ /* 0x000fc600078e00ff */
[----:B------:R1:W-:Y:S01]  /*fea0*/  STL [R1+0x3d4], R3 ;  /* 0x0003d40301007387 */ /* 0x0003e20000100800 */
[--C-:B------:R-:W-:Y:S02]  /*feb0*/  @!P4 IMAD.IADD R18, R18, 0x1, -R10.reuse ;  /* 0x000000011212c824 */ /* 0x100fe400078e0a0a */
[--C-:B------:R-:W-:Y:S01]  /*fec0*/  @!P2 IMAD.IADD R0, R0, 0x1, -R10.reuse ;  /* 0x000000010000a824 */ /* 0x100fe200078e0a0a */
[----:B------:R-:W-:Y:S01]  /*fed0*/  ISETP.GE.AND P2, PT, R6, RZ, PT ;  /* 0x000000ff0600720c */ /* 0x000fe20003f46270 */
[----:B------:R-:W-:Y:S02]  /*fee0*/  IMAD.MOV R11, RZ, RZ, -R11 ;  /* 0x000000ffff0b7224 */ /* 0x000fe400078e0a0b */
[----:B------:R-:W-:Y:S02]  /*fef0*/  IMAD.MOV R7, RZ, RZ, -R7 ;  /* 0x000000ffff077224 */ /* 0x000fe400078e0a07 */
[----:B------:R-:W-:Y:S01]  /*ff00*/  @!P0 IMAD.IADD R19, R19, 0x1, -R10 ;  /* 0x0000000113138824 */ /* 0x000fe200078e0a0a */
[----:B------:R-:W-:Y:S01]  /*ff10*/  ISETP.GE.AND P0, PT, R9, RZ, PT ;  /* 0x000000ff0900720c */ /* 0x000fe20003f06270 */
[----:B-1----:R-:W-:-:S02]  /*ff20*/  IMAD.MOV.U32 R3, RZ, RZ, R8 ;  /* 0x000000ffff037224 */ /* 0x002fc400078e0008 */
[C---:B------:R-:W-:Y:S01]  /*ff30*/  IMAD R14, R10.reuse, R11, R14 ;  /* 0x0000000b0a0e7224 */ /* 0x040fe200078e020e */
[C---:B------:R-:W-:Y:S01]  /*ff40*/  ISETP.GT.U32.AND P4, PT, R10.reuse, R19, PT ;  /* 0x000000130a00720c */ /* 0x040fe20003f84070 */
[----:B------:R-:W-:Y:S01]  /*ff50*/  @!P1 IMAD.MOV R3, RZ, RZ, -R3 ;  /* 0x000000ffff039224 */ /* 0x000fe200078e0a03 */
[C---:B------:R-:W-:Y:S01]  /*ff60*/  ISETP.GT.U32.AND P1, PT, R10.reuse, R18, PT ;  /* 0x000000120a00720c */ /* 0x040fe20003f24070 */
[----:B------:R-:W-:Y:S02]  /*ff70*/  IMAD R17, R10, R7, R17 ;  /* 0x000000070a117224 */ /* 0x000fe400078e0211 */
[----:B------:R-:W-:Y:S01]  /*ff80*/  IMAD.HI.U32 R6, R4, R16, RZ ;  /* 0x0000001004067227 */ /* 0x000fe200078e00ff */
[----:B------:R1:W-:Y:S03]  /*ff90*/  STL [R1+0x3d0], R3 ;  /* 0x0003d00301007387 */ /* 0x0003e60000100800 */
[----:B------:R-:W-:-:S02]  /*ffa0*/  IMAD.MOV R6, RZ, RZ, -R6 ;  /* 0x000000ffff067224 */ /* 0x000fc400078e0a06 */
[----:B------:R-:W-:Y:S02]  /*ffb0*/  VIADD R9, R28, 0xcd ;  /* 0x000000cd1c097836 */ /* 0x000fe40000000000 */
[----:B------:R-:W-:Y:S01]  /*ffc0*/  @!P4 IMAD.IADD R19, R19, 0x1, -R10 ;  /* 0x000000011313c824 */ /* 0x000fe200078e0a0a */
[C---:B------:R-:W-:Y:S01]  /*ffd0*/  ISETP.GT.U32.AND P4, PT, R10.reuse, R17, PT ;  /* 0x000000110a00720c */ /* 0x040fe20003f84070 */
[----:B------:R-:W-:Y:S01]  /*ffe0*/  IMAD R16, R10, R6, R16 ;  /* 0x000000060a107224 */ /* 0x000fe200078e0210 */
[----:B------:R-:W-:Y:S01]  /*fff0*/  IABS R12, R9 ;  /* 0x00000009000c7213 */ /* 0x000fe20000000000 */
[----:B-1----:R-:W-:Y:S02]  /*10000*/  IMAD.MOV.U32 R3, RZ, RZ, R0 ;  /* 0x000000ffff037224 */ /* 0x002fe400078e0000 */
[----:B------:R-:W-:Y:S02]  /*10010*/  VIADD R0, R28, 0xcc ;  /* 0x000000cc1c007836 */ /* 0x000fe40000000000 */
[----:B------:R-:W-:Y:S01]  /*10020*/  @!P3 IMAD.MOV R3, RZ, RZ, -R3 ;  /* 0x000000ffff03b224 */ /* 0x000fe200078e0a03 */
[----:B------:R-:W-:Y:S01]  /*10030*/  ISETP.GT.U32.AND P3, PT, R10, R14, PT ;  /* 0x0000000e0a00720c */ /* 0x000fe20003f64070 */
[--C-:B------:R-:W-:Y:S01]  /*10040*/  @!P1 IMAD.IADD R18, R18, 0x1, -R10.reuse ;  /* 0x0000000112129824 */ /* 0x100fe200078e0a0a */
[----:B------:R-:W-:Y:S01]  /*10050*/  ISETP.GT.U32.AND P1, PT, R10, R16, PT ;  /* 0x000000100a00720c */ /* 0x000fe20003f24070 */
[----:B------:R-:W-:Y:S01]  /*10060*/  IMAD.MOV.U32 R20, RZ, RZ, R19 ;  /* 0x000000ffff147224 */ /* 0x000fe200078e0013 */
[----:B------:R-:W-:Y:S01]  /*10070*/  IABS R8, R0 ;  /* 0x0000000000087213 */ /* 0x000fe20000000000 */
[----:B------:R-:W-:Y:S01]  /*10080*/  @!P4 IMAD.IADD R17, R17, 0x1, -R10 ;  /* 0x000000011111c824 */ /* 0x000fe200078e0a0a */
[----:B------:R1:W-:Y:S01]  /*10090*/  STL [R1+0x3c8], R3 ;  /* 0x0003c80301007387 */ /* 0x0003e20000100800 */
[----:B------:R-:W-:-:S04]  /*100a0*/  IMAD.HI.U32 R15, R4, R12, RZ ;  /* 0x0000000c040f7227 */ /* 0x000fc800078e00ff */
[----:B------:R-:W-:Y:S01]  /*100b0*/  @!P5 IMAD.MOV R20, RZ, RZ, -R20 ;  /* 0x000000ffff14d224 */ /* 0x000fe200078e0a14 */
[----:B------:R-:W-:Y:S01]  /*100c0*/  ISETP.GT.U32.AND P5, PT, R10, R17, PT ;  /* 0x000000110a00720c */ /* 0x000fe20003fa4070 */
[----:B------:R-:W-:Y:S01]  /*100d0*/  @!P3 IMAD.IADD R14, R14, 0x1, -R10 ;  /* 0x000000010e0eb824 */ /* 0x000fe200078e0a0a */
[----:B------:R-:W-:Y:S01]  /*100e0*/  ISETP.GE.AND P3, PT, R5, RZ, PT ;  /* 0x000000ff0500720c */ /* 0x000fe20003f66270 */
[C---:B------:R-:W-:Y:S01]  /*100f0*/  VIADD R11, R28.reuse, 0xcb ;  /* 0x000000cb1c0b7836 */ /* 0x040fe20000000000 */
[----:B------:R-:W-:Y:S01]  /*10100*/  STL [R1+0x3c4], R20 ;  /* 0x0003c41401007387 */ /* 0x000fe20000100800 */
[----:B------:R-:W-:Y:S01]  /*10110*/  VIADD R13, R28, 0xca ;  /* 0x000000ca1c0d7836 */ /* 0x000fe20000000000 */
[----:B------:R-:W-:Y:S01]  /*10120*/  ISETP.GT.U32.AND P4, PT, R10, R14, PT ;  /* 0x0000000e0a00720c */ /* 0x000fe20003f84070 */
[----:B------:R-:W-:Y:S01]  /*10130*/  IMAD.HI.U32 R5, R4, R8, RZ ;  /* 0x0000000804057227 */ /* 0x000fe200078e00ff */
[----:B------:R-:W-:Y:S02]  /*10140*/  IABS R7, R11 ;  /* 0x0000000b00077213 */ /* 0x000fe40000000000 */
[----:B------:R-:W-:Y:S01]  /*10150*/  IABS R6, R13 ;  /* 0x0000000d00067213 */ /* 0x000fe20000000000 */
[----:B------:R-:W-:-:S02]  /*10160*/  IMAD.MOV R15, RZ, RZ, -R15 ;  /* 0x000000ffff0f7224 */ /* 0x000fc400078e0a0f */
[----:B------:R-:W-:Y:S02]  /*10170*/  IMAD.MOV R5, RZ, RZ, -R5 ;  /* 0x000000ffff057224 */ /* 0x000fe400078e0a05 */
[----:B-1----:R-:W-:Y:S02]  /*10180*/  IMAD.MOV.U32 R3, RZ, RZ, R18 ;  /* 0x000000ffff037224 */ /* 0x002fe400078e0012 */
[----:B------:R-:W-:Y:S02]  /*10190*/  IMAD R12, R10, R15, R12 ;  /* 0x0000000f0a0c7224 */ /* 0x000fe400078e020c */
[----:B------:R-:W-:Y:S02]  /*101a0*/  @!P1 IMAD.IADD R16, R16, 0x1, -R10 ;  /* 0x0000000110109824 */ /* 0x000fe400078e0a0a */
[----:B------:R-:W-:Y:S01]  /*101b0*/  @!P6 IMAD.MOV R3, RZ, RZ, -R3 ;  /* 0x000000ffff03e224 */ /* 0x000fe200078e0a03 */
[----:B------:R-:W-:Y:S01]  /*101c0*/  ISETP.GE.AND P6, PT, R9, RZ, PT ;  /* 0x000000ff0900720c */ /* 0x000fe20003fc6270 */
[C---:B------:R-:W-:Y:S01]  /*101d0*/  IMAD R8, R10.reuse, R5, R8 ;  /* 0x000000050a087224 */ /* 0x040fe200078e0208 */
[----:B------:R-:W-:Y:S01]  /*101e0*/  ISETP.GT.U32.AND P1, PT, R10, R16, PT ;  /* 0x000000100a00720c */ /* 0x000fe20003f24070 */
[----:B------:R-:W-:Y:S01]  /*101f0*/  @!P4 IMAD.IADD R14, R14, 0x1, -R10 ;  /* 0x000000010e0ec824 */ /* 0x000fe200078e0a0a */
[----:B------:R-:W-:Y:S01]  /*10200*/  ISETP.GT.U32.AND P4, PT, R10, R12, PT ;  /* 0x0000000c0a00720c */ /* 0x000fe20003f84070 */
[C---:B------:R-:W-:Y:S01]  /*10210*/  IMAD.HI.U32 R15, R4.reuse, R7, RZ ;  /* 0x00000007040f7227 */ /* 0x040fe200078e00ff */
[----:B------:R1:W-:Y:S03]  /*10220*/  STL [R1+0x3c0], R3 ;  /* 0x0003c00301007387 */ /* 0x0003e60000100800 */
[----:B------:R-:W-:-:S04]  /*10230*/  IMAD.HI.U32 R9, R4, R6, RZ ;  /* 0x0000000604097227 */ /* 0x000fc800078e00ff */
[----:B------:R-:W-:Y:S01]  /*10240*/  @!P5 IMAD.IADD R17, R17, 0x1, -R10 ;  /* 0x000000011111d824 */ /* 0x000fe200078e0a0a */
[C---:B------:R-:W-:Y:S01]  /*10250*/  ISETP.GT.U32.AND P5, PT, R10.reuse, R8, PT ;  /* 0x000000080a00720c */ /* 0x040fe20003fa4070 */
[----:B------:R-:W-:Y:S02]  /*10260*/  IMAD.MOV R15, RZ, RZ, -R15 ;  /* 0x000000ffff0f7224 */ /* 0x000fe400078e0a0f */
[----:B------:R-:W-:Y:S02]  /*10270*/  IMAD.MOV R9, RZ, RZ, -R9 ;  /* 0x000000ffff097224 */ /* 0x000fe400078e0a09 */
[C---:B------:R-:W-:Y:S02]  /*10280*/  IMAD R7, R10.reuse, R15, R7 ;  /* 0x0000000f0a077224 */ /* 0x040fe400078e0207 */
[----:B------:R-:W-:Y:S02]  /*10290*/  IMAD R6, R10, R9, R6 ;  /* 0x000000090a067224 */ /* 0x000fe400078e0206 */
[----:B------:R-:W-:-:S02]  /*102a0*/  VIADD R5, R28, 0xc9 ;  /* 0x000000c91c057836 */ /* 0x000fc40000000000 */
[----:B------:R-:W-:Y:S01]  /*102b0*/  @!P4 IMAD.IADD R12, R12, 0x1, -R10 ;  /* 0x000000010c0cc824 */ /* 0x000fe200078e0a0a */
[C---:B------:R-:W-:Y:S01]  /*102c0*/  ISETP.GT.U32.AND P4, PT, R10.reuse, R7, PT ;  /* 0x000000070a00720c */ /* 0x040fe20003f84070 */
[----:B-1----:R-:W-:Y:S02]  /*102d0*/  IMAD.MOV.U32 R3, RZ, RZ, R14 ;  /* 0x000000ffff037224 */ /* 0x002fe400078e000e */
[----:B------:R-:W-:Y:S01]  /*102e0*/  @!P0 IMAD.MOV R17, RZ, RZ, -R17 ;  /* 0x000000ffff118224 */ /* 0x000fe200078e0a11 */
[----:B------:R-:W-:Y:S01]  /*102f0*/  ISETP.GT.U32.AND P0, PT, R10, R6, PT ;  /* 0x000000060a00720c */ /* 0x000fe20003f04070 */
[--C-:B------:R-:W-:Y:S01]  /*10300*/  @!P1 IMAD.IADD R16, R16, 0x1, -R10.reuse ;  /* 0x0000000110109824 */ /* 0x100fe200078e0a0a */
[----:B------:R-:W-:Y:S01]  /*10310*/  ISETP.GE.AND P1, PT, R0, RZ, PT ;  /* 0x000000ff0000720c */ /* 0x000fe20003f26270 */
[----:B------:R-:W-:Y:S01]  /*10320*/  @!P5 IMAD.IADD R8, R8, 0x1, -R10 ;  /* 0x000000010808d824 */ /* 0x000fe200078e0a0a */
[----:B------:R-:W-:Y:S01]  /*10330*/  IABS R0, R5 ;  /* 0x0000000500007213 */ /* 0x000fe20000000000 */
[----:B------:R-:W-:Y:S01]  /*10340*/  @!P2 IMAD.MOV R3, RZ, RZ, -R3 ;  /* 0x000000ffff03a224 */ /* 0x000fe200078e0a03 */
[----:B------:R-:W-:Y:S01]  /*10350*/  ISETP.GT.U32.AND P2, PT, R10, R12, PT ;  /* 0x0000000c0a00720c */ /* 0x000fe20003f44070 */
[----:B------:R-:W-:Y:S01]  /*10360*/  VIADD R9, R28, 0xc8 ;  /* 0x000000c81c097836 */ /* 0x000fe20000000000 */
[----:B------:R-:W-:Y:S01]  /*10370*/  ISETP.GT.U32.AND P5, PT, R10, R8, PT ;  /* 0x000000080a00720c */ /* 0x000fe20003fa4070 */
[----:B------:R-:W-:Y:S01]  /*10380*/  IMAD.HI.U32 R14, R4, R0, RZ ;  /* 0x00000000040e7227 */ /* 0x000fe200078e00ff */
[----:B------:R1:W-:Y:S02]  /*10390*/  STL [R1+0x3bc], R3 ;  /* 0x0003bc0301007387 */ /* 0x0003e40000100800 */
[----:B------:R-:W-:Y:S01]  /*103a0*/  IABS R15, R9 ;  /* 0x00000009000f7213 */ /* 0x000fe20000000000 */
[----:B------:R-:W-:Y:S01]  /*103b0*/  IMAD.MOV R14, RZ, RZ, -R14 ;  /* 0x000000ffff0e7224 */ /* 0x000fe200078e0a0e */
[----:B------:R-:W-:Y:S01]  /*103c0*/  STL [R1+0x3b8], R17 ;  /* 0x0003b81101007387 */ /* 0x000fe20000100800 */
[--C-:B------:R-:W-:Y:S01]  /*103d0*/  @!P4 IMAD.IADD R7, R7, 0x1, -R10.reuse ;  /* 0x000000010707c824 */ /* 0x100fe200078e0a0a */
[----:B------:R-:W-:Y:S01]  /*103e0*/  ISETP.GE.AND P4, PT, R11, RZ, PT ;  /* 0x000000ff0b00720c */ /* 0x000fe20003f86270 */
[----:B------:R-:W-:-:S02]  /*103f0*/  @!P0 IMAD.IADD R6, R6, 0x1, -R10 ;  /* 0x0000000106068824 */ /* 0x000fc400078e0a0a */
[----:B------:R-:W-:Y:S02]  /*10400*/  IMAD.MOV.U32 R11, RZ, RZ, R15 ;  /* 0x000000ffff0b7224 */ /* 0x000fe400078e000f */
[----:B-1----:R-:W-:Y:S01]  /*10410*/  IMAD.MOV.U32 R3, RZ, RZ, R16 ;  /* 0x000000ffff037224 */ /* 0x002fe200078e0010 */
[C---:B------:R-:W-:Y:S01]  /*10420*/  ISETP.GT.U32.AND P0, PT, R10.reuse, R6, PT ;  /* 0x000000060a00720c */ /* 0x040fe20003f04070 */
[C---:B------:R-:W-:Y:S02]  /*10430*/  IMAD R0, R10.reuse, R14, R0 ;  /* 0x0000000e0a007224 */ /* 0x040fe400078e0200 */
[----:B------:R-:W-:Y:S01]  /*10440*/  @!P3 IMAD.MOV R3, RZ, RZ, -R3 ;  /* 0x000000ffff03b224 */ /* 0x000fe200078e0a03 */
[----:B------:R-:W-:Y:S01]  /*10450*/  ISETP.GT.U32.AND P3, PT, R10, R7, PT ;  /* 0x000000070a00720c */ /* 0x000fe20003f64070 */
[--C-:B------:R-:W-:Y:S01]  /*10460*/  @!P2 IMAD.IADD R12, R12, 0x1, -R10.reuse ;  /* 0x000000010c0ca824 */ /* 0x100fe200078e0a0a */
[----:B------:R-:W-:Y:S01]  /*10470*/  ISETP.GE.AND P2, PT, R13, RZ, PT ;  /* 0x000000ff0d00720c */ /* 0x000fe20003f46270 */
[----:B------:R-:W-:Y:S01]  /*10480*/  IMAD.HI.U32 R13, R4, R11, RZ ;  /* 0x0000000b040d7227 */ /* 0x000fe200078e00ff */
[----:B------:R1:W-:Y:S03]  /*10490*/  STL [R1+0x3b4], R3 ;  /* 0x0003b40301007387 */ /* 0x0003e60000100800 */
[----:B------:R-:W-:Y:S01]  /*104a0*/  @!P5 IMAD.IADD R8, R8, 0x1, -R10 ;  /* 0x000000010808d824 */ /* 0x000fe200078e0a0a */
[----:B------:R-:W-:Y:S01]  /*104b0*/  ISETP.GT.U32.AND P5, PT, R10, R0, PT ;  /* 0x000000000a00720c */ /* 0x000fe20003fa4070 */
[----:B------:R-:W-:-:S02]  /*104c0*/  IMAD.MOV R13, RZ, RZ, -R13 ;  /* 0x000000ffff0d7224 */ /* 0x000fc400078e0a0d */
[----:B------:R-:W-:Y:S02]  /*104d0*/  @!P0 IMAD.IADD R6, R6, 0x1, -R10 ;  /* 0x0000000106068824 */ /* 0x000fe400078e0a0a */
[----:B------:R-:W-:Y:S02]  /*104e0*/  VIADD R19, R28, 0xc7 ;  /* 0x000000c71c137836 */ /* 0x000fe40000000000 */
[----:B-1----:R-:W-:Y:S02]  /*104f0*/  IMAD.MOV.U32 R3, RZ, RZ, R12 ;  /* 0x000000ffff037224 */ /* 0x002fe400078e000c */
[----:B------:R-:W-:Y:S01]  /*10500*/  @!P3 IMAD.IADD R7, R7, 0x1, -R10 ;  /* 0x000000010707b824 */ /* 0x000fe200078e0a0a */
[----:B------:R-:W-:Y:S01]  /*10510*/  ISETP.GE.AND P3, PT, R9, RZ, PT ;  /* 0x000000ff0900720c */ /* 0x000fe20003f66270 */
[----:B------:R-:W-:Y:S01]  /*10520*/  @!P6 IMAD.MOV R3, RZ, RZ, -R3 ;  /* 0x000000ffff03e224 */ /* 0x000fe200078e0a03 */
[----:B------:R-:W-:Y:S01]  /*10530*/  ISETP.GE.AND P6, PT, R5, RZ, PT ;  /* 0x000000ff0500720c */ /* 0x000fe20003fc6270 */
[----:B------:R-:W-:-:S02]  /*10540*/  IMAD R5, R10, R13, R11 ;  /* 0x0000000d0a057224 */ /* 0x000fc400078e020b */
[----:B------:R-:W-:Y:S01]  /*10550*/  @!P5 IMAD.IADD R0, R0, 0x1, -R10 ;  /* 0x000000010000d824 */ /* 0x000fe200078e0a0a */
[----:B------:R1:W-:Y:S01]  /*10560*/  STL [R1+0x3b0], R3 ;  /* 0x0003b00301007387 */ /* 0x0003e20000100800 */
[----:B------:R-:W-:Y:S01]  /*10570*/  ISETP.GE.AND P5, PT, R19, RZ, PT ;  /* 0x000000ff1300720c */ /* 0x000fe20003fa6270 */
[----:B------:R-:W-:Y:S01]  /*10580*/  VIADD R12, R28, 0xc6 ;  /* 0x000000c61c0c7836 */ /* 0x000fe20000000000 */
[----:B------:R-:W-:Y:S01]  /*10590*/  ISETP.GT.U32.AND P0, PT, R10, R5, PT ;  /* 0x000000050a00720c */ /* 0x000fe20003f04070 */
[----:B------:R-:W-:Y:S01]  /*105a0*/  VIADD R9, R28, 0xc5 ;  /* 0x000000c51c097836 */ /* 0x000fe20000000000 */
[----:B------:R-:W-:Y:S01]  /*105b0*/  IABS R19, R19 ;  /* 0x0000001300137213 */ /* 0x000fe20000000000 */
[----:B------:R-:W-:Y:S01]  /*105c0*/  @!P4 IMAD.MOV R7, RZ, RZ, -R7 ;  /* 0x000000ffff07c224 */ /* 0x000fe200078e0a07 */
[----:B------:R-:W-:Y:S01]  /*105d0*/  ISETP.GE.AND P4, PT, R12, RZ, PT ;  /* 0x000000ff0c00720c */ /* 0x000fe20003f86270 */
[----:B------:R-:W-:Y:S01]  /*105e0*/  VIADD R18, R28, 0xc3 ;  /* 0x000000c31c127836 */ /* 0x000fe20000000000 */
[----:B------:R-:W-:Y:S01]  /*105f0*/  IABS R12, R12 ;  /* 0x0000000c000c7213 */ /* 0x000fe20000000000 */
[----:B-1----:R-:W-:-:S02]  /*10600*/  IMAD.MOV.U32 R3, RZ, RZ, R8 ;  /* 0x000000ffff037224 */ /* 0x002fc400078e0008 */
        /* <DEDUP_REMOVED lines=8> */
[----:B------:R-:W-:Y:S01]  /*10690*/  IMAD R19, R10, R11, R19 ;  /* 0x0000000b0a137224 */ /* 0x000fe200078e0213 */
[----:B------:R2:W-:Y:S01]  /*106a0*/  STL [R1+0x3a4], R7 ;  /* 0x0003a40701007387 */ /* 0x0005e20000100800 */
[----:B------:R-:W-:-:S04]  /*106b0*/  VIADD R15, R28, 0xc2 ;  /* 0x000000c21c0f7836 */ /* 0x000fc80000000000 */
[----:B------:R-:W-:Y:S01]  /*106c0*/  @!P1 IMAD.IADD R0, R0, 0x1, -R10 ;  /* 0x0000000100009824 */ /* 0x000fe200078e0a0a */
[----:B------:R-:W-:Y:S01]  /*106d0*/  ISETP.GE.AND P1, PT, R8, RZ, PT ;  /* 0x000000ff0800720c */ /* 0x000fe20003f26270 */
[----:B-1----:R-:W-:Y:S01]  /*106e0*/  IMAD.MOV.U32 R3, RZ, RZ, R6 ;  /* 0x000000ffff037224 */ /* 0x002fe200078e0006 */
[----:B------:R-:W-:Y:S01]  /*106f0*/  IABS R8, R8 ;  /* 0x0000000800087213 */ /* 0x000fe20000000000 */
[----:B--2---:R-:W-:Y:S01]  /*10700*/  IMAD.HI.U32 R7, R4, R12, RZ ;  /* 0x0000000c04077227 */ /* 0x004fe200078e00ff */
[----:B------:R-:W-:-:S03]  /*10710*/  IABS R17, R15 ;  /* 0x0000000f00117213 */ /* 0x000fc60000000000 */
[----:B------:R-:W-:Y:S01]  /*10720*/  @!P2 IMAD.MOV R3, RZ, RZ, -R3 ;  /* 0x000000ffff03a224 */ /* 0x000fe200078e0a03 */
[----:B------:R-:W-:Y:S01]  /*10730*/  ISETP.GE.AND P2, PT, R9, RZ, PT ;  /* 0x000000ff0900720c */ /* 0x000fe20003f46270 */
[----:B------:R-:W-:Y:S01]  /*10740*/  IMAD.MOV R7, RZ, RZ, -R7 ;  /* 0x000000ffff077224 */ /* 0x000fe200078e0a07 */
[----:B------:R-:W-:Y:S01]  /*10750*/  IABS R9, R9 ;  /* 0x0000000900097213 */ /* 0x000fe20000000000 */
[----:B------:R-:W-:Y:S01]  /*10760*/  @!P0 IMAD.IADD R5, R5, 0x1, -R10 ;  /* 0x0000000105058824 */ /* 0x000fe200078e0a0a */
[----:B------:R1:W-:Y:S01]  /*10770*/  STL [R1+0x3a0], R3 ;  /* 0x0003a00301007387 */ /* 0x0003e20000100800 */
[----:B------:R-:W-:Y:S02]  /*10780*/  IMAD R12, R10, R7, R12 ;  /* 0x000000070a0c7224 */ /* 0x000fe400078e020c */
        /* <DEDUP_REMOVED lines=8> */
[----:B------:R-:W-:Y:S01]  /*10810*/  ISETP.GT.U32.AND P6, PT, R10, R19, PT ;  /* 0x000000130a00720c */ /* 0x000fe20003fc4070 */
[----:B------:R-:W-:Y:S01]  /*10820*/  IMAD.HI.U32 R0, R4, R8, RZ ;  /* 0x0000000804007227 */ /* 0x000fe200078e00ff */
[----:B------:R-:W-:-:S02]  /*10830*/  IABS R14, R7 ;  /* 0x00000007000e7213 */ /* 0x000fc40000000000 */
[----:B------:R1:W-:Y:S01]  /*10840*/  STL [R1+0x39c], R3 ;  /* 0x00039c0301007387 */ /* 0x0003e20000100800 */
[----:B------:R-:W-:Y:S02]  /*10850*/  @!P0 IMAD.IADD R12, R12, 0x1, -R10 ;  /* 0x000000010c0c8824 */ /* 0x000fe400078e0a0a */
[----:B------:R-:W-:Y:S02]  /*10860*/  IMAD.MOV R0, RZ, RZ, -R0 ;  /* 0x000000ffff007224 */ /* 0x000fe400078e0a00 */
[----:B------:R-:W-:Y:S01]  /*10870*/  IMAD.HI.U32 R11, R4, R6, RZ ;  /* 0x00000006040b7227 */ /* 0x000fe200078e00ff */
[----:B------:R-:W-:-:S03]  /*10880*/  ISETP.GT.U32.AND P0, PT, R10, R12, PT ;  /* 0x0000000c0a00720c */ /* 0x000fc60003f04070 */
[----:B------:R-:W-:Y:S02]  /*10890*/  @!P6 IMAD.IADD R19, R19, 0x1, -R10 ;  /* 0x000000011313e824 */ /* 0x000fe400078e0a0a */
[----:B-1----:R-:W-:Y:S02]  /*108a0*/  IMAD.MOV.U32 R3, RZ, RZ, R5 ;  /* 0x000000ffff037224 */ /* 0x002fe400078e0005 */
[C---:B------:R-:W-:Y:S01]  /*108b0*/  IMAD R8, R10.reuse, R0, R8 ;  /* 0x000000000a087224 */ /* 0x040fe200078e0208 */
[C---:B------:R-:W-:Y:S01]  /*108c0*/  ISETP.GT.U32.AND P6, PT, R10.reuse, R19, PT ;  /* 0x000000130a00720c */ /* 0x040fe20003fc4070 */
[----:B------:R-:W-:Y:S01]  /*108d0*/  @!P3 IMAD.MOV R3, RZ, RZ, -R3 ;  /* 0x000000ffff03b224 */ /* 0x000fe200078e0a03 */
[----:B------:R-:W-:Y:S01]  /*108e0*/  ISETP.GT.U32.AND P3, PT, R10, R9, PT ;  /* 0x000000090a00720c */ /* 0x000fe20003f64070 */
[----:B------:R-:W-:-:S03]  /*108f0*/  IMAD.HI.U32 R0, R4, R17, RZ ;  /* 0x0000001104007227 */ /* 0x000fc600078e00ff */
[----:B------:R1:W-:Y:S01]  /*10900*/  STL [R1+0x394], R3 ;  /* 0x0003940301007387 */ /* 0x0003e20000100800 */
[----:B------:R-:W-:Y:S02]  /*10910*/  IMAD.MOV R11, RZ, RZ, -R11 ;  /* 0x000000ffff0b7224 */ /* 0x000fe400078e0a0b */
[----:B------:R-:W-:Y:S02]  /*10920*/  IMAD.MOV R0, RZ, RZ, -R0 ;  /* 0x000000ffff007224 */ /* 0x000fe400078e0a00 */
[C---:B------:R-:W-:Y:S02]  /*10930*/  IMAD R6, R10.reuse, R11, R6 ;  /* 0x0000000b0a067224 */ /* 0x040fe400078e0206 */
[--C-:B------:R-:W-:Y:S01]  /*10940*/  @!P6 IMAD.IADD R19, R19, 0x1, -R10.reuse ;  /* 0x000000011313e824 */ /* 0x100fe200078e0a0a */
[C---:B------:R-:W-:Y:S01]  /*10950*/  ISETP.GT.U32.AND P6, PT, R10.reuse, R8, PT ;  /* 0x000000080a00720c */ /* 0x040fe20003fc4070 */
[----:B------:R-:W-:Y:S02]  /*10960*/  @!P3 IMAD.IADD R9, R9, 0x1, -R10 ;  /* 0x000000010909b824 */ /* 0x000fe400078e0a0a */
[----:B------:R-:W-:-:S02]  /*10970*/  IMAD R17, R10, R0, R17 ;  /* 0x000000000a117224 */ /* 0x000fc400078e0211 */
[--C-:B------:R-:W-:Y:S01]  /*10980*/  @!P0 IMAD.IADD R12, R12, 0x1, -R10.reuse ;  /* 0x000000010c0c8824 */ /* 0x100fe200078e0a0a */
[----:B------:R-:W-:Y:S01]  /*10990*/  ISETP.GT.U32.AND P3, PT, R10, R9, PT ;  /* 0x000000090a00720c */ /* 0x000fe20003f64070 */
[----:B------:R-:W-:Y:S01]  /*109a0*/  VIADD R5, R28, 0xc0 ;  /* 0x000000c01c057836 */ /* 0x000fe20000000000 */
[----:B------:R-:W-:Y:S01]  /*109b0*/  ISETP.GT.U32.AND P0, PT, R10, R6, PT ;  /* 0x000000060a00720c */ /* 0x000fe20003f04070 */
[----:B------:R-:W-:Y:S02]  /*109c0*/  VIADD R0, R28, 0xbf ;  /* 0x000000bf1c007836 */ /* 0x000fe40000000000 */
[----:B-1----:R-:W-:Y:S01]  /*109d0*/  IMAD.MOV.U32 R3, RZ, RZ, R19 ;  /* 0x000000ffff037224 */ /* 0x002fe200078e0013 */
[----:B------:R-:W-:Y:S01]  /*109e0*/  IABS R16, R5 ;  /* 0x0000000500107213 */ /* 0x000fe20000000000 */
[----:B------:R-:W-:Y:S01]  /*109f0*/  @!P6 IMAD.IADD R8, R8, 0x1, -R10 ;  /* 0x000000010808e824 */ /* 0x000fe200078e0a0a */
[----:B------:R-:W-:Y:S01]  /*10a00*/  ISETP.GE.AND P6, PT, R18, RZ, PT ;  /* 0x000000ff1200720c */ /* 0x000fe20003fc6270 */
[----:B------:R-:W-:Y:S01]  /*10a10*/  @!P5 IMAD.MOV R3, RZ, RZ, -R3 ;  /* 0x000000ffff03d224 */ /* 0x000fe200078e0a03 */
[----:B------:R-:W-:Y:S01]  /*10a20*/  IABS R18, R0 ;  /* 0x0000000000127213 */ /* 0x000fe20000000000 */
[----:B------:R-:W-:Y:S01]  /*10a30*/  IMAD.HI.U32 R11, R4, R16, RZ ;  /* 0x00000010040b7227 */ /* 0x000fe200078e00ff */
[----:B------:R-:W-:-:S02]  /*10a40*/  ISETP.GT.U32.AND P5, PT, R10, R8, PT ;  /* 0x000000080a00720c */ /* 0x000fc40003fa4070 */
[----:B------:R1:W-:Y:S01]  /*10a50*/  STL [R1+0x390], R3 ;  /* 0x0003900301007387 */ /* 0x0003e20000100800 */
[--C-:B------:R-:W-:Y:S01]  /*10a60*/  @!P3 IMAD.IADD R9, R9, 0x1, -R10.reuse ;  /* 0x000000010909b824 */ /* 0x100fe200078e0a0a */
[----:B------:R-:W-:Y:S01]  /*10a70*/  ISETP.GT.U32.AND P3, PT, R10, R17, PT ;  /* 0x000000110a00720c */ /* 0x000fe20003f64070 */
[----:B------:R-:W-:Y:S01]  /*10a80*/  @!P0 IMAD.IADD R6, R6, 0x1, -R10 ;  /* 0x0000000106068824 */ /* 0x000fe200078e0a0a */
[----:B------:R-:W-:Y:S01]  /*10a90*/  ISETP.GE.AND P0, PT, R15, RZ, PT ;  /* 0x000000ff0f00720c */ /* 0x000fe20003f06270 */
[----:B------:R-:W-:Y:S02]  /*10aa0*/  IMAD.MOV R11, RZ, RZ, -R11 ;  /* 0x000000ffff0b7224 */ /* 0x000fe400078e0a0b */
[----:B------:R-:W-:Y:S02]  /*10ab0*/  IMAD.MOV.U32 R15, RZ, RZ, R18 ;  /* 0x000000ffff0f7224 */ /* 0x000fe400078e0012 */
[----:B------:R-:W-:-:S04]  /*10ac0*/  IMAD.HI.U32 R13, R4, R14, RZ ;  /* 0x0000000e040d7227 */ /* 0x000fc800078e00ff */
[----:B------:R-:W-:Y:S02]  /*10ad0*/  IMAD R16, R10, R11, R16 ;  /* 0x0000000b0a107224 */ /* 0x000fe400078e0210 */
[----:B------:R-:W-:Y:S02]  /*10ae0*/  @!P3 IMAD.IADD R17, R17, 0x1, -R10 ;  /* 0x000000011111b824 */ /* 0x000fe400078e0a0a */
[----:B-1----:R-:W-:Y:S02]  /*10af0*/  IMAD.MOV.U32 R3, RZ, RZ, R12 ;  /* 0x000000ffff037224 */ /* 0x002fe400078e000c */
[----:B------:R-:W-:Y:S01]  /*10b00*/  IMAD.HI.U32 R11, R4, R15, RZ ;  /* 0x0000000f040b7227 */ /* 0x000fe200078e00ff */
[----:B------:R-:W-:-:S03]  /*10b10*/  ISETP.GT.U32.AND P3, PT, R10, R17, PT ;  /* 0x000000110a00720c */ /* 0x000fc60003f64070 */
        /* <DEDUP_REMOVED lines=37> */
[----:B------:R-:W-:Y:S02]  /*10d70*/  VIADD R0, R28, 0xbc ;  /* 0x000000bc1c007836 */ /* 0x000fe40000000000 */
[--C-:B------:R-:W-:Y:S01]  /*10d80*/  @!P1 IMAD.IADD R14, R14, 0x1, -R10.reuse ;  /* 0x000000010e0e9824 */ /* 0x100fe200078e0a0a */
[C---:B------:R-:W-:Y:S01]  /*10d90*/  ISETP.GT.U32.AND P1, PT, R10.reuse, R8, PT ;  /* 0x000000080a00720c */ /* 0x040fe20003f24070 */
[----:B------:R-:W-:Y:S01]  /*10da0*/  @!P6 IMAD.MOV R3, RZ, RZ, -R3 ;  /* 0x000000ffff03e224 */ /* 0x000fe200078e0a03 */
[C---:B------:R-:W-:Y:S01]  /*10db0*/  ISETP.GT.U32.AND P6, PT, R10.reuse, R16, PT ;  /* 0x000000100a00720c */ /* 0x040fe20003fc4070 */
[----:B------:R-:W-:Y:S01]  /*10dc0*/  @!P3 IMAD.IADD R15, R15, 0x1, -R10 ;  /* 0x000000010f0fb824 */ /* 0x000fe200078e0a0a */
[----:B------:R-:W-:Y:S01]  /*10dd0*/  ISETP.GT.U32.AND P3, PT, R10, R5, PT ;  /* 0x000000050a00720c */ /* 0x000fe20003f64070 */
[----:B------:R-:W-:Y:S01]  /*10de0*/  VIADD R6, R28, 0xbb ;  /* 0x000000bb1c067836 */ /* 0x000fe20000000000 */
[----:B------:R-:W-:Y:S01]  /*10df0*/  IABS R9, R0 ;  /* 0x0000000000097213 */ /* 0x000fe20000000000 */
[----:B------:R1:W-:Y:S01]  /*10e00*/  STL [R1+0x37c], R3 ;  /* 0x00037c0301007387 */ /* 0x0003e20000100800 */
[----:B------:R-:W-:-:S02]  /*10e10*/  @!P0 IMAD.MOV R17, RZ, RZ, -R17 ;  /* 0x000000ffff118224 */ /* 0x000fc400078e0a11 */
[----:B------:R-:W-:Y:S01]  /*10e20*/  IABS R20, R6 ;  /* 0x0000000600147213 */ /* 0x000fe20000000000 */
[----:B------:R-:W-:Y:S02]  /*10e30*/  IMAD.HI.U32 R13, R4, R9, RZ ;  /* 0x00000009040d7227 */ /* 0x000fe400078e00ff */
[----:B------:R-:W-:Y:S02]  /*10e40*/  STL [R1+0x378], R17 ;  /* 0x0003781101007387 */ /* 0x000fe40000100800 */
[----:B------:R-:W-:Y:S02]  /*10e50*/  IMAD.MOV R13, RZ, RZ, -R13 ;  /* 0x000000ffff0d7224 */ /* 0x000fe400078e0a0d */
[--C-:B------:R-:W-:Y:S01]  /*10e60*/  @!P1 IMAD.IADD R8, R8, 0x1, -R10.reuse ;  /* 0x0000000108089824 */ /* 0x100fe200078e0a0a */
[----:B------:R-:W-:Y:S01]  /*10e70*/  ISETP.GE.AND P1, PT, R7, RZ, PT ;  /* 0x000000ff0700720c */ /* 0x000fe20003f26270 */
[--C-:B------:R-:W-:Y:S01]  /*10e80*/  @!P6 IMAD.IADD R16, R16, 0x1, -R10.reuse ;  /* 0x000000011010e824 */ /* 0x100fe200078e0a0a */
[----:B------:R-:W-:Y:S01]  /*10e90*/  ISETP.GE.AND P6, PT, R11, RZ, PT ;  /* 0x000000ff0b00720c */ /* 0x000fe20003fc6270 */
[----:B------:R-:W-:Y:S01]  /*10ea0*/  @!P3 IMAD.IADD R5, R5, 0x1, -R10 ;  /* 0x000000010505b824 */ /* 0x000fe200078e0a0a */
[----:B------:R-:W-:Y:S01]  /*10eb0*/  ISETP.GT.U32.AND P0, PT, R10, R8, PT ;  /* 0x000000080a00720c */ /* 0x000fe20003f04070 */
[----:B------:R-:W-:-:S03]  /*10ec0*/  IMAD.HI.U32 R12, R4, R20, RZ ;  /* 0x00000014040c7227 */ /* 0x000fc600078e00ff */
[----:B------:R-:W-:Y:S01]  /*10ed0*/  ISETP.GT.U32.AND P3, PT, R10, R5, PT ;  /* 0x000000050a00720c */ /* 0x000fe20003f64070 */
[----:B------:R-:W-:Y:S02]  /*10ee0*/  VIADD R11, R28, 0xba ;  /* 0x000000ba1c0b7836 */ /* 0x000fe40000000000 */
[----:B------:R-:W-:Y:S02]  /*10ef0*/  IMAD R9, R10, R13, R9 ;  /* 0x0000000d0a097224 */ /* 0x000fe400078e0209 */
[----:B-1----:R-:W-:Y:S01]  /*10f00*/  IMAD.MOV.U32 R3, RZ, RZ, R14 ;  /* 0x000000ffff037224 */ /* 0x002fe200078e000e */
[----:B------:R-:W-:Y:S01]  /*10f10*/  IABS R13, R11 ;  /* 0x0000000b000d7213 */ /* 0x000fe20000000000 */
[----:B------:R-:W-:Y:S02]  /*10f20*/  IMAD.MOV R12, RZ, RZ, -R12 ;  /* 0x000000ffff0c7224 */ /* 0x000fe400078e0a0c */
[----:B------:R-:W-:Y:S02]  /*10f30*/  VIADD R7, R28, 0xb9 ;  /* 0x000000b91c077836 */ /* 0x000fe40000000000 */
[----:B------:R-:W-:Y:S01]  /*10f40*/  @!P2 IMAD.MOV R3, RZ, RZ, -R3 ;  /* 0x000000ffff03a224 */ /* 0x000fe200078e0a03 */
[C---:B------:R-:W-:Y:S01]  /*10f50*/  ISETP.GT.U32.AND P2, PT, R10.reuse, R9, PT ;  /* 0x000000090a00720c */ /* 0x040fe20003f44070 */
[----:B------:R-:W-:Y:S01]  /*10f60*/  IMAD R20, R10, R12, R20 ;  /* 0x0000000c0a147224 */ /* 0x000fe200078e0214 */
[----:B------:R-:W-:Y:S01]  /*10f70*/  IABS R12, R7 ;  /* 0x00000007000c7213 */ /* 0x000fe20000000000 */
[----:B------:R-:W-:Y:S01]  /*10f80*/  IMAD.HI.U32 R14, R4, R13, RZ ;  /* 0x0000000d040e7227 */ /* 0x000fe200078e00ff */
[----:B------:R1:W-:Y:S03]  /*10f90*/  STL [R1+0x374], R3 ;  /* 0x0003740301007387 */ /* 0x0003e60000100800 */
        /* <DEDUP_REMOVED lines=13> */
[----:B------:R-:W-:Y:S01]  /*11070*/  @!P2 IMAD.IADD R9, R9, 0x1, -R10 ;  /* 0x000000010909a824 */ /* 0x000fe200078e0a0a */
[----:B------:R1:W-:Y:S01]  /*11080*/  STL [R1+0x36c], R3 ;  /* 0x00036c0301007387 */ /* 0x0003e20000100800 */
[C---:B------:R-:W-:Y:S02]  /*11090*/  IMAD R11, R10.reuse, R14, R13 ;  /* 0x0000000e0a0b7224 */ /* 0x040fe400078e020d */
[----:B--2---:R-:W-:Y:S01]  /*110a0*/  IMAD.MOV.U32 R16, RZ, RZ, R8 ;  /* 0x000000ffff107224 */ /* 0x004fe200078e0008 */
[C---:B------:R-:W-:Y:S01]  /*110b0*/  ISETP.GT.U32.AND P2, PT, R10.reuse, R9, PT ;  /* 0x000000090a00720c */ /* 0x040fe20003f44070 */
[----:B------:R-:W-:-:S02]  /*110c0*/  IMAD R12, R10, R15, R12 ;  /* 0x0000000f0a0c7224 */ /* 0x000fc400078e020c */
        /* <DEDUP_REMOVED lines=11> */
[--C-:B------:R-:W-:Y:S01]  /*11180*/  @!P2 IMAD.IADD R9, R9, 0x1, -R10.reuse ;  /* 0x000000010909a824 */ /* 0x100fe200078e0a0a */
[----:B------:R1:W-:Y:S01]  /*11190*/  STL [R1+0x35c], R3 ;  /* 0x00035c0301007387 */ /* 0x0003e20000100800 */
[----:B------:R-:W-:Y:S01]  /*111a0*/  @!P6 IMAD.IADD R11, R11, 0x1, -R10 ;  /* 0x000000010b0be824 */ /* 0x000fe200078e0a0a */
[----:B------:R-:W-:Y:S01]  /*111b0*/  IABS R5, R6 ;  /* 0x0000000600057213 */ /* 0x000fe20000000000 */
[----:B------:R-:W-:Y:S01]  /*111c0*/  VIADD R8, R28, 0xb6 ;  /* 0x000000b61c087836 */ /* 0x000fe20000000000 */
[----:B------:R-:W-:Y:S01]  /*111d0*/  ISETP.GE.AND P2, PT, R7, RZ, PT ;  /* 0x000000ff0700720c */ /* 0x000fe20003f46270 */
[----:B------:R-:W-:Y:S01]  /*111e0*/  IMAD.HI.U32 R7, R4, R13, RZ ;  /* 0x0000000d04077227 */ /* 0x000fe200078e00ff */
[----:B------:R-:W-:-:S02]  /*111f0*/  ISETP.GT.U32.AND P6, PT, R10, R11, PT ;  /* 0x0000000b0a00720c */ /* 0x000fc40003fc4070 */
[----:B------:R-:W-:Y:S01]  /*11200*/  IABS R14, R8 ;  /* 0x00000008000e7213 */ /* 0x000fe20000000000 */
[--C-:B------:R-:W-:Y:S01]  /*11210*/  @!P1 IMAD.IADD R12, R12, 0x1, -R10.reuse ;  /* 0x000000010c0c9824 */ /* 0x100fe200078e0a0a */
[----:B------:R-:W-:Y:S01]  /*11220*/  ISETP.GE.AND P1, PT, R6, RZ, PT ;  /* 0x000000ff0600720c */ /* 0x000fe20003f26270 */
        /* <DEDUP_REMOVED lines=9> */
[C---:B------:R-:W-:Y:S02]  /*112c0*/  IMAD R13, R10.reuse, R7, R13 ;  /* 0x000000070a0d7224 */ /* 0x040fe400078e020d */
[C---:B------:R-:W-:Y:S02]  /*112d0*/  IMAD R5, R10.reuse, R0, R5 ;  /* 0x000000000a057224 */ /* 0x040fe400078e0205 */
[--C-:B------:R-:W-:Y:S01]  /*112e0*/  @!P6 IMAD.IADD R11, R11, 0x1, -R10.reuse ;  /* 0x000000010b0be824 */ /* 0x100fe200078e0a0a */
[----:B------:R-:W-:Y:S01]  /*112f0*/  ISETP.GT.U32.AND P6, PT, R10, R13, PT ;  /* 0x0000000d0a00720c */ /* 0x000fe20003fc4070 */
[----:B------:R-:W-:Y:S01]  /*11300*/  @!P5 IMAD.IADD R12, R12, 0x1, -R10 ;  /* 0x000000010c0cd824 */ /* 0x000fe200078e0a0a */
[----:B------:R-:W-:Y:S01]  /*11310*/  ISETP.GT.U32.AND P5, PT, R10, R5, PT ;  /* 0x000000050a00720c */ /* 0x000fe20003fa4070 */
[----:B------:R-:W-:-:S02]  /*11320*/  VIADD R7, R28, 0xb5 ;  /* 0x000000b51c077836 */ /* 0x000fc40000000000 */
[----:B-1----:R-:W-:Y:S02]  /*11330*/  IMAD.MOV.U32 R3, RZ, RZ, R20 ;  /* 0x000000ffff037224 */ /* 0x002fe400078e0014 */
[----:B------:R-:W-:Y:S01]  /*11340*/  VIADD R9, R28, 0xb4 ;  /* 0x000000b41c097836 */ /* 0x000fe20000000000 */
[----:B------:R-:W-:Y:S01]  /*11350*/  IABS R17, R7 ;  /* 0x0000000700117213 */ /* 0x000fe20000000000 */
[----:B------:R-:W-:-:S03]  /*11360*/  IMAD.HI.U32 R0, R4, R14, RZ ;  /* 0x0000000e04007227 */ /* 0x000fc600078e00ff */
[----:B------:R-:W-:Y:S01]  /*11370*/  IABS R18, R9 ;  /* 0x0000000900127213 */ /* 0x000fe20000000000 */
[--C-:B------:R-:W-:Y:S02]  /*11380*/  @!P6 IMAD.IADD R13, R13, 0x1, -R10.reuse ;  /* 0x000000010d0de824 */ /* 0x100fe400078e0a0a */
[----:B------:R-:W-:Y:S02]  /*11390*/  @!P5 IMAD.IADD R5, R5, 0x1, -R10 ;  /* 0x000000010505d824 */ /* 0x000fe400078e0a0a */
[----:B------:R-:W-:Y:S01]  /*113a0*/  @!P0 IMAD.MOV R3, RZ, RZ, -R3 ;  /* 0x000000ffff038224 */ /* 0x000fe200078e0a03 */
[----:B------:R-:W-:Y:S01]  /*113b0*/  ISETP.GT.U32.AND P5, PT, R10, R13, PT ;  /* 0x0000000d0a00720c */ /* 0x000fe20003fa4070 */
[----:B------:R-:W-:Y:S01]  /*113c0*/  IMAD.MOV R0, RZ, RZ, -R0 ;  /* 0x000000ffff007224 */ /* 0x000fe200078e0a00 */
[----:B------:R-:W-:Y:S01]  /*113d0*/  ISETP.GE.AND P0, PT, R8, RZ, PT ;  /* 0x000000ff0800720c */ /* 0x000fe20003f06270 */
[----:B------:R-:W-:Y:S01]  /*113e0*/  IMAD.HI.U32 R19, R4, R17, RZ ;  /* 0x0000001104137227 */ /* 0x000fe200078e00ff */
[----:B------:R1:W-:Y:S03]  /*113f0*/  STL [R1+0x354], R3 ;  /* 0x0003540301007387 */ /* 0x0003e60000100800 */
[----:B------:R-:W-:-:S02]  /*11400*/  IMAD R14, R10, R0, R14 ;  /* 0x000000000a0e7224 */ /* 0x000fc400078e020e */
[----:B------:R-:W-:-:S03]  /*11410*/  IMAD.HI.U32 R16, R4, R18, RZ ;  /* 0x0000001204107227 */ /* 0x000fc600078e00ff */
[----:B------:R-:W-:Y:S01]  /*11420*/  ISETP.GT.U32.AND P6, PT, R10, R14, PT ;  /* 0x0000000e0a00720c */ /* 0x000fe20003fc4070 */
[----:B------:R-:W-:Y:S02]  /*11430*/  IMAD.MOV R19, RZ, RZ, -R19 ;  /* 0x000000ffff137224 */ /* 0x000fe400078e0a13 */
[----:B-1----:R-:W-:Y:S02]  /*11440*/  IMAD.MOV.U32 R3, RZ, RZ, R11 ;  /* 0x000000ffff037224 */ /* 0x002fe400078e000b */
[----:B------:R-:W-:Y:S02]  /*11450*/  VIADD R6, R28, 0xb3 ;  /* 0x000000b31c067836 */ /* 0x000fe40000000000 */
[----:B------:R-:W-:Y:S02]  /*11460*/  @!P3 IMAD.MOV R3, RZ, RZ, -R3 ;  /* 0x000000ffff03b224 */ /* 0x000fe400078e0a03 */
[----:B------:R-:W-:Y:S01]  /*11470*/  IMAD.MOV R16, RZ, RZ, -R16 ;  /* 0x000000ffff107224 */ /* 0x000fe200078e0a10 */
[----:B------:R-:W-:Y:S01]  /*11480*/  IABS R15, R6 ;  /* 0x00000006000f7213 */ /* 0x000fe20000000000 */
[----:B------:R-:W-:Y:S01]  /*11490*/  IMAD R17, R10, R19, R17 ;  /* 0x000000130a117224 */ /* 0x000fe200078e0211 */
[----:B------:R1:W-:Y:S01]  /*114a0*/  STL [R1+0x350], R3 ;  /* 0x0003500301007387 */ /* 0x0003e20000100800 */
[----:B------:R-:W-:-:S02]  /*114b0*/  @!P5 IMAD.IADD R13, R13, 0x1, -R10 ;  /* 0x000000010d0dd824 */ /* 0x000fc400078e0a0a */
[C---:B------:R-:W-:Y:S01]  /*114c0*/  IMAD R18, R10.reuse, R16, R18 ;  /* 0x000000100a127224 */ /* 0x040fe200078e0212 */
[----:B------:R-:W-:Y:S01]  /*114d0*/  ISETP.GT.U32.AND P5, PT, R10, R17, PT ;  /* 0x000000110a00720c */ /* 0x000fe20003fa4070 */
[----:B------:R-:W-:-:S04]  /*114e0*/  IMAD.HI.U32 R11, R4, R15, RZ ;  /* 0x0000000f040b7227 */ /* 0x000fc800078e00ff */
[----:B------:R-:W-:Y:S02]  /*114f0*/  IMAD.MOV R11, RZ, RZ, -R11 ;  /* 0x000000ffff0b7224 */ /* 0x000fe400078e0a0b */
[----:B-1----:R-:W-:Y:S02]  /*11500*/  IMAD.MOV.U32 R3, RZ, RZ, R13 ;  /* 0x000000ffff037224 */ /* 0x002fe400078e000d */
[----:B------:R-:W-:Y:S02]  /*11510*/  VIADD R0, R28, 0xb2 ;  /* 0x000000b21c007836 */ /* 0x000fe40000000000 */
[----:B------:R-:W-:Y:S01]  /*11520*/  @!P4 IMAD.MOV R3, RZ, RZ, -R3 ;  /* 0x000000ffff03c224 */ /* 0x000fe200078e0a03 */
[----:B------:R-:W-:Y:S01]  /*11530*/  ISETP.GT.U32.AND P4, PT, R10, R18, PT ;  /* 0x000000120a00720c */ /* 0x000fe20003f84070 */
[--C-:B------:R-:W-:Y:S01]  /*11540*/  @!P6 IMAD.IADD R14, R14, 0x1, -R10.reuse ;  /* 0x000000010e0ee824 */ /* 0x100fe200078e0a0a */
[C---:B------:R-:W-:Y:S01]  /*11550*/  ISETP.GT.U32.AND P6, PT, R10.reuse, R5, PT ;  /* 0x000000050a00720c */ /* 0x040fe20003fc4070 */
[C---:B------:R-:W-:Y:S01]  /*11560*/  IMAD R15, R10.reuse, R11, R15 ;  /* 0x0000000b0a0f7224 */ /* 0x040fe200078e020f */
[----:B------:R-:W-:Y:S01]  /*11570*/  IABS R8, R0 ;  /* 0x0000000000087213 */ /* 0x000fe20000000000 */
[----:B------:R-:W-:Y:S01]  /*11580*/  @!P5 IMAD.IADD R17, R17, 0x1, -R10 ;  /* 0x000000011111d824 */ /* 0x000fe200078e0a0a */
[C---:B------:R-:W-:Y:S01]  /*11590*/  ISETP.GT.U32.AND P3, PT, R10.reuse, R14, PT ;  /* 0x0000000e0a00720c */ /* 0x040fe20003f64070 */
[----:B------:R-:W-:Y:S01]  /*115a0*/  IMAD.MOV.U32 R16, RZ, RZ, R12 ;  /* 0x000000ffff107224 */ /* 0x000fe200078e000c */
[----:B------:R-:W-:Y:S01]  /*115b0*/  ISETP.GT.U32.AND P5, PT, R10, R15, PT ;  /* 0x0000000f0a00720c */ /* 0x000fe20003fa4070 */
[----:B------:R-:W-:-:S04]  /*115c0*/  IMAD.HI.U32 R12, R4, R8, RZ ;  /* 0x00000008040c7227 */ /* 0x000fc800078e00ff */
[----:B------:R-:W-:Y:S01]  /*115d0*/  @!P4 IMAD.IADD R18, R18, 0x1, -R10 ;  /* 0x000000011212c824 */ /* 0x000fe200078e0a0a */
[C---:B------:R-:W-:Y:S01]  /*115e0*/  ISETP.GT.U32.AND P4, PT, R10.reuse, R17, PT ;  /* 0x000000110a00720c */ /* 0x040fe20003f84070 */
[----:B------:R-:W-:Y:S01]  /*115f0*/  @!P2 IMAD.MOV R16, RZ, RZ, -R16 ;  /* 0x000000ffff10a224 */ /* 0x000fe200078e0a10 */
[----:B------:R-:W-:Y:S01]  /*11600*/  ISETP.GE.AND P2, PT, R7, RZ, PT ;  /* 0x000000ff0700720c */ /* 0x000fe20003f46270 */
[----:B------:R-:W-:Y:S02]  /*11610*/  IMAD.MOV R12, RZ, RZ, -R12 ;  /* 0x000000ffff0c7224 */ /* 0x000fe400078e0a0c */
[----:B------:R-:W-:Y:S01]  /*11620*/  @!P6 IMAD.IADD R5, R5, 0x1, -R10 ;  /* 0x000000010505e824 */ /* 0x000fe200078e0a0a */
[----:B------:R1:W-:Y:S01]  /*11630*/  STL [R1+0x348], R16 ;  /* 0x0003481001007387 */ /* 0x0003e20000100800 */
[----:B------:R-:W-:Y:S01]  /*11640*/  IMAD R8, R10, R12, R8 ;  /* 0x0000000c0a087224 */ /* 0x000fe200078e0208 */
[----:B------:R-:W-:Y:S01]  /*11650*/  ISETP.GE.AND P6, PT, R9, RZ, PT ;  /* 0x000000ff0900720c */ /* 0x000fe20003fc6270 */
[--C-:B------:R-:W-:Y:S01]  /*11660*/  @!P5 IMAD.IADD R15, R15, 0x1, -R10.reuse ;  /* 0x000000010f0fd824 */ /* 0x100fe200078e0a0a */
[----:B------:R2:W-:Y:S01]  /*11670*/  STL [R1+0x344], R3 ;  /* 0x0003440301007387 */ /* 0x0005e20000100800 */
[--C-:B------:R-:W-:Y:S01]  /*11680*/  @!P3 IMAD.IADD R14, R14, 0x1, -R10.reuse ;  /* 0x000000010e0eb824 */ /* 0x100fe200078e0a0a */
[----:B------:R-:W-:Y:S01]  /*11690*/  ISETP.GE.AND P3, PT, R6, RZ, PT ;  /* 0x000000ff0600720c */ /* 0x000fe20003f66270 */
[----:B------:R-:W-:Y:S01]  /*116a0*/  @!P4 IMAD.IADD R17, R17, 0x1, -R10 ;  /* 0x000000011111c824 */ /* 0x000fe200078e0a0a */
[----:B------:R-:W-:Y:S01]  /*116b0*/  ISETP.GT.U32.AND P4, PT, R10, R8, PT ;  /* 0x000000080a00720c */ /* 0x000fe20003f84070 */
[----:B------:R-:W-:Y:S01]  /*116c0*/  VIADD R11, R28, 0xaf ;  /* 0x000000af1c0b7836 */ /* 0x000fe20000000000 */
[----:B------:R-:W-:Y:S01]  /*116d0*/  ISETP.GT.U32.AND P5, PT, R10, R15, PT ;  /* 0x0000000f0a00720c */ /* 0x000fe20003fa4070 */
[----:B-1----:R-:W-:-:S02]  /*116e0*/  VIADD R16, R28, 0xb1 ;  /* 0x000000b11c107836 */ /* 0x002fc40000000000 */
[C---:B------:R-:W-:Y:S01]  /*116f0*/  VIADD R7, R28.reuse, 0xb0 ;  /* 0x000000b01c077836 */ /* 0x040fe20000000000 */
[----:B------:R-:W-:Y:S01]  /*11700*/  IABS R13, R11 ;  /* 0x0000000b000d7213 */ /* 0x000fe20000000000 */
[----:B--2---:R-:W-:Y:S01]  /*11710*/  IMAD.MOV.U32 R3, RZ, RZ, R5 ;  /* 0x000000ffff037224 */ /* 0x004fe200078e0005 */
[----:B------:R-:W-:Y:S01]  /*11720*/  IABS R5, R16 ;  /* 0x0000001000057213 */ /* 0x000fe20000000000 */
[----:B------:R-:W-:Y:S01]  /*11730*/  VIADD R12, R28, 0xae ;  /* 0x000000ae1c0c7836 */ /* 0x000fe20000000000 */
[----:B------:R-:W-:Y:S01]  /*11740*/  IABS R19, R7 ;  /* 0x0000000700137213 */ /* 0x000fe20000000000 */
[----:B------:R-:W-:Y:S01]  /*11750*/  @!P1 IMAD.MOV R3, RZ, RZ, -R3 ;  /* 0x000000ffff039224 */ /* 0x000fe200078e0a03 */
[----:B------:R-:W-:Y:S01]  /*11760*/  ISETP.GT.U32.AND P1, PT, R10, R18, PT ;  /* 0x000000120a00720c */ /* 0x000fe20003f24070 */
[----:B------:R-:W-:Y:S01]  /*11770*/  IMAD.HI.U32 R6, R4, R5, RZ ;  /* 0x0000000504067227 */ /* 0x000fe200078e00ff */
[----:B------:R-:W-:Y:S02]  /*11780*/  IABS R9, R12 ;  /* 0x0000000c00097213 */ /* 0x000fe40000000000 */
[----:B------:R1:W-:Y:S01]  /*11790*/  STL [R1+0x33c], R3 ;  /* 0x00033c0301007387 */ /* 0x0003e20000100800 */
[----:B------:R-:W-:-:S02]  /*117a0*/  IMAD.MOV R6, RZ, RZ, -R6 ;  /* 0x000000ffff067224 */ /* 0x000fc400078e0a06 */
[----:B------:R-:W-:Y:S01]  /*117b0*/  @!P4 IMAD.IADD R8, R8, 0x1, -R10 ;  /* 0x000000010808c824 */ /* 0x000fe200078e0a0a */
[----:B------:R-:W-:Y:S01]  /*117c0*/  ISETP.GE.AND P4, PT, R16, RZ, PT ;  /* 0x000000ff1000720c */ /* 0x000fe20003f86270 */
[----:B------:R-:W-:Y:S02]  /*117d0*/  IMAD R5, R10, R6, R5 ;  /* 0x000000060a057224 */ /* 0x000fe400078e0205 */
[----:B------:R-:W-:Y:S02]  /*117e0*/  IMAD.MOV.U32 R21, RZ, RZ, R14 ;  /* 0x000000ffff157224 */ /* 0x000fe400078e000e */
[----:B------:R-:W-:Y:S01]  /*117f0*/  @!P1 IMAD.IADD R18, R18, 0x1, -R10 ;  /* 0x0000000112129824 */ /* 0x000fe200078e0a0a */
[----:B------:R-:W-:Y:S01]  /*11800*/  ISETP.GE.AND P1, PT, R0, RZ, PT ;  /* 0x000000ff0000720c */ /* 0x000fe20003f26270 */
[----:B------:R-:W-:-:S04]  /*11810*/  IMAD.HI.U32 R0, R4, R13, RZ ;  /* 0x0000000d04007227 */ /* 0x000fc800078e00ff */
[----:B------:R-:W-:Y:S01]  /*11820*/  @!P5 IMAD.IADD R15, R15, 0x1, -R10 ;  /* 0x000000010f0fd824 */ /* 0x000fe200078e0a0a */
[C---:B------:R-:W-:Y:S01]  /*11830*/  ISETP.GT.U32.AND P5, PT, R10.reuse, R5, PT ;  /* 0x000000050a00720c */ /* 0x040fe20003fa4070 */
[----:B------:R-:W-:Y:S01]  /*11840*/  @!P0 IMAD.MOV R21, RZ, RZ, -R21 ;  /* 0x000000ffff158224 */ /* 0x000fe200078e0a15 */
[----:B------:R-:W-:Y:S01]  /*11850*/  ISETP.GT.U32.AND P0, PT, R10, R8, PT ;  /* 0x000000080a00720c */ /* 0x000fe20003f04070 */
[----:B------:R-:W-:-:S03]  /*11860*/  IMAD.HI.U32 R20, R4, R19, RZ ;  /* 0x0000001304147227 */ /* 0x000fc600078e00ff */
[----:B------:R-:W-:Y:S01]  /*11870*/  STL [R1+0x338], R21 ;  /* 0x0003381501007387 */ /* 0x000fe20000100800 */
[----:B------:R-:W-:-:S04]  /*11880*/  IMAD.HI.U32 R6, R4, R9, RZ ;  /* 0x0000000904067227 */ /* 0x000fc800078e00ff */
[----:B------:R-:W-:Y:S02]  /*11890*/  IMAD.MOV R0, RZ, RZ, -R0 ;  /* 0x000000ffff007224 */ /* 0x000fe400078e0a00 */
[----:B-1----:R-:W-:Y:S02]  /*118a0*/  IMAD.MOV.U32 R3, RZ, RZ, R17 ;  /* 0x000000ffff037224 */ /* 0x002fe400078e0011 */
[----:B------:R-:W-:Y:S02]  /*118b0*/  IMAD.MOV R20, RZ, RZ, -R20 ;  /* 0x000000ffff147224 */ /* 0x000fe400078e0a14 */
[----:B------:R-:W-:Y:S02]  /*118c0*/  IMAD.MOV R6, RZ, RZ, -R6 ;  /* 0x000000ffff067224 */ /* 0x000fe400078e0a06 */
[----:B------:R-:W-:Y:S02]  /*118d0*/  IMAD R13, R10, R0, R13 ;  /* 0x000000000a0d7224 */ /* 0x000fe400078e020d */
[----:B------:R-:W-:-:S02]  /*118e0*/  @!P2 IMAD.MOV R3, RZ, RZ, -R3 ;  /* 0x000000ffff03a224 */ /* 0x000fc400078e0a03 */
[C---:B------:R-:W-:Y:S02]  /*118f0*/  IMAD R16, R10.reuse, R20, R19 ;  /* 0x000000140a107224 */ /* 0x040fe400078e0213 */
[C---:B------:R-:W-:Y:S01]  /*11900*/  IMAD R9, R10.reuse, R6, R9 ;  /* 0x000000060a097224 */ /* 0x040fe200078e0209 */
[----:B------:R1:W-:Y:S01]  /*11910*/  STL [R1+0x334], R3 ;  /* 0x0003340301007387 */ /* 0x0003e20000100800 */
[----:B------:R-:W-:Y:S01]  /*11920*/  @!P6 IMAD.MOV R18, RZ, RZ, -R18 ;  /* 0x000000ffff12e224 */ /* 0x000fe200078e0a12 */
[C---:B------:R-:W-:Y:S01]  /*11930*/  ISETP.GT.U32.AND P6, PT, R10.reuse, R13, PT ;  /* 0x0000000d0a00720c */ /* 0x040fe20003fc4070 */
[--C-:B------:R-:W-:Y:S01]  /*11940*/  @!P5 IMAD.IADD R5, R5, 0x1, -R10.reuse ;  /* 0x000000010505d824 */ /* 0x100fe200078e0a0a */
[----:B------:R-:W-:Y:S01]  /*11950*/  ISETP.GT.U32.AND P2, PT, R10, R16, PT ;  /* 0x000000100a00720c */ /* 0x000fe20003f44070 */
[----:B------:R-:W-:Y:S01]  /*11960*/  @!P0 IMAD.IADD R8, R8, 0x1, -R10 ;  /* 0x0000000108088824 */ /* 0x000fe200078e0a0a */
[----:B------:R-:W-:Y:S01]  /*11970*/  ISETP.GT.U32.AND P0, PT, R10, R9, PT ;  /* 0x000000090a00720c */ /* 0x000fe20003f04070 */
[----:B------:R-:W-:Y:S01]  /*11980*/  VIADD R0, R28, 0xad ;  /* 0x000000ad1c007836 */ /* 0x000fe20000000000 */
[----:B------:R-:W-:Y:S01]  /*11990*/  ISETP.GT.U32.AND P5, PT, R10, R5, PT ;  /* 0x000000050a00720c */ /* 0x000fe20003fa4070 */
[----:B------:R-:W-:Y:S01]  /*119a0*/  VIADD R6, R28, 0xac ;  /* 0x000000ac1c067836 */ /* 0x000fe20000000000 */
[----:B------:R-:W-:Y:S01]  /*119b0*/  STL [R1+0x330], R18 ;  /* 0x0003301201007387 */ /* 0x000fe20000100800 */
[----:B-1----:R-:W-:Y:S01]  /*119c0*/  IMAD.MOV.U32 R3, RZ, RZ, R15 ;  /* 0x000000ffff037224 */ /* 0x002fe200078e000f */
[----:B------:R-:W-:-:S02]  /*119d0*/  IABS R14, R0 ;  /* 0x00000000000e7213 */ /* 0x000fc40000000000 */
[----:B------:R-:W-:Y:S01]  /*119e0*/  IABS R17, R6 ;  /* 0x0000000600117213 */ /* 0x000fe20000000000 */
[----:B------:R-:W-:Y:S01]  /*119f0*/  @!P3 IMAD.MOV R3, RZ, RZ, -R3 ;  /* 0x000000ffff03b224 */ /* 0x000fe200078e0a03 */
[----:B------:R-:W-:Y:S01]  /*11a00*/  ISETP.GE.AND P3, PT, R7, RZ, PT ;  /* 0x000000ff0700720c */ /* 0x000fe20003f66270 */
[--C-:B------:R-:W-:Y:S02]  /*11a10*/  @!P6 IMAD.IADD R13, R13, 0x1, -R10.reuse ;  /* 0x000000010d0de824 */ /* 0x100fe400078e0a0a */
[----:B------:R-:W-:Y:S01]  /*11a20*/  IMAD.HI.U32 R15, R4, R14, RZ ;  /* 0x0000000e040f7227 */ /* 0x000fe200078e00ff */
[----:B------:R1:W-:Y:S03]  /*11a30*/  STL [R1+0x328], R3 ;  /* 0x0003280301007387 */ /* 0x0003e60000100800 */
[----:B------:R-:W-:Y:S02]  /*11a40*/  IMAD.MOV.U32 R7, RZ, RZ, R17 ;  /* 0x000000ffff077224 */ /* 0x000fe400078e0011 */
[--C-:B------:R-:W-:Y:S01]  /*11a50*/  @!P2 IMAD.IADD R16, R16, 0x1, -R10.reuse ;  /* 0x000000011010a824 */ /* 0x100fe200078e0a0a */
[----:B------:R-:W-:Y:S01]  /*11a60*/  ISETP.GE.AND P2, PT, R12, RZ, PT ;  /* 0x000000ff0c00720c */ /* 0x000fe20003f46270 */
[----:B------:R-:W-:Y:S01]  /*11a70*/  @!P0 IMAD.IADD R9, R9, 0x1, -R10 ;  /* 0x0000000109098824 */ /* 0x000fe200078e0a0a */
[C---:B------:R-:W-:Y:S01]  /*11a80*/  ISETP.GT.U32.AND P0, PT, R10.reuse, R13, PT ;  /* 0x0000000d0a00720c */ /* 0x040fe20003f04070 */
[----:B------:R-:W-:Y:S01]  /*11a90*/  IMAD.MOV R15, RZ, RZ, -R15 ;  /* 0x000000ffff0f7224 */ /* 0x000fe200078e0a0f */
[----:B------:R-:W-:Y:S01]  /*11aa0*/  ISETP.GT.U32.AND P6, PT, R10, R16, PT ;  /* 0x000000100a00720c */ /* 0x000fe20003fc4070 */
[----:B-1----:R-:W-:-:S02]  /*11ab0*/  IMAD.MOV.U32 R3, RZ, RZ, R8 ;  /* 0x000000ffff037224 */ /* 0x002fc400078e0008 */
[----:B------:R-:W-:Y:S01]  /*11ac0*/  @!P5 IMAD.IADD R5, R5, 0x1, -R10 ;  /* 0x000000010505d824 */ /* 0x000fe200078e0a0a */
[----:B------:R-:W-:Y:S01]  /*11ad0*/  ISETP.GE.AND P5, PT, R11, RZ, PT ;  /* 0x000000ff0b00720c */ /* 0x000fe20003fa6270 */
[----:B------:R-:W-:Y:S01]  /*11ae0*/  @!P1 IMAD.MOV R3, RZ, RZ, -R3 ;  /* 0x000000ffff039224 */ /* 0x000fe200078e0a03 */
[----:B------:R-:W-:Y:S01]  /*11af0*/  ISETP.GT.U32.AND P1, PT, R10, R9, PT ;  /* 0x000000090a00720c */ /* 0x000fe20003f24070 */
[----:B------:R-:W-:-:S03]  /*11b00*/  IMAD.HI.U32 R12, R4, R7, RZ ;  /* 0x00000007040c7227 */ /* 0x000fc600078e00ff */
[----:B------:R1:W-:Y:S01]  /*11b10*/  STL [R1+0x324], R3 ;  /* 0x0003240301007387 */ /* 0x0003e20000100800 */
[C---:B------:R-:W-:Y:S02]  /*11b20*/  IMAD R11, R10.reuse, R15, R14 ;  /* 0x0000000f0a0b7224 */ /* 0x040fe400078e020e */
[----:B------:R-:W-:Y:S02]  /*11b30*/  IMAD.MOV R12, RZ, RZ, -R12 ;  /* 0x000000ffff0c7224 */ /* 0x000fe400078e0a0c */
[--C-:B------:R-:W-:Y:S02]  /*11b40*/  @!P0 IMAD.IADD R13, R13, 0x1, -R10.reuse ;  /* 0x000000010d0d8824 */ /* 0x100fe400078e0a0a */
[----:B------:R-:W-:Y:S02]  /*11b50*/  IMAD R7, R10, R12, R7 ;  /* 0x0000000c0a077224 */ /* 0x000fe400078e0207 */
[--C-:B------:R-:W-:Y:S01]  /*11b60*/  @!P6 IMAD.IADD R16, R16, 0x1, -R10.reuse ;  /* 0x000000011010e824 */ /* 0x100fe200078e0a0a */
[----:B------:R-:W-:Y:S01]  /*11b70*/  ISETP.GE.AND P6, PT, R0, RZ, PT ;  /* 0x000000ff0000720c */ /* 0x000fe20003fc6270 */
[----:B-1----:R-:W-:Y:S01]  /*11b80*/  IMAD.MOV.U32 R3, RZ, RZ, R5 ;  /* 0x000000ffff037224 */ /* 0x002fe200078e0005 */
[----:B------:R-:W-:Y:S01]  /*11b90*/  ISETP.GT.U32.AND P0, PT, R10, R7, PT ;  /* 0x000000070a00720c */ /* 0x000fe20003f04070 */
[----:B------:R-:W-:Y:S01]  /*11ba0*/  @!P1 IMAD.IADD R9, R9, 0x1, -R10 ;  /* 0x0000000109099824 */ /* 0x000fe200078e0a0a */
[----:B------:R-:W-:Y:S01]  /*11bb0*/  ISETP.GE.AND P1, PT, R6, RZ, PT ;  /* 0x000000ff0600720c */ /* 0x000fe20003f26270 */
[----:B------:R-:W-:Y:S01]  /*11bc0*/  @!P4 IMAD.MOV R3, RZ, RZ, -R3 ;  /* 0x000000ffff03c224 */ /* 0x000fe200078e0a03 */
[----:B------:R-:W-:Y:S01]  /*11bd0*/  ISETP.GT.U32.AND P4, PT, R10, R11, PT ;  /* 0x0000000b0a00720c */ /* 0x000fe20003f84070 */
[----:B------:R-:W-:-:S02]  /*11be0*/  VIADD R14, R28, 0xab ;  /* 0x000000ab1c0e7836 */ /* 0x000fc40000000000 */
[C---:B------:R-:W-:Y:S01]  /*11bf0*/  VIADD R8, R28.reuse, 0xaa ;  /* 0x000000aa1c087836 */ /* 0x040fe20000000000 */
[----:B------:R1:W-:Y:S01]  /*11c00*/  STL [R1+0x320], R3 ;  /* 0x0003200301007387 */ /* 0x0003e20000100800 */
[----:B------:R-:W-:Y:S01]  /*11c10*/  VIADD R6, R28, 0xa9 ;  /* 0x000000a91c067836 */ /* 0x000fe20000000000 */
[----:B------:R-:W-:Y:S01]  /*11c20*/  IABS R5, R14 ;  /* 0x0000000e00057213 */ /* 0x000fe20000000000 */
[----:B------:R-:W-:Y:S01]  /*11c30*/  @!P5 IMAD.MOV R13, RZ, RZ, -R13 ;  /* 0x000000ffff0dd224 */ /* 0x000fe200078e0a0d */
[----:B------:R-:W-:Y:S01]  /*11c40*/  IABS R0, R8 ;  /* 0x0000000800007213 */ /* 0x000fe20000000000 */
[----:B------:R-:W-:Y:S02]  /*11c50*/  @!P0 IMAD.IADD R7, R7, 0x1, -R10 ;  /* 0x0000000107078824 */ /* 0x000fe400078e0a0a */
[----:B------:R-:W-:-:S04]  /*11c60*/  IMAD.HI.U32 R15, R4, R5, RZ ;  /* 0x00000005040f7227 */ /* 0x000fc800078e00ff */
[----:B------:R-:W-:Y:S01]  /*11c70*/  @!P4 IMAD.IADD R11, R11, 0x1, -R10 ;  /* 0x000000010b0bc824 */ /* 0x000fe200078e0a0a */
[----:B------:R-:W-:Y:S01]  /*11c80*/  ISETP.GE.AND P4, PT, R14, RZ, PT ;  /* 0x000000ff0e00720c */ /* 0x000fe20003f86270 */
[----:B-1----:R-:W-:Y:S01]  /*11c90*/  IMAD.MOV.U32 R3, RZ, RZ, R16 ;  /* 0x000000ffff037224 */ /* 0x002fe200078e0010 */
[----:B------:R-:W-:Y:S01]  /*11ca0*/  IABS R14, R6 ;  /* 0x00000006000e7213 */ /* 0x000fe20000000000 */
[----:B------:R-:W-:Y:S01]  /*11cb0*/  IMAD.HI.U32 R12, R4, R0, RZ ;  /* 0x00000000040c7227 */ /* 0x000fe200078e00ff */
[----:B------:R-:W-:-:S03]  /*11cc0*/  ISETP.GT.U32.AND P0, PT, R10, R11, PT ;  /* 0x0000000b0a00720c */ /* 0x000fc60003f04070 */
[----:B------:R-:W-:Y:S01]  /*11cd0*/  @!P3 IMAD.MOV R3, RZ, RZ, -R3 ;  /* 0x000000ffff03b224 */ /* 0x000fe200078e0a03 */
[C---:B------:R-:W-:Y:S01]  /*11ce0*/  ISETP.GT.U32.AND P3, PT, R10.reuse, R7, PT ;  /* 0x000000070a00720c */ /* 0x040fe20003f64070 */
[----:B------:R-:W-:Y:S02]  /*11cf0*/  IMAD.MOV R12, RZ, RZ, -R12 ;  /* 0x000000ffff0c7224 */ /* 0x000fe400078e0a0c */
[----:B------:R-:W-:Y:S01]  /*11d00*/  IMAD.MOV R15, RZ, RZ, -R15 ;  /* 0x000000ffff0f7224 */ /* 0x000fe200078e0a0f */
[----:B------:R1:W-:Y:S01]  /*11d10*/  STL [R1+0x31c], R3 ;  /* 0x00031c0301007387 */ /* 0x0003e20000100800 */
[C---:B------:R-:W-:Y:S02]  /*11d20*/  IMAD R0, R10.reuse, R12, R0 ;  /* 0x0000000c0a007224 */ /* 0x040fe400078e0200 */
[C---:B------:R-:W-:Y:S01]  /*11d30*/  IMAD R5, R10.reuse, R15, R5 ;  /* 0x0000000f0a057224 */ /* 0x040fe200078e0205 */
[----:B------:R-:W-:Y:S01]  /*11d40*/  STL [R1+0x318], R13 ;  /* 0x0003180d01007387 */ /* 0x000fe20000100800 */
[----:B------:R-:W-:Y:S01]  /*11d50*/  @!P0 IMAD.IADD R11, R11, 0x1, -R10 ;  /* 0x000000010b0b8824 */ /* 0x000fe200078e0a0a */
[----:B------:R-:W-:Y:S01]  /*11d60*/  ISETP.GT.U32.AND P0, PT, R10, R0, PT ;  /* 0x000000000a00720c */ /* 0x000fe20003f04070 */
[----:B------:R-:W-:Y:S01]  /*11d70*/  VIADD R18, R28, 0xa5 ;  /* 0x000000a51c127836 */ /* 0x000fe20000000000 */
[----:B------:R-:W-:Y:S01]  /*11d80*/  ISETP.GT.U32.AND P5, PT, R10, R5, PT ;  /* 0x000000050a00720c */ /* 0x000fe20003fa4070 */
[----:B------:R-:W-:-:S02]  /*11d90*/  IMAD.MOV.U32 R12, RZ, RZ, R11 ;  /* 0x000000ffff0c7224 */ /* 0x000fc400078e000b */
[----:B-1----:R-:W-:Y:S02]  /*11da0*/  IMAD.MOV.U32 R3, RZ, RZ, R9 ;  /* 0x000000ffff037224 */ /* 0x002fe400078e0009 */
[----:B------:R-:W-:-:S04]  /*11db0*/  IMAD.HI.U32 R9, R4, R14, RZ ;  /* 0x0000000e04097227 */ /* 0x000fc800078e00ff */
[----:B------:R-:W-:Y:S01]  /*11dc0*/  @!P2 IMAD.MOV R3, RZ, RZ, -R3 ;  /* 0x000000ffff03a224 */ /* 0x000fe200078e0a03 */
[----:B------:R-:W-:Y:S01]  /*11dd0*/  ISETP.GE.AND P2, PT, R8, RZ, PT ;  /* 0x000000ff0800720c */ /* 0x000fe20003f46270 */
[----:B------:R-:W-:Y:S02]  /*11de0*/  IMAD.MOV R8, RZ, RZ, -R9 ;  /* 0x000000ffff087224 */ /* 0x000fe400078e0a09 */
[----:B------:R-:W-:Y:S01]  /*11df0*/  @!P6 IMAD.MOV R12, RZ, RZ, -R12 ;  /* 0x000000ffff0ce224 */ /* 0x000fe200078e0a0c */
[----:B------:R1:W-:Y:S01]  /*11e00*/  STL [R1+0x314], R3 ;  /* 0x0003140301007387 */ /* 0x0003e20000100800 */
[----:B------:R-:W-:Y:S02]  /*11e10*/  IMAD R14, R10, R8, R14 ;  /* 0x000000080a0e7224 */ /* 0x000fe400078e020e */
[----:B------:R-:W-:Y:S01]  /*11e20*/  VIADD R9, R28, 0xa7 ;  /* 0x000000a71c097836 */ /* 0x000fe20000000000 */
[----:B------:R2:W-:Y:S01]  /*11e30*/  STL [R1+0x30c], R12 ;  /* 0x00030c0c01007387 */ /* 0x0005e20000100800 */
[--C-:B------:R-:W-:Y:S01]  /*11e40*/  @!P5 IMAD.IADD R5, R5, 0x1, -R10.reuse ;  /* 0x000000010505d824 */ /* 0x100fe200078e0a0a */
[----:B------:R-:W-:Y:S01]  /*11e50*/  ISETP.GT.U32.AND P6, PT, R10, R14, PT ;  /* 0x0000000e0a00720c */ /* 0x000fe20003fc4070 */
[--C-:B------:R-:W-:Y:S01]  /*11e60*/  @!P3 IMAD.IADD R7, R7, 0x1, -R10.reuse ;  /* 0x000000010707b824 */ /* 0x100fe200078e0a0a */
[----:B------:R-:W-:Y:S01]  /*11e70*/  IABS R21, R9 ;  /* 0x0000000900157213 */ /* 0x000fe20000000000 */
[----:B------:R-:W-:Y:S01]  /*11e80*/  @!P0 IMAD.IADD R0, R0, 0x1, -R10 ;  /* 0x0000000100008824 */ /* 0x000fe200078e0a0a */
[----:B------:R-:W-:Y:S01]  /*11e90*/  ISETP.GE.AND P3, PT, R6, RZ, PT ;  /* 0x000000ff0600720c */ /* 0x000fe20003f66270 */
[----:B-1----:R-:W-:Y:S01]  /*11ea0*/  IMAD.MOV.U32 R3, RZ, RZ, R7 ;  /* 0x000000ffff037224 */ /* 0x002fe200078e0007 */
[----:B------:R-:W-:Y:S01]  /*11eb0*/  ISETP.GT.U32.AND P5, PT, R10, R5, PT ;  /* 0x000000050a00720c */ /* 0x000fe20003fa4070 */
[----:B------:R-:W-:Y:S01]  /*11ec0*/  VIADD R6, R28, 0xa8 ;  /* 0x000000a81c067836 */ /* 0x000fe20000000000 */
[----:B------:R-:W-:Y:S01]  /*11ed0*/  ISETP.GT.U32.AND P0, PT, R10, R0, PT ;  /* 0x000000000a00720c */ /* 0x000fe20003f04070 */
[----:B------:R-:W-:-:S03]  /*11ee0*/  IMAD.HI.U32 R7, R4, R21, RZ ;  /* 0x0000001504077227 */ /* 0x000fc600078e00ff */
[----:B------:R-:W-:Y:S01]  /*11ef0*/  IABS R20, R6 ;  /* 0x0000000600147213 */ /* 0x000fe20000000000 */
[----:B------:R-:W-:Y:S02]  /*11f00*/  @!P6 IMAD.IADD R14, R14, 0x1, -R10 ;  /* 0x000000010e0ee824 */ /* 0x000fe400078e0a0a */
[----:B------:R-:W-:Y:S02]  /*11f10*/  IMAD.MOV R7, RZ, RZ, -R7 ;  /* 0x000000ffff077224 */ /* 0x000fe400078e0a07 */
[----:B------:R-:W-:Y:S01]  /*11f20*/  IMAD.HI.U32 R11, R4, R20, RZ ;  /* 0x00000014040b7227 */ /* 0x000fe200078e00ff */
[----:B------:R-:W-:-:S03]  /*11f30*/  ISETP.GT.U32.AND P6, PT, R10, R14, PT ;  /* 0x0000000e0a00720c */ /* 0x000fc60003fc4070 */
[----:B------:R-:W-:Y:S02]  /*11f40*/  IMAD R21, R10, R7, R21 ;  /* 0x000000070a157224 */ /* 0x000fe400078e0215 */
[----:B------:R-:W-:Y:S02]  /*11f50*/  VIADD R8, R28, 0xa6 ;  /* 0x000000a61c087836 */ /* 0x000fe40000000000 */
[--C-:B------:R-:W-:Y:S01]  /*11f60*/  @!P5 IMAD.IADD R5, R5, 0x1, -R10.reuse ;  /* 0x000000010505d824 */ /* 0x100fe200078e0a0a */
[----:B------:R-:W-:Y:S01]  /*11f70*/  ISETP.GE.AND P5, PT, R9, RZ, PT ;  /* 0x000000ff0900720c */ /* 0x000fe20003fa6270 */
[----:B------:R-:W-:Y:S01]  /*11f80*/  @!P1 IMAD.MOV R3, RZ, RZ, -R3 ;  /* 0x000000ffff039224 */ /* 0x000fe200078e0a03 */
[----:B------:R-:W-:Y:S01]  /*11f90*/  IABS R19, R8 ;  /* 0x0000000800137213 */ /* 0x000fe20000000000 */
[----:B------:R-:W-:Y:S01]  /*11fa0*/  IMAD.MOV R9, RZ, RZ, -R11 ;  /* 0x000000ffff097224 */ /* 0x000fe200078e0a0b */
[----:B------:R-:W-:Y:S01]  /*11fb0*/  ISETP.GE.AND P1, PT, R6, RZ, PT ;  /* 0x000000ff0600720c */ /* 0x000fe20003f26270 */
[--C-:B------:R-:W-:Y:S01]  /*11fc0*/  @!P6 IMAD.IADD R14, R14, 0x1, -R10.reuse ;  /* 0x000000010e0ee824 */ /* 0x100fe200078e0a0a */
[----:B------:R-:W-:Y:S01]  /*11fd0*/  ISETP.GT.U32.AND P6, PT, R10, R21, PT ;  /* 0x000000150a00720c */ /* 0x000fe20003fc4070 */
[----:B------:R-:W-:Y:S01]  /*11fe0*/  @!P0 IMAD.IADD R0, R0, 0x1, -R10 ;  /* 0x0000000100008824 */ /* 0x000fe200078e0a0a */
[----:B------:R1:W-:Y:S01]  /*11ff0*/  STL [R1+0x308], R3 ;  /* 0x0003080301007387 */ /* 0x0003e20000100800 */
[----:B------:R-:W-:Y:S01]  /*12000*/  IMAD R20, R10, R9, R20 ;  /* 0x000000090a147224 */ /* 0x000fe200078e0214 */
[----:B------:R-:W-:Y:S01]  /*12010*/  ISETP.GE.AND P0, PT, R8, RZ, PT ;  /* 0x000000ff0800720c */ /* 0x000fe20003f06270 */
[----:B--2---:R-:W-:-:S02]  /*12020*/  IMAD.MOV.U32 R12, RZ, RZ, R5 ;  /* 0x000000ffff0c7224 */ /* 0x004fc400078e0005 */
[----:B------:R-:W-:-:S04]  /*12030*/  IMAD.HI.U32 R6, R4, R19, RZ ;  /* 0x0000001304067227 */ /* 0x000fc800078e00ff */
[----:B------:R-:W-:Y:S01]  /*12040*/  @!P4 IMAD.MOV R12, RZ, RZ, -R12 ;  /* 0x000000ffff0cc224 */ /* 0x000fe200078e0a0c */
[----:B------:R-:W-:Y:S01]  /*12050*/  ISETP.GT.U32.AND P4, PT, R10, R20, PT ;  /* 0x000000140a00720c */ /* 0x000fe20003f84070 */
[----:B-1----:R-:W-:Y:S02]  /*12060*/  IMAD.MOV.U32 R3, RZ, RZ, R0 ;  /* 0x000000ffff037224 */ /* 0x002fe400078e0000 */
[----:B------:R-:W-:Y:S01]  /*12070*/  IMAD.MOV R6, RZ, RZ, -R6 ;  /* 0x000000ffff067224 */ /* 0x000fe200078e0a06 */
[----:B------:R-:W-:Y:S01]  /*12080*/  STL [R1+0x304], R12 ;  /* 0x0003040c01007387 */ /* 0x000fe20000100800 */
[----:B------:R-:W-:Y:S01]  /*12090*/  @!P2 IMAD.MOV R3, RZ, RZ, -R3 ;  /* 0x000000ffff03a224 */ /* 0x000fe200078e0a03 */
[----:B------:R-:W-:Y:S01]  /*120a0*/  ISETP.GE.AND P2, PT, R18, RZ, PT ;  /* 0x000000ff1200720c */ /* 0x000fe20003f46270 */
[----:B------:R-:W-:Y:S01]  /*120b0*/  VIADD R9, R28, 0xa4 ;  /* 0x000000a41c097836 */ /* 0x000fe20000000000 */
[----:B------:R-:W-:Y:S01]  /*120c0*/  IABS R18, R18 ;  /* 0x0000001200127213 */ /* 0x000fe20000000000 */
[----:B------:R-:W-:Y:S01]  /*120d0*/  @!P6 IMAD.IADD R21, R21, 0x1, -R10 ;  /* 0x000000011515e824 */ /* 0x000fe200078e0a0a */
[----:B------:R1:W-:Y:S01]  /*120e0*/  STL [R1+0x300], R3 ;  /* 0x0003000301007387 */ /* 0x0003e20000100800 */
[----:B------:R-:W-:Y:S01]  /*120f0*/  IMAD R19, R10, R6, R19 ;  /* 0x000000060a137224 */ /* 0x000fe200078e0213 */
[----:B------:R-:W-:Y:S01]  /*12100*/  IABS R17, R9 ;  /* 0x0000000900117213 */ /* 0x000fe20000000000 */
[----:B------:R-:W-:Y:S01]  /*12110*/  IMAD.HI.U32 R11, R4, R18, RZ ;  /* 0x00000012040b7227 */ /* 0x000fe200078e00ff */
[----:B------:R-:W-:-:S03]  /*12120*/  ISETP.GT.U32.AND P6, PT, R10, R21, PT ;  /* 0x000000150a00720c */ /* 0x000fc60003fc4070 */
        /* <DEDUP_REMOVED lines=12> */
[C---:B------:R-:W-:Y:S02]  /*121f0*/  IMAD R17, R10.reuse, R8, R17 ;  /* 0x000000080a117224 */ /* 0x040fe400078e0211 */
[----:B------:R-:W-:Y:S01]  /*12200*/  @!P6 IMAD.IADD R21, R21, 0x1, -R10 ;  /* 0x000000011515e824 */ /* 0x000fe200078e0a0a */
[----:B------:R-:W-:Y:S01]  /*12210*/  ISETP.GT.U32.AND P6, PT, R10, R18, PT ;  /* 0x000000120a00720c */ /* 0x000fe20003fc4070 */
[----:B------:R-:W-:-:S04]  /*12220*/  IMAD.HI.U32 R0, R4, R12, RZ ;  /* 0x0000000c04007227 */ /* 0x000fc800078e00ff */
[----:B------:R-:W-:Y:S01]  /*12230*/  @!P3 IMAD.IADD R19, R19, 0x1, -R10 ;  /* 0x000000011313b824 */ /* 0x000fe200078e0a0a */
[----:B------:R-:W-:Y:S01]  /*12240*/  ISETP.GT.U32.AND P3, PT, R10, R17, PT ;  /* 0x000000110a00720c */ /* 0x000fe20003f64070 */
[----:B------:R-:W-:Y:S02]  /*12250*/  IMAD.MOV R0, RZ, RZ, -R0 ;  /* 0x000000ffff007224 */ /* 0x000fe400078e0a00 */
[----:B------:R-:W-:Y:S02]  /*12260*/  VIADD R7, R28, 0xa3 ;  /* 0x000000a31c077836 */ /* 0x000fe40000000000 */
[----:B------:R-:W-:Y:S02]  /*12270*/  IMAD R12, R10, R0, R12 ;  /* 0x000000000a0c7224 */ /* 0x000fe400078e020c */
[----:B------:R-:W-:Y:S01]  /*12280*/  @!P4 IMAD.IADD R20, R20, 0x1, -R10 ;  /* 0x000000011414c824 */ /* 0x000fe200078e0a0a */
[----:B------:R-:W-:Y:S01]  /*12290*/  IABS R13, R7 ;  /* 0x00000007000d7213 */ /* 0x000fe20000000000 */
[C---:B------:R-:W-:Y:S01]  /*122a0*/  VIADD R0, R28.reuse, 0xa1 ;  /* 0x000000a11c007836 */ /* 0x040fe20000000000 */
[----:B------:R-:W-:Y:S01]  /*122b0*/  ISETP.GE.AND P4, PT, R9, RZ, PT ;  /* 0x000000ff0900720c */ /* 0x000fe20003f86270 */
[----:B------:R-:W-:-:S02]  /*122c0*/  VIADD R14, R28, 0xa0 ;  /* 0x000000a01c0e7836 */ /* 0x000fc40000000000 */
[----:B------:R-:W-:Y:S01]  /*122d0*/  @!P6 IMAD.IADD R18, R18, 0x1, -R10 ;  /* 0x000000011212e824 */ /* 0x000fe200078e0a0a */
[----:B------:R-:W-:Y:S01]  /*122e0*/  IABS R11, R0 ;  /* 0x00000000000b7213 */ /* 0x000fe20000000000 */
[----:B-1----:R-:W-:Y:S01]  /*122f0*/  IMAD.MOV.U32 R3, RZ, RZ, R20 ;  /* 0x000000ffff037224 */ /* 0x002fe200078e0014 */
[----:B------:R-:W-:Y:S01]  /*12300*/  IABS R9, R14 ;  /* 0x0000000e00097213 */ /* 0x000fe20000000000 */
[----:B------:R-:W-:Y:S01]  /*12310*/  @!P3 IMAD.IADD R17, R17, 0x1, -R10 ;  /* 0x000000011111b824 */ /* 0x000fe200078e0a0a */
[C---:B------:R-:W-:Y:S01]  /*12320*/  ISETP.GT.U32.AND P6, PT, R10.reuse, R19, PT ;  /* 0x000000130a00720c */ /* 0x040fe20003fc4070 */
        /* <DEDUP_REMOVED lines=9> */
[C---:B------:R-:W-:Y:S02]  /*123c0*/  IMAD R13, R10.reuse, R5, R13 ;  /* 0x000000050a0d7224 */ /* 0x040fe400078e020d */
[----:B-1----:R-:W-:Y:S02]  /*123d0*/  IMAD.MOV.U32 R3, RZ, RZ, R21 ;  /* 0x000000ffff037224 */ /* 0x002fe400078e0015 */
[----:B------:R-:W-:Y:S02]  /*123e0*/  IMAD.MOV R22, RZ, RZ, -R22 ;  /* 0x000000ffff167224 */ /* 0x000fe400078e0a16 */
[C---:B------:R-:W-:Y:S02]  /*123f0*/  IMAD R11, R10.reuse, R20, R11 ;  /* 0x000000140a0b7224 */ /* 0x040fe400078e020b */
[----:B------:R-:W-:Y:S01]  /*12400*/  @!P5 IMAD.MOV R3, RZ, RZ, -R3 ;  /* 0x000000ffff03d224 */ /* 0x000fe200078e0a03 */
[C---:B------:R-:W-:Y:S01]  /*12410*/  ISETP.GT.U32.AND P5, PT, R10.reuse, R13, PT ;  /* 0x0000000d0a00720c */ /* 0x040fe20003fa4070 */
[--C-:B------:R-:W-:Y:S01]  /*12420*/  @!P6 IMAD.IADD R19, R19, 0x1, -R10.reuse ;  /* 0x000000011313e824 */ /* 0x100fe200078e0a0a */
[C---:B------:R-:W-:Y:S01]  /*12430*/  ISETP.GT.U32.AND P6, PT, R10.reuse, R12, PT ;  /* 0x0000000c0a00720c */ /* 0x040fe20003fc4070 */
[----:B------:R-:W-:Y:S01]  /*12440*/  IMAD R9, R10, R22, R9 ;  /* 0x000000160a097224 */ /* 0x000fe200078e0209 */
[----:B------:R1:W-:Y:S01]  /*12450*/  STL [R1+0x2ec], R3 ;  /* 0x0002ec0301007387 */ /* 0x0003e20000100800 */
[--C-:B------:R-:W-:Y:S01]  /*12460*/  @!P1 IMAD.IADD R18, R18, 0x1, -R10.reuse ;  /* 0x0000000112129824 */ /* 0x100fe200078e0a0a */
[C---:B------:R-:W-:Y:S01]  /*12470*/  ISETP.GT.U32.AND P1, PT, R10.reuse, R11, PT ;  /* 0x0000000b0a00720c */ /* 0x040fe20003f24070 */
[----:B------:R-:W-:Y:S01]  /*12480*/  @!P3 IMAD.IADD R17, R17, 0x1, -R10 ;  /* 0x000000011111b824 */ /* 0x000fe200078e0a0a */
[----:B------:R-:W-:Y:S01]  /*12490*/  ISETP.GT.U32.AND P3, PT, R10, R9, PT ;  /* 0x000000090a00720c */ /* 0x000fe20003f64070 */
[----:B------:R-:W-:-:S02]  /*124a0*/  VIADD R15, R28, 0x9f ;  /* 0x0000009f1c0f7836 */ /* 0x000fc40000000000 */
[----:B------:R-:W-:Y:S02]  /*124b0*/  VIADD R16, R28, 0x9e ;  /* 0x0000009e1c107836 */ /* 0x000fe40000000000 */
[--C-:B------:R-:W-:Y:S01]  /*124c0*/  @!P5 IMAD.IADD R13, R13, 0x1, -R10.reuse ;  /* 0x000000010d0dd824 */ /* 0x100fe200078e0a0a */
[----:B------:R-:W-:Y:S01]  /*124d0*/  IABS R8, R15 ;  /* 0x0000000f00087213 */ /* 0x000fe20000000000 */
[--C-:B------:R-:W-:Y:S01]  /*124e0*/  @!P6 IMAD.IADD R12, R12, 0x1, -R10.reuse ;  /* 0x000000010c0ce824 */ /* 0x100fe200078e0a0a */
[----:B------:R-:W-:Y:S01]  /*124f0*/  IABS R5, R16 ;  /* 0x0000001000057213 */ /* 0x000fe20000000000 */
[----:B------:R-:W-:Y:S01]  /*12500*/  IMAD.MOV.U32 R23, RZ, RZ, R19 ;  /* 0x000000ffff177224 */ /* 0x000fe200078e0013 */
[----:B------:R-:W-:Y:S01]  /*12510*/  ISETP.GE.AND P6, PT, R6, RZ, PT ;  /* 0x000000ff0600720c */ /* 0x000fe20003fc6270 */
[----:B------:R-:W-:Y:S01]  /*12520*/  @!P1 IMAD.IADD R11, R11, 0x1, -R10 ;  /* 0x000000010b0b9824 */ /* 0x000fe200078e0a0a */
[----:B------:R-:W-:Y:S01]  /*12530*/  ISETP.GT.U32.AND P1, PT, R10, R13, PT ;  /* 0x0000000d0a00720c */ /* 0x000fe20003f24070 */
[----:B------:R-:W-:Y:S01]  /*12540*/  IMAD.HI.U32 R20, R4, R8, RZ ;  /* 0x0000000804147227 */ /* 0x000fe200078e00ff */
[----:B------:R-:W-:-:S03]  /*12550*/  ISETP.GE.AND P5, PT, R7, RZ, PT ;  /* 0x000000ff0700720c */ /* 0x000fc60003fa6270 */
[----:B-1----:R-:W-:Y:S02]  /*12560*/  IMAD.MOV.U32 R3, RZ, RZ, R18 ;  /* 0x000000ffff037224 */ /* 0x002fe400078e0012 */
[----:B------:R-:W-:Y:S01]  /*12570*/  @!P3 IMAD.IADD R9, R9, 0x1, -R10 ;  /* 0x000000010909b824 */ /* 0x000fe200078e0a0a */
[C---:B------:R-:W-:Y:S01]  /*12580*/  ISETP.GT.U32.AND P3, PT, R10.reuse, R11, PT ;  /* 0x0000000b0a00720c */ /* 0x040fe20003f64070 */
[----:B------:R-:W-:Y:S01]  /*12590*/  @!P0 IMAD.MOV R23, RZ, RZ, -R23 ;  /* 0x000000ffff178224 */ /* 0x000fe200078e0a17 */
[----:B------:R-:W-:Y:S01]  /*125a0*/  ISETP.GT.U32.AND P0, PT, R10, R12, PT ;  /* 0x0000000c0a00720c */ /* 0x000fe20003f04070 */
[----:B------:R-:W-:Y:S02]  /*125b0*/  IMAD.MOV R20, RZ, RZ, -R20 ;  /* 0x000000ffff147224 */ /* 0x000fe400078e0a14 */
[----:B------:R-:W-:Y:S01]  /*125c0*/  @!P2 IMAD.MOV R3, RZ, RZ, -R3 ;  /* 0x000000ffff03a224 */ /* 0x000fe200078e0a03 */
[----:B------:R-:W-:Y:S01]  /*125d0*/  STL [R1+0x2e4], R23 ;  /* 0x0002e41701007387 */ /* 0x000fe20000100800 */
[----:B------:R-:W-:Y:S01]  /*125e0*/  IMAD.HI.U32 R21, R4, R5, RZ ;  /* 0x0000000504157227 */ /* 0x000fe200078e00ff */
[----:B------:R-:W-:-:S02]  /*125f0*/  ISETP.GT.U32.AND P2, PT, R10, R9, PT ;  /* 0x000000090a00720c */ /* 0x000fc40003f44070 */
[----:B------:R1:W-:Y:S01]  /*12600*/  STL [R1+0x2e0], R3 ;  /* 0x0002e00301007387 */ /* 0x0003e20000100800 */
[----:B------:R-:W-:Y:S02]  /*12610*/  IMAD R6, R10, R20, R8 ;  /* 0x000000140a067224 */ /* 0x000fe400078e0208 */
[C---:B------:R-:W-:Y:S02]  /*12620*/  VIADD R8, R28.reuse, 0x9d ;  /* 0x0000009d1c087836 */ /* 0x040fe40000000000 */
[----:B------:R-:W-:Y:S02]  /*12630*/  VIADD R7, R28, 0x9c ;  /* 0x0000009c1c077836 */ /* 0x000fe40000000000 */
[----:B------:R-:W-:Y:S02]  /*12640*/  IMAD.MOV R21, RZ, RZ, -R21 ;  /* 0x000000ffff157224 */ /* 0x000fe400078e0a15 */
[--C-:B------:R-:W-:Y:S01]  /*12650*/  @!P1 IMAD.IADD R13, R13, 0x1, -R10.reuse ;  /* 0x000000010d0d9824 */ /* 0x100fe200078e0a0a */
[----:B------:R-:W-:Y:S01]  /*12660*/  IABS R18, R7 ;  /* 0x0000000700127213 */ /* 0x000fe20000000000 */
[----:B-1----:R-:W-:Y:S01]  /*12670*/  IMAD.MOV.U32 R3, RZ, RZ, R17 ;  /* 0x000000ffff037224 */ /* 0x002fe200078e0011 */
[----:B------:R-:W-:Y:S01]  /*12680*/  IABS R17, R8 ;  /* 0x0000000800117213 */ /* 0x000fe20000000000 */
[----:B------:R-:W-:Y:S01]  /*12690*/  IMAD R5, R10, R21, R5 ;  /* 0x000000150a057224 */ /* 0x000fe200078e0205 */
[----:B------:R-:W-:Y:S01]  /*126a0*/  ISETP.GE.AND P1, PT, R0, RZ, PT ;  /* 0x000000ff0000720c */ /* 0x000fe20003f26270 */
[----:B------:R-:W-:Y:S01]  /*126b0*/  @!P4 IMAD.MOV R3, RZ, RZ, -R3 ;  /* 0x000000ffff03c224 */ /* 0x000fe200078e0a03 */
[----:B------:R-:W-:Y:S01]  /*126c0*/  ISETP.GT.U32.AND P4, PT, R10, R6, PT ;  /* 0x000000060a00720c */ /* 0x000fe20003f84070 */
[--C-:B------:R-:W-:Y:S01]  /*126d0*/  @!P0 IMAD.IADD R12, R12, 0x1, -R10.reuse ;  /* 0x000000010c0c8824 */ /* 0x100fe200078e0a0a */
[----:B------:R-:W-:Y:S01]  /*126e0*/  ISETP.GT.U32.AND P0, PT, R10, R5, PT ;  /* 0x000000050a00720c */ /* 0x000fe20003f04070 */
[----:B------:R-:W-:Y:S01]  /*126f0*/  @!P3 IMAD.IADD R11, R11, 0x1, -R10 ;  /* 0x000000010b0bb824 */ /* 0x000fe200078e0a0a */
[----:B------:R-:W-:Y:S01]  /*12700*/  ISETP.GE.AND P3, PT, R14, RZ, PT ;  /* 0x000000ff0e00720c */ /* 0x000fe20003f66270 */
[----:B------:R-:W-:Y:S01]  /*12710*/  IMAD.MOV.U32 R0, RZ, RZ, R18 ;  /* 0x000000ffff007224 */ /* 0x000fe200078e0012 */
[----:B------:R1:W-:Y:S01]  /*12720*/  STL [R1+0x2dc], R3 ;  /* 0x0002dc0301007387 */ /* 0x0003e20000100800 */
[----:B------:R-:W-:-:S04]  /*12730*/  IMAD.HI.U32 R14, R4, R17, RZ ;  /* 0x00000011040e7227 */ /* 0x000fc800078e00ff */
[----:B------:R-:W-:Y:S02]  /*12740*/  IMAD.MOV.U32 R19, RZ, RZ, R13 ;  /* 0x000000ffff137224 */ /* 0x000fe400078e000d */
[----:B------:R-:W-:Y:S01]  /*12750*/  @!P2 IMAD.IADD R9, R9, 0x1, -R10 ;  /* 0x000000010909a824 */ /* 0x000fe200078e0a0a */
[----:B------:R-:W-:Y:S01]  /*12760*/  ISETP.GE.AND P2, PT, R15, RZ, PT ;  /* 0x000000ff0f00720c */ /* 0x000fe20003f46270 */
[----:B------:R-:W-:-:S04]  /*12770*/  IMAD.HI.U32 R15, R4, R0, RZ ;  /* 0x00000000040f7227 */ /* 0x000fc800078e00ff */
[----:B-1----:R-:W-:Y:S02]  /*12780*/  IMAD.MOV.U32 R3, RZ, RZ, R12 ;  /* 0x000000ffff037224 */ /* 0x002fe400078e000c */
[----:B------:R-:W-:Y:S02]  /*12790*/  IMAD.MOV R14, RZ, RZ, -R14 ;  /* 0x000000ffff0e7224 */ /* 0x000fe400078e0a0e */
[----:B------:R-:W-:Y:S01]  /*127a0*/  @!P5 IMAD.MOV R19, RZ, RZ, -R19 ;  /* 0x000000ffff13d224 */ /* 0x000fe200078e0a13 */
[----:B------:R-:W-:Y:S01]  /*127b0*/  ISETP.GE.AND P5, PT, R8, RZ, PT ;  /* 0x000000ff0800720c */ /* 0x000fe20003fa6270 */
[----:B------:R-:W-:Y:S02]  /*127c0*/  @!P6 IMAD.MOV R3, RZ, RZ, -R3 ;  /* 0x000000ffff03e224 */ /* 0x000fe400078e0a03 */
[----:B------:R-:W-:Y:S01]  /*127d0*/  IMAD.MOV R13, RZ, RZ, -R15 ;  /* 0x000000ffff0d7224 */ /* 0x000fe200078e0a0f */
[----:B------:R-:W-:Y:S01]  /*127e0*/  STL [R1+0x2d8], R19 ;  /* 0x0002d81301007387 */ /* 0x000fe20000100800 */
[----:B------:R-:W-:-:S02]  /*127f0*/  IMAD R8, R10, R14, R17 ;  /* 0x0000000e0a087224 */ /* 0x000fc400078e0211 */
[----:B------:R-:W-:Y:S01]  /*12800*/  @!P4 IMAD.IADD R6, R6, 0x1, -R10 ;  /* 0x000000010606c824 */ /* 0x000fe200078e0a0a */
[----:B------:R1:W-:Y:S01]  /*12810*/  STL [R1+0x2d4], R3 ;  /* 0x0002d40301007387 */ /* 0x0003e20000100800 */
[----:B------:R-:W-:Y:S01]  /*12820*/  IMAD R0, R10, R13, R0 ;  /* 0x0000000d0a007224 */ /* 0x000fe200078e0200 */
[----:B------:R-:W-:Y:S01]  /*12830*/  ISETP.GE.AND P4, PT, R16, RZ, PT ;  /* 0x000000ff1000720c */ /* 0x000fe20003f86270 */
[----:B------:R-:W-:Y:S01]  /*12840*/  @!P1 IMAD.MOV R11, RZ, RZ, -R11 ;  /* 0x000000ffff0b9224 */ /* 0x000fe200078e0a0b */
[C---:B------:R-:W-:Y:S01]  /*12850*/  ISETP.GT.U32.AND P1, PT, R10.reuse, R8, PT ;  /* 0x000000080a00720c */ /* 0x040fe20003f24070 */
[----:B------:R-:W-:Y:S01]  /*12860*/  @!P0 IMAD.IADD R5, R5, 0x1, -R10 ;  /* 0x0000000105058824 */ /* 0x000fe200078e0a0a */
[----:B------:R-:W-:Y:S01]  /*12870*/  ISETP.GT.U32.AND P0, PT, R10, R6, PT ;  /* 0x000000060a00720c */ /* 0x000fe20003f04070 */
[C---:B------:R-:W-:Y:S01]  /*12880*/  VIADD R13, R28.reuse, 0x99 ;  /* 0x000000991c0d7836 */ /* 0x040fe20000000000 */
[----:B------:R2:W-:Y:S01]  /*12890*/  STL [R1+0x2d0], R11 ;  /* 0x0002d00b01007387 */ /* 0x0005e20000100800 */
[----:B------:R-:W-:Y:S01]  /*128a0*/  VIADD R12, R28, 0x97 ;  /* 0x000000971c0c7836 */ /* 0x000fe20000000000 */
[----:B------:R-:W-:Y:S01]  /*128b0*/  ISETP.GT.U32.AND P6, PT, R10, R5, PT ;  /* 0x000000050a00720c */ /* 0x000fe20003fc4070 */
[----:B-1----:R-:W-:-:S02]  /*128c0*/  IMAD.MOV.U32 R3, RZ, RZ, R9 ;  /* 0x000000ffff037224 */ /* 0x002fc400078e0009 */
[----:B------:R-:W-:Y:S02]  /*128d0*/  VIADD R9, R28, 0x9a ;  /* 0x0000009a1c097836 */ /* 0x000fe40000000000 */
[----:B------:R-:W-:Y:S01]  /*128e0*/  @!P3 IMAD.MOV R3, RZ, RZ, -R3 ;  /* 0x000000ffff03b224 */ /* 0x000fe200078e0a03 */
[----:B------:R-:W-:Y:S01]  /*128f0*/  ISETP.GT.U32.AND P3, PT, R10, R0, PT ;  /* 0x000000000a00720c */ /* 0x000fe20003f64070 */
[--C-:B------:R-:W-:Y:S01]  /*12900*/  @!P1 IMAD.IADD R8, R8, 0x1, -R10.reuse ;  /* 0x0000000108089824 */ /* 0x100fe200078e0a0a */
[----:B------:R-:W-:Y:S01]  /*12910*/  ISETP.GE.AND P1, PT, R9, RZ, PT ;  /* 0x000000ff0900720c */ /* 0x000fe20003f26270 */
[----:B--2---:R-:W-:Y:S01]  /*12920*/  VIADD R11, R28, 0x9b ;  /* 0x0000009b1c0b7836 */ /* 0x004fe20000000000 */
[----:B------:R1:W-:Y:S01]  /*12930*/  STL [R1+0x2cc], R3 ;  /* 0x0002cc0301007387 */ /* 0x0003e20000100800 */
[--C-:B------:R-:W-:Y:S01]  /*12940*/  @!P0 IMAD.IADD R6, R6, 0x1, -R10.reuse ;  /* 0x0000000106068824 */ /* 0x100fe200078e0a0a */
[----:B------:R-:W-:Y:S01]  /*12950*/  ISETP.GE.AND P0, PT, R7, RZ, PT ;  /* 0x000000ff0700720c */ /* 0x000fe20003f06270 */
[--C-:B------:R-:W-:Y:S01]  /*12960*/  @!P6 IMAD.IADD R5, R5, 0x1, -R10.reuse ;  /* 0x000000010505e824 */ /* 0x100fe200078e0a0a */
[----:B------:R-:W-:Y:S01]  /*12970*/  IABS R14, R11 ;  /* 0x0000000b000e7213 */ /* 0x000fe20000000000 */
[C---:B------:R-:W-:Y:S01]  /*12980*/  VIADD R19, R28.reuse, 0x95 ;  /* 0x000000951c137836 */ /* 0x040fe20000000000 */
[----:B------:R-:W-:Y:S01]  /*12990*/  IABS R7, R9 ;  /* 0x0000000900077213 */ /* 0x000fe20000000000 */
[----:B------:R-:W-:Y:S01]  /*129a0*/  VIADD R15, R28, 0x94 ;  /* 0x000000941c0f7836 */ /* 0x000fe20000000000 */
[----:B------:R-:W-:Y:S01]  /*129b0*/  ISETP.GE.AND P6, PT, R11, RZ, PT ;  /* 0x000000ff0b00720c */ /* 0x000fe20003fc6270 */
[----:B------:R-:W-:Y:S01]  /*129c0*/  @!P3 IMAD.IADD R0, R0, 0x1, -R10 ;  /* 0x000000010000b824 */ /* 0x000fe200078e0a0a */
[----:B------:R-:W-:Y:S01]  /*129d0*/  ISETP.GT.U32.AND P3, PT, R10, R8, PT ;  /* 0x000000080a00720c */ /* 0x000fe20003f64070 */
[----:B-1----:R-:W-:-:S02]  /*129e0*/  IMAD.MOV.U32 R3, RZ, RZ, R6 ;  /* 0x000000ffff037224 */ /* 0x002fc400078e0006 */
[----:B------:R-:W-:-:S04]  /*129f0*/  IMAD.HI.U32 R6, R4, R14, RZ ;  /* 0x0000000e04067227 */ /* 0x000fc800078e00ff */
[----:B------:R-:W-:Y:S02]  /*12a00*/  IMAD.MOV R6, RZ, RZ, -R6 ;  /* 0x000000ffff067224 */ /* 0x000fe400078e0a06 */
[----:B------:R-:W-:Y:S01]  /*12a10*/  @!P2 IMAD.MOV R3, RZ, RZ, -R3 ;  /* 0x000000ffff03a224 */ /* 0x000fe200078e0a03 */
[C---:B------:R-:W-:Y:S01]  /*12a20*/  ISETP.GT.U32.AND P2, PT, R10.reuse, R0, PT ;  /* 0x000000000a00720c */ /* 0x040fe20003f44070 */
[----:B------:R-:W-:Y:S02]  /*12a30*/  IMAD R14, R10, R6, R14 ;  /* 0x000000060a0e7224 */ /* 0x000fe400078e020e */
[----:B------:R-:W-:Y:S01]  /*12a40*/  IMAD.HI.U32 R9, R4, R7, RZ ;  /* 0x0000000704097227 */ /* 0x000fe200078e00ff */
[----:B------:R1:W-:Y:S03]  /*12a50*/  STL [R1+0x2c8], R3 ;  /* 0x0002c80301007387 */ /* 0x0003e60000100800 */
[----:B------:R-:W-:Y:S01]  /*12a60*/  @!P3 IMAD.IADD R8, R8, 0x1, -R10 ;  /* 0x000000010808b824 */ /* 0x000fe200078e0a0a */
[----:B------:R-:W-:-:S03]  /*12a70*/  ISETP.GT.U32.AND P3, PT, R10, R14, PT ;  /* 0x0000000e0a00720c */ /* 0x000fc60003f64070 */
[----:B------:R-:W-:Y:S02]  /*12a80*/  IMAD.MOV.U32 R11, RZ, RZ, R8 ;  /* 0x000000ffff0b7224 */ /* 0x000fe400078e0008 */
[----:B------:R-:W-:Y:S02]  /*12a90*/  @!P2 IMAD.IADD R0, R0, 0x1, -R10 ;  /* 0x000000010000a824 */ /* 0x000fe400078e0a0a */
[----:B-1----:R-:W-:Y:S02]  /*12aa0*/  IMAD.MOV.U32 R3, RZ, RZ, R5 ;  /* 0x000000ffff037224 */ /* 0x002fe400078e0005 */
[----:B------:R-:W-:Y:S02]  /*12ab0*/  IMAD.MOV R5, RZ, RZ, -R9 ;  /* 0x000000ffff057224 */ /* 0x000fe400078e0a09 */
[----:B------:R-:W-:Y:S02]  /*12ac0*/  @!P5 IMAD.MOV R11, RZ, RZ, -R11 ;  /* 0x000000ffff0bd224 */ /* 0x000fe400078e0a0b */
[----:B------:R-:W-:-:S02]  /*12ad0*/  IMAD R7, R10, R5, R7 ;  /* 0x000000050a077224 */ /* 0x000fc400078e0207 */
[----:B------:R-:W-:Y:S01]  /*12ae0*/  @!P4 IMAD.MOV R3, RZ, RZ, -R3 ;  /* 0x000000ffff03c224 */ /* 0x000fe200078e0a03 */
[----:B------:R-:W-:Y:S01]  /*12af0*/  ISETP.GE.AND P4, PT, R13, RZ, PT ;  /* 0x000000ff0d00720c */ /* 0x000fe20003f86270 */
[----:B------:R-:W-:Y:S01]  /*12b00*/  @!P3 IMAD.IADD R14, R14, 0x1, -R10 ;  /* 0x000000010e0eb824 */ /* 0x000fe200078e0a0a */
[----:B------:R-:W-:Y:S01]  /*12b10*/  ISETP.GT.U32.AND P5, PT, R10, R7, PT ;  /* 0x000000070a00720c */ /* 0x000fe20003fa4070 */
[----:B------:R-:W-:Y:S01]  /*12b20*/  VIADD R9, R28, 0x98 ;  /* 0x000000981c097836 */ /* 0x000fe20000000000 */
[----:B------:R-:W-:Y:S01]  /*12b30*/  IABS R13, R13 ;  /* 0x0000000d000d7213 */ /* 0x000fe20000000000 */
[----:B------:R1:W-:Y:S01]  /*12b40*/  STL [R1+0x2c0], R3 ;  /* 0x0002c00301007387 */ /* 0x0003e20000100800 */
[----:B------:R-:W-:Y:S01]  /*12b50*/  ISETP.GT.U32.AND P3, PT, R10, R14, PT ;  /* 0x0000000e0a00720c */ /* 0x000fe20003f64070 */
[----:B------:R-:W-:Y:S01]  /*12b60*/  VIADD R5, R28, 0x96 ;  /* 0x000000961c057836 */ /* 0x000fe20000000000 */
[----:B------:R-:W-:Y:S01]  /*12b70*/  ISETP.GE.AND P2, PT, R9, RZ, PT ;  /* 0x000000ff0900720c */ /* 0x000fe20003f46270 */
[----:B------:R-:W-:Y:S01]  /*12b80*/  IMAD.HI.U32 R6, R4, R13, RZ ;  /* 0x0000000d04067227 */ /* 0x000fe200078e00ff */
[----:B------:R2:W-:Y:S01]  /*12b90*/  STL [R1+0x2bc], R11 ;  /* 0x0002bc0b01007387 */ /* 0x0005e20000100800 */
[----:B------:R-:W-:-:S02]  /*12ba0*/  IABS R9, R9 ;  /* 0x0000000900097213 */ /* 0x000fc40000000000 */
[----:B------:R-:W-:Y:S02]  /*12bb0*/  IMAD.MOV R6, RZ, RZ, -R6 ;  /* 0x000000ffff067224 */ /* 0x000fe400078e0a06 */
[----:B-1----:R-:W-:Y:S02]  /*12bc0*/  IMAD.MOV.U32 R3, RZ, RZ, R0 ;  /* 0x000000ffff037224 */ /* 0x002fe400078e0000 */
[--C-:B------:R-:W-:Y:S02]  /*12bd0*/  @!P5 IMAD.IADD R7, R7, 0x1, -R10.reuse ;  /* 0x000000010707d824 */ /* 0x100fe400078e0a0a */
[----:B------:R-:W-:Y:S01]  /*12be0*/  @!P0 IMAD.MOV R3, RZ, RZ, -R3 ;  /* 0x000000ffff038224 */ /* 0x000fe200078e0a03 */
[----:B------:R-:W-:Y:S01]  /*12bf0*/  ISETP.GE.AND P0, PT, R12, RZ, PT ;  /* 0x000000ff0c00720c */ /* 0x000fe20003f06270 */
[----:B------:R-:W-:Y:S01]  /*12c00*/  IMAD R13, R10, R6, R13 ;  /* 0x000000060a0d7224 */ /* 0x000fe200078e020d */
[----:B------:R-:W-:Y:S01]  /*12c10*/  IABS R12, R12 ;  /* 0x0000000c000c7213 */ /* 0x000fe20000000000 */
[----:B------:R-:W-:Y:S01]  /*12c20*/  @!P3 IMAD.IADD R14, R14, 0x1, -R10 ;  /* 0x000000010e0eb824 */ /* 0x000fe200078e0a0a */
[----:B--2---:R-:W-:Y:S01]  /*12c30*/  IABS R11, R5 ;  /* 0x00000005000b7213 */ /* 0x004fe20000000000 */
[----:B------:R-:W-:Y:S01]  /*12c40*/  IMAD.HI.U32 R0, R4, R9, RZ ;  /* 0x0000000904007227 */ /* 0x000fe200078e00ff */
[C---:B------:R-:W-:Y:S01]  /*12c50*/  ISETP.GT.U32.AND P5, PT, R10.reuse, R7, PT ;  /* 0x000000070a00720c */ /* 0x040fe20003fa4070 */
[----:B------:R1:W-:Y:S01]  /*12c60*/  STL [R1+0x2b8], R3 ;  /* 0x0002b80301007387 */ /* 0x0003e20000100800 */
[----:B------:R-:W-:Y:S01]  /*12c70*/  ISETP.GT.U32.AND P3, PT, R10, R13, PT ;  /* 0x0000000d0a00720c */ /* 0x000fe20003f64070 */
[----:B------:R-:W-:-:S04]  /*12c80*/  IMAD.HI.U32 R6, R4, R12, RZ ;  /* 0x0000000c04067227 */ /* 0x000fc800078e00ff */
        /* <DEDUP_REMOVED lines=37> */
[--C-:B------:R-:W-:Y:S01]  /*12ee0*/  @!P3 IMAD.IADD R12, R12, 0x1, -R10.reuse ;  /* 0x000000010c0cb824 */ /* 0x100fe200078e0a0a */
[----:B------:R-:W-:Y:S01]  /*12ef0*/  ISETP.GT.U32.AND P3, PT, R10, R14, PT ;  /* 0x0000000e0a00720c */ /* 0x000fe20003f64070 */
[----:B------:R-:W-:Y:S01]  /*12f00*/  @!P5 IMAD.IADD R9, R9, 0x1, -R10 ;  /* 0x000000010909d824 */ /* 0x000fe200078e0a0a */
[----:B------:R-:W-:Y:S01]  /*12f10*/  ISETP.GE.AND P5, PT, R5, RZ, PT ;  /* 0x000000ff0500720c */ /* 0x000fe20003fa6270 */
[----:B------:R-:W-:-:S02]  /*12f20*/  VIADD R5, R28, 0x91 ;  /* 0x000000911c057836 */ /* 0x000fc40000000000 */
[--C-:B------:R-:W-:Y:S01]  /*12f30*/  @!P1 IMAD.IADD R11, R11, 0x1, -R10.reuse ;  /* 0x000000010b0b9824 */ /* 0x100fe200078e0a0a */
[----:B------:R-:W-:Y:S01]  /*12f40*/  ISETP.GE.AND P1, PT, R19, RZ, PT ;  /* 0x000000ff1300720c */ /* 0x000fe20003f26270 */
[----:B-1----:R-:W-:Y:S01]  /*12f50*/  IMAD.MOV.U32 R3, RZ, RZ, R9 ;  /* 0x000000ffff037224 */ /* 0x002fe200078e0009 */
[----:B------:R-:W-:Y:S01]  /*12f60*/  IABS R19, R5 ;  /* 0x0000000500137213 */ /* 0x000fe20000000000 */
[----:B------:R-:W-:Y:S02]  /*12f70*/  VIADD R6, R28, 0x92 ;  /* 0x000000921c067836 */ /* 0x000fe40000000000 */
[--C-:B------:R-:W-:Y:S01]  /*12f80*/  @!P6 IMAD.IADD R0, R0, 0x1, -R10.reuse ;  /* 0x000000010000e824 */ /* 0x100fe200078e0a0a */
[----:B------:R-:W-:Y:S01]  /*12f90*/  ISETP.GE.AND P6, PT, R15, RZ, PT ;  /* 0x000000ff0f00720c */ /* 0x000fe20003fc6270 */
[----:B------:R-:W-:Y:S01]  /*12fa0*/  @!P3 IMAD.IADD R14, R14, 0x1, -R10 ;  /* 0x000000010e0eb824 */ /* 0x000fe200078e0a0a */
[----:B------:R-:W-:Y:S01]  /*12fb0*/  IABS R17, R6 ;  /* 0x0000000600117213 */ /* 0x000fe20000000000 */
[----:B------:R-:W-:Y:S01]  /*12fc0*/  IMAD.MOV.U32 R15, RZ, RZ, R19 ;  /* 0x000000ffff0f7224 */ /* 0x000fe200078e0013 */
[C---:B------:R-:W-:Y:S01]  /*12fd0*/  ISETP.GT.U32.AND P3, PT, R10.reuse, R0, PT ;  /* 0x000000000a00720c */ /* 0x040fe20003f64070 */
[----:B------:R-:W-:Y:S01]  /*12fe0*/  @!P2 IMAD.MOV R3, RZ, RZ, -R3 ;  /* 0x000000ffff03a224 */ /* 0x000fe200078e0a03 */
[----:B------:R-:W-:Y:S01]  /*12ff0*/  ISETP.GT.U32.AND P2, PT, R10, R14, PT ;  /* 0x0000000e0a00720c */ /* 0x000fe20003f44070 */
[----:B------:R-:W-:-:S02]  /*13000*/  IMAD.MOV.U32 R20, RZ, RZ, R13 ;  /* 0x000000ffff147224 */ /* 0x000fc400078e000d */
[----:B------:R-:W-:-:S04]  /*13010*/  IMAD.HI.U32 R13, R4, R15, RZ ;  /* 0x0000000f040d7227 */ /* 0x000fc800078e00ff */
[----:B------:R-:W-:Y:S02]  /*13020*/  IMAD.MOV R9, RZ, RZ, -R13 ;  /* 0x000000ffff097224 */ /* 0x000fe400078e0a0d */
[----:B------:R-:W-:-:S04]  /*13030*/  IMAD.HI.U32 R16, R4, R18, RZ ;  /* 0x0000001204107227 */ /* 0x000fc800078e00ff */
[----:B------:R-:W-:-:S04]  /*13040*/  IMAD.HI.U32 R7, R4, R17, RZ ;  /* 0x0000001104077227 */ /* 0x000fc800078e00ff */
[----:B------:R-:W-:Y:S02]  /*13050*/  IMAD R15, R10, R9, R15 ;  /* 0x000000090a0f7224 */ /* 0x000fe400078e020f */
[----:B------:R-:W-:Y:S02]  /*13060*/  IMAD.MOV R16, RZ, RZ, -R16 ;  /* 0x000000ffff107224 */ /* 0x000fe400078e0a10 */
[----:B------:R-:W-:Y:S02]  /*13070*/  @!P4 IMAD.MOV R20, RZ, RZ, -R20 ;  /* 0x000000ffff14c224 */ /* 0x000fe400078e0a14 */
[----:B------:R-:W-:Y:S02]  /*13080*/  IMAD.MOV R7, RZ, RZ, -R7 ;  /* 0x000000ffff077224 */ /* 0x000fe400078e0a07 */
[----:B------:R-:W-:Y:S01]  /*13090*/  @!P2 IMAD.IADD R14, R14, 0x1, -R10 ;  /* 0x000000010e0ea824 */ /* 0x000fe200078e0a0a */
[C---:B------:R-:W-:Y:S01]  /*130a0*/  ISETP.GT.U32.AND P2, PT, R10.reuse, R15, PT ;  /* 0x0000000f0a00720c */ /* 0x040fe20003f44070 */
[C---:B------:R-:W-:Y:S01]  /*130b0*/  IMAD R18, R10.reuse, R16, R18 ;  /* 0x000000100a127224 */ /* 0x040fe200078e0212 */
[----:B------:R1:W-:Y:S01]  /*130c0*/  STL [R1+0x2a8], R20 ;  /* 0x0002a81401007387 */ /* 0x0003e20000100800 */
[----:B------:R-:W-:-:S02]  /*130d0*/  IMAD R17, R10, R7, R17 ;  /* 0x000000070a117224 */ /* 0x000fc400078e0211 */
[----:B------:R-:W-:Y:S01]  /*130e0*/  VIADD R7, R28, 0x90 ;  /* 0x000000901c077836 */ /* 0x000fe20000000000 */
[----:B------:R2:W-:Y:S01]  /*130f0*/  STL [R1+0x2a0], R3 ;  /* 0x0002a00301007387 */ /* 0x0005e20000100800 */
[----:B------:R-:W-:Y:S01]  /*13100*/  ISETP.GT.U32.AND P4, PT, R10, R18, PT ;  /* 0x000000120a00720c */ /* 0x000fe20003f84070 */
[----:B------:R-:W-:Y:S01]  /*13110*/  @!P0 IMAD.MOV R12, RZ, RZ, -R12 ;  /* 0x000000ffff0c8224 */ /* 0x000fe200078e0a0c */
[----:B------:R-:W-:Y:S01]  /*13120*/  ISETP.GE.AND P0, PT, R8, RZ, PT ;  /* 0x000000ff0800720c */ /* 0x000fe20003f06270 */
[----:B------:R-:W-:Y:S01]  /*13130*/  @!P3 IMAD.IADD R0, R0, 0x1, -R10 ;  /* 0x000000010000b824 */ /* 0x000fe200078e0a0a */
[----:B------:R-:W-:Y:S01]  /*13140*/  IABS R8, R7 ;  /* 0x0000000700087213 */ /* 0x000fe20000000000 */
[----:B-1----:R-:W-:Y:S01]  /*13150*/  IMAD.MOV.U32 R20, RZ, RZ, R14 ;  /* 0x000000ffff147224 */ /* 0x002fe200078e000e */
[----:B------:R-:W-:Y:S01]  /*13160*/  ISETP.GE.AND P3, PT, R6, RZ, PT ;  /* 0x000000ff0600720c */ /* 0x000fe20003f66270 */
[----:B------:R-:W-:Y:S01]  /*13170*/  @!P2 IMAD.IADD R15, R15, 0x1, -R10 ;  /* 0x000000010f0fa824 */ /* 0x000fe200078e0a0a */
[----:B------:R1:W-:Y:S01]  /*13180*/  STL [R1+0x29c], R12 ;  /* 0x00029c0c01007387 */ /* 0x0003e20000100800 */
[----:B--2---:R-:W-:-:S02]  /*13190*/  IMAD.MOV.U32 R3, RZ, RZ, R11 ;  /* 0x000000ffff037224 */ /* 0x004fc400078e000b */
[----:B------:R-:W-:Y:S01]  /*131a0*/  VIADD R11, R28, 0x8f ;  /* 0x0000008f1c0b7836 */ /* 0x000fe20000000000 */
[C---:B------:R-:W-:Y:S01]  /*131b0*/  ISETP.GT.U32.AND P2, PT, R10.reuse, R15, PT ;  /* 0x0000000f0a00720c */ /* 0x040fe20003f44070 */
[----:B------:R-:W-:Y:S01]  /*131c0*/  @!P5 IMAD.MOV R3, RZ, RZ, -R3 ;  /* 0x000000ffff03d224 */ /* 0x000fe200078e0a03 */
[----:B------:R-:W-:Y:S01]  /*131d0*/  ISETP.GT.U32.AND P5, PT, R10, R17, PT ;  /* 0x000000110a00720c */ /* 0x000fe20003fa4070 */
[----:B------:R-:W-:Y:S01]  /*131e0*/  IMAD.MOV.U32 R6, RZ, RZ, R8 ;  /* 0x000000ffff067224 */ /* 0x000fe200078e0008 */
[----:B------:R-:W-:Y:S01]  /*131f0*/  IABS R8, R11 ;  /* 0x0000000b00087213 */ /* 0x000fe20000000000 */
[----:B------:R-:W-:Y:S01]  /*13200*/  @!P4 IMAD.IADD R18, R18, 0x1, -R10 ;  /* 0x000000011212c824 */ /* 0x000fe200078e0a0a */
[----:B------:R2:W-:Y:S01]  /*13210*/  STL [R1+0x298], R3 ;  /* 0x0002980301007387 */ /* 0x0005e20000100800 */
[----:B-1----:R-:W-:Y:S01]  /*13220*/  VIADD R12, R28, 0x8e ;  /* 0x0000008e1c0c7836 */ /* 0x002fe20000000000 */
[----:B------:R-:W-:Y:S01]  /*13230*/  ISETP.GE.AND P4, PT, R5, RZ, PT ;  /* 0x000000ff0500720c */ /* 0x000fe20003f86270 */
[----:B------:R-:W-:-:S03]  /*13240*/  IMAD.HI.U32 R9, R4, R8, RZ ;  /* 0x0000000804097227 */ /* 0x000fc600078e00ff */
[----:B------:R-:W-:Y:S01]  /*13250*/  IABS R16, R12 ;  /* 0x0000000c00107213 */ /* 0x000fe20000000000 */
[----:B------:R-:W-:Y:S02]  /*13260*/  IMAD.MOV R9, RZ, RZ, -R9 ;  /* 0x000000ffff097224 */ /* 0x000fe400078e0a09 */
[----:B------:R-:W-:Y:S01]  /*13270*/  @!P5 IMAD.IADD R17, R17, 0x1, -R10 ;  /* 0x000000011111d824 */ /* 0x000fe200078e0a0a */
[----:B------:R-:W-:Y:S01]  /*13280*/  ISETP.GT.U32.AND P5, PT, R10, R18, PT ;  /* 0x000000120a00720c */ /* 0x000fe20003fa4070 */
[----:B--2---:R-:W-:Y:S02]  /*13290*/  IMAD.MOV.U32 R3, RZ, RZ, R0 ;  /* 0x000000ffff037224 */ /* 0x004fe400078e0000 */
[----:B------:R-:W-:-:S04]  /*132a0*/  IMAD.HI.U32 R0, R4, R6, RZ ;  /* 0x0000000604007227 */ /* 0x000fc800078e00ff */
[C---:B------:R-:W-:Y:S02]  /*132b0*/  IMAD R8, R10.reuse, R9, R8 ;  /* 0x000000090a087224 */ /* 0x040fe400078e0208 */
[----:B------:R-:W-:Y:S02]  /*132c0*/  IMAD.MOV R0, RZ, RZ, -R0 ;  /* 0x000000ffff007224 */ /* 0x000fe400078e0a00 */
[----:B------:R-:W-:Y:S01]  /*132d0*/  @!P2 IMAD.IADD R15, R15, 0x1, -R10 ;  /* 0x000000010f0fa824 */ /* 0x000fe200078e0a0a */
[C---:B------:R-:W-:Y:S01]  /*132e0*/  ISETP.GT.U32.AND P2, PT, R10.reuse, R8, PT ;  /* 0x000000080a00720c */ /* 0x040fe20003f44070 */
[----:B------:R-:W-:Y:S02]  /*132f0*/  IMAD R6, R10, R0, R6 ;  /* 0x000000000a067224 */ /* 0x000fe400078e0206 */
        /* <DEDUP_REMOVED lines=8> */
[----:B------:R-:W-:-:S02]  /*13380*/  @!P2 IMAD.IADD R8, R8, 0x1, -R10 ;  /* 0x000000010808a824 */ /* 0x000fc400078e0a0a */
[----:B------:R-:W-:Y:S02]  /*13390*/  @!P6 IMAD.MOV R20, RZ, RZ, -R20 ;  /* 0x000000ffff14e224 */ /* 0x000fe400078e0a14 */
[----:B------:R-:W-:-:S03]  /*133a0*/  IMAD.HI.U32 R14, R4, R13, RZ ;  /* 0x0000000d040e7227 */ /* 0x000fc600078e00ff */
[----:B------:R-:W-:Y:S01]  /*133b0*/  STL [R1+0x28c], R20 ;  /* 0x00028c1401007387 */ /* 0x000fe20000100800 */
[----:B-1----:R-:W-:Y:S02]  /*133c0*/  IMAD.MOV.U32 R3, RZ, RZ, R18 ;  /* 0x000000ffff037224 */ /* 0x002fe400078e0012 */
[--C-:B------:R-:W-:Y:S01]  /*133d0*/  @!P5 IMAD.IADD R6, R6, 0x1, -R10.reuse ;  /* 0x000000010606d824 */ /* 0x100fe200078e0a0a */
[----:B------:R-:W-:Y:S01]  /*133e0*/  ISETP.GE.AND P5, PT, R11, RZ, PT ;  /* 0x000000ff0b00720c */ /* 0x000fe20003fa6270 */
[----:B------:R-:W-:Y:S01]  /*133f0*/  @!P0 IMAD.MOV R3, RZ, RZ, -R3 ;  /* 0x000000ffff038224 */ /* 0x000fe200078e0a03 */
[C---:B------:R-:W-:Y:S01]  /*13400*/  ISETP.GT.U32.AND P0, PT, R10.reuse, R8, PT ;  /* 0x000000080a00720c */ /* 0x040fe20003f04070 */
[----:B------:R-:W-:Y:S01]  /*13410*/  @!P1 IMAD.IADD R17, R17, 0x1, -R10 ;  /* 0x0000000111119824 */ /* 0x000fe200078e0a0a */
[----:B------:R-:W-:Y:S01]  /*13420*/  ISETP.GT.U32.AND P2, PT, R10, R6, PT ;  /* 0x000000060a00720c */ /* 0x000fe20003f44070 */
[----:B------:R-:W-:Y:S01]  /*13430*/  IMAD.MOV R14, RZ, RZ, -R14 ;  /* 0x000000ffff0e7224 */ /* 0x000fe200078e0a0e */
[----:B------:R1:W-:Y:S01]  /*13440*/  STL [R1+0x288], R3 ;  /* 0x0002880301007387 */ /* 0x0003e20000100800 */
[----:B------:R-:W-:Y:S01]  /*13450*/  IMAD.MOV R19, RZ, RZ, -R19 ;  /* 0x000000ffff137224 */ /* 0x000fe200078e0a13 */
[----:B------:R-:W-:Y:S01]  /*13460*/  ISETP.GE.AND P1, PT, R7, RZ, PT ;  /* 0x000000ff0700720c */ /* 0x000fe20003f26270 */
[----:B------:R-:W-:Y:S01]  /*13470*/  @!P3 IMAD.MOV R17, RZ, RZ, -R17 ;  /* 0x000000ffff11b224 */ /* 0x000fe200078e0a11 */
[----:B------:R-:W-:Y:S01]  /*13480*/  ISETP.GE.AND P3, PT, R12, RZ, PT ;  /* 0x000000ff0c00720c */ /* 0x000fe20003f66270 */
[----:B------:R-:W-:-:S02]  /*13490*/  VIADD R5, R28, 0x8d ;  /* 0x0000008d1c057836 */ /* 0x000fc40000000000 */
[C---:B------:R-:W-:Y:S01]  /*134a0*/  IMAD R12, R10.reuse, R14, R13 ;  /* 0x0000000e0a0c7224 */ /* 0x040fe200078e020d */
[----:B------:R-:W-:Y:S01]  /*134b0*/  STL [R1+0x280], R17 ;  /* 0x0002801101007387 */ /* 0x000fe20000100800 */
[----:B------:R-:W-:Y:S01]  /*134c0*/  IMAD R16, R10, R19, R16 ;  /* 0x000000130a107224 */ /* 0x000fe200078e0210 */
[----:B------:R-:W-:Y:S01]  /*134d0*/  IABS R0, R5 ;  /* 0x0000000500007213 */ /* 0x000fe20000000000 */
[----:B-1----:R-:W-:Y:S02]  /*134e0*/  IMAD.MOV.U32 R3, RZ, RZ, R15 ;  /* 0x000000ffff037224 */ /* 0x002fe400078e000f */
[--C-:B------:R-:W-:Y:S01]  /*134f0*/  @!P0 IMAD.IADD R8, R8, 0x1, -R10.reuse ;  /* 0x0000000108088824 */ /* 0x100fe200078e0a0a */
[C---:B------:R-:W-:Y:S01]  /*13500*/  ISETP.GT.U32.AND P0, PT, R10.reuse, R12, PT ;  /* 0x0000000c0a00720c */ /* 0x040fe20003f04070 */
[----:B------:R-:W-:Y:S01]  /*13510*/  @!P4 IMAD.MOV R3, RZ, RZ, -R3 ;  /* 0x000000ffff03c224 */ /* 0x000fe200078e0a03 */
[----:B------:R-:W-:Y:S01]  /*13520*/  ISETP.GT.U32.AND P6, PT, R10, R16, PT ;  /* 0x000000100a00720c */ /* 0x000fe20003fc4070 */
[----:B------:R-:W-:Y:S01]  /*13530*/  @!P2 IMAD.IADD R6, R6, 0x1, -R10 ;  /* 0x000000010606a824 */ /* 0x000fe200078e0a0a */
[----:B------:R-:W-:Y:S01]  /*13540*/  ISETP.GE.AND P2, PT, R5, RZ, PT ;  /* 0x000000ff0500720c */ /* 0x000fe20003f46270 */
[----:B------:R-:W-:Y:S01]  /*13550*/  IMAD.HI.U32 R7, R4, R0, RZ ;  /* 0x0000000004077227 */ /* 0x000fe200078e00ff */
[----:B------:R1:W-:Y:S03]  /*13560*/  STL [R1+0x27c], R3 ;  /* 0x00027c0301007387 */ /* 0x0003e60000100800 */
[----:B------:R-:W-:-:S02]  /*13570*/  IMAD.MOV R7, RZ, RZ, -R7 ;  /* 0x000000ffff077224 */ /* 0x000fc400078e0a07 */
[C---:B------:R-:W-:Y:S02]  /*13580*/  VIADD R5, R28.reuse, 0x8a ;  /* 0x0000008a1c057836 */ /* 0x040fe40000000000 */
[----:B------:R-:W-:Y:S02]  /*13590*/  VIADD R11, R28, 0x8b ;  /* 0x0000008b1c0b7836 */ /* 0x000fe40000000000 */
[----:B------:R-:W-:Y:S02]  /*135a0*/  IMAD R0, R10, R7, R0 ;  /* 0x000000070a007224 */ /* 0x000fe400078e0200 */
[----:B-1----:R-:W-:Y:S01]  /*135b0*/  IMAD.MOV.U32 R3, RZ, RZ, R6 ;  /* 0x000000ffff037224 */ /* 0x002fe200078e0006 */
[----:B------:R-:W-:Y:S01]  /*135c0*/  IABS R6, R5 ;  /* 0x0000000500067213 */ /* 0x000fe20000000000 */
[--C-:B------:R-:W-:Y:S01]  /*135d0*/  @!P0 IMAD.IADD R12, R12, 0x1, -R10.reuse ;  /* 0x000000010c0c8824 */ /* 0x100fe200078e0a0a */
[----:B------:R-:W-:Y:S01]  /*135e0*/  IABS R7, R11 ;  /* 0x0000000b00077213 */ /* 0x000fe20000000000 */
[----:B------:R-:W-:Y:S01]  /*135f0*/  @!P1 IMAD.MOV R3, RZ, RZ, -R3 ;  /* 0x000000ffff039224 */ /* 0x000fe200078e0a03 */
[----:B------:R-:W-:Y:S01]  /*13600*/  ISETP.GT.U32.AND P4, PT, R10, R0, PT ;  /* 0x000000000a00720c */ /* 0x000fe20003f84070 */
[----:B------:R-:W-:Y:S01]  /*13610*/  @!P6 IMAD.IADD R16, R16, 0x1, -R10 ;  /* 0x000000011010e824 */ /* 0x000fe200078e0a0a */
[----:B------:R-:W-:Y:S01]  /*13620*/  ISETP.GT.U32.AND P0, PT, R10, R12, PT ;  /* 0x0000000c0a00720c */ /* 0x000fe20003f04070 */
[----:B------:R-:W-:Y:S01]  /*13630*/  IMAD.HI.U32 R13, R4, R7, RZ ;  /* 0x00000007040d7227 */ /* 0x000fe200078e00ff */
[----:B------:R1:W-:Y:S01]  /*13640*/  STL [R1+0x278], R3 ;  /* 0x0002780301007387 */ /* 0x0003e20000100800 */
[----:B------:R-:W-:-:S02]  /*13650*/  ISETP.GE.AND P6, PT, R9, RZ, PT ;  /* 0x000000ff0900720c */ /* 0x000fc40003fc6270 */
[----:B------:R-:W-:Y:S01]  /*13660*/  ISETP.GT.U32.AND P1, PT, R10, R16, PT ;  /* 0x000000100a00720c */ /* 0x000fe20003f24070 */
[----:B------:R-:W-:Y:S02]  /*13670*/  IMAD.MOV R13, RZ, RZ, -R13 ;  /* 0x000000ffff0d7224 */ /* 0x000fe400078e0a0d */
[----:B------:R-:W-:Y:S02]  /*13680*/  VIADD R9, R28, 0x89 ;  /* 0x000000891c097836 */ /* 0x000fe40000000000 */
[----:B------:R-:W-:Y:S02]  /*13690*/  IMAD R7, R10, R13, R7 ;  /* 0x0000000d0a077224 */ /* 0x000fe400078e0207 */
[----:B-1----:R-:W-:Y:S01]  /*136a0*/  IMAD.MOV.U32 R3, RZ, RZ, R8 ;  /* 0x000000ffff037224 */ /* 0x002fe200078e0008 */
[----:B------:R-:W-:Y:S01]  /*136b0*/  IABS R14, R9 ;  /* 0x00000009000e7213 */ /* 0x000fe20000000000 */
[----:B------:R-:W-:-:S04]  /*136c0*/  IMAD.HI.U32 R8, R4, R6, RZ ;  /* 0x0000000604087227 */ /* 0x000fc800078e00ff */
[----:B------:R-:W-:Y:S02]  /*136d0*/  IMAD.MOV R8, RZ, RZ, -R8 ;  /* 0x000000ffff087224 */ /* 0x000fe400078e0a08 */
[----:B------:R-:W-:Y:S02]  /*136e0*/  @!P4 IMAD.IADD R0, R0, 0x1, -R10 ;  /* 0x000000010000c824 */ /* 0x000fe400078e0a0a */
[----:B------:R-:W-:Y:S02]  /*136f0*/  IMAD R6, R10, R8, R6 ;  /* 0x000000080a067224 */ /* 0x000fe400078e0206 */
[--C-:B------:R-:W-:Y:S01]  /*13700*/  @!P0 IMAD.IADD R12, R12, 0x1, -R10.reuse ;  /* 0x000000010c0c8824 */ /* 0x100fe200078e0a0a */
[C---:B------:R-:W-:Y:S01]  /*13710*/  ISETP.GT.U32.AND P4, PT, R10.reuse, R0, PT ;  /* 0x000000000a00720c */ /* 0x040fe20003f84070 */
[----:B------:R-:W-:Y:S01]  /*13720*/  @!P5 IMAD.MOV R3, RZ, RZ, -R3 ;  /* 0x000000ffff03d224 */ /* 0x000fe200078e0a03 */
[----:B------:R-:W-:Y:S01]  /*13730*/  ISETP.GT.U32.AND P0, PT, R10, R6, PT ;  /* 0x000000060a00720c */ /* 0x000fe20003f04070 */
[----:B------:R-:W-:Y:S01]  /*13740*/  @!P1 IMAD.IADD R16, R16, 0x1, -R10 ;  /* 0x0000000110109824 */ /* 0x000fe200078e0a0a */
[----:B------:R-:W-:Y:S01]  /*13750*/  ISETP.GT.U32.AND P1, PT, R10, R7, PT ;  /* 0x000000070a00720c */ /* 0x000fe20003f24070 */
[----:B------:R-:W-:Y:S01]  /*13760*/  VIADD R8, R28, 0x88 ;  /* 0x000000881c087836 */ /* 0x000fe20000000000 */
[----:B------:R1:W-:Y:S01]  /*13770*/  STL [R1+0x274], R3 ;  /* 0x0002740301007387 */ /* 0x0003e20000100800 */
[----:B------:R-:W-:Y:S01]  /*13780*/  IMAD.HI.U32 R15, R4, R14, RZ ;  /* 0x0000000e040f7227 */ /* 0x000fe200078e00ff */
[----:B------:R-:W-:-:S02]  /*13790*/  ISETP.GE.AND P5, PT, R11, RZ, PT ;  /* 0x000000ff0b00720c */ /* 0x000fc40003fa6270 */
[----:B------:R-:W-:Y:S01]  /*137a0*/  IABS R13, R8 ;  /* 0x00000008000d7213 */ /* 0x000fe20000000000 */
[----:B------:R-:W-:Y:S02]  /*137b0*/  IMAD.MOV R15, RZ, RZ, -R15 ;  /* 0x000000ffff0f7224 */ /* 0x000fe400078e0a0f */
[--C-:B------:R-:W-:Y:S01]  /*137c0*/  @!P4 IMAD.IADD R0, R0, 0x1, -R10.reuse ;  /* 0x000000010000c824 */ /* 0x100fe200078e0a0a */
[----:B------:R-:W-:Y:S01]  /*137d0*/  ISETP.GE.AND P4, PT, R5, RZ, PT ;  /* 0x000000ff0500720c */ /* 0x000fe20003f86270 */
[----:B------:R-:W-:Y:S02]  /*137e0*/  @!P0 IMAD.IADD R6, R6, 0x1, -R10 ;  /* 0x0000000106068824 */ /* 0x000fe400078e0a0a */
[----:B-1----:R-:W-:Y:S02]  /*137f0*/  IMAD.MOV.U32 R3, RZ, RZ, R16 ;  /* 0x000000ffff037224 */ /* 0x002fe400078e0010 */
[----:B------:R-:W-:Y:S01]  /*13800*/  @!P1 IMAD.IADD R7, R7, 0x1, -R10 ;  /* 0x0000000107079824 */ /* 0x000fe200078e0a0a */
[----:B------:R-:W-:Y:S01]  /*13810*/  ISETP.GT.U32.AND P0, PT, R10, R6, PT ;  /* 0x000000060a00720c */ /* 0x000fe20003f04070 */
[----:B------:R-:W-:Y:S01]  /*13820*/  @!P3 IMAD.MOV R3, RZ, RZ, -R3 ;  /* 0x000000ffff03b224 */ /* 0x000fe200078e0a03 */
[----:B------:R-:W-:Y:S01]  /*13830*/  ISETP.GE.AND P3, PT, R9, RZ, PT ;  /* 0x000000ff0900720c */ /* 0x000fe20003f66270 */
[----:B------:R-:W-:Y:S01]  /*13840*/  VIADD R5, R28, 0x87 ;  /* 0x000000871c057836 */ /* 0x000fe20000000000 */
[----:B------:R-:W-:Y:S01]  /*13850*/  ISETP.GT.U32.AND P1, PT, R10, R7, PT ;  /* 0x000000070a00720c */ /* 0x000fe20003f24070 */
[----:B------:R-:W-:Y:S01]  /*13860*/  IMAD.HI.U32 R9, R4, R13, RZ ;  /* 0x0000000d04097227 */ /* 0x000fe200078e00ff */
[----:B------:R1:W-:Y:S02]  /*13870*/  STL [R1+0x270], R3 ;  /* 0x0002700301007387 */ /* 0x0003e40000100800 */
[----:B------:R-:W-:Y:S01]  /*13880*/  IABS R11, R5 ;  /* 0x00000005000b7213 */ /* 0x000fe20000000000 */
[----:B------:R-:W-:-:S02]  /*13890*/  IMAD R14, R10, R15, R14 ;  /* 0x0000000f0a0e7224 */ /* 0x000fc400078e020e */
[----:B------:R-:W-:Y:S02]  /*138a0*/  IMAD.MOV.U32 R16, RZ, RZ, R0 ;  /* 0x000000ffff107224 */ /* 0x000fe400078e0000 */
[----:B------:R-:W-:-:S04]  /*138b0*/  IMAD.HI.U32 R0, R4, R11, RZ ;  /* 0x0000000b04007227 */ /* 0x000fc800078e00ff */
[----:B-1----:R-:W-:Y:S02]  /*138c0*/  IMAD.MOV.U32 R3, RZ, RZ, R12 ;  /* 0x000000ffff037224 */ /* 0x002fe400078e000c */
        /* <DEDUP_REMOVED lines=9> */
[----:B------:R-:W-:-:S02]  /*13960*/  IMAD.MOV R0, RZ, RZ, -R0 ;  /* 0x000000ffff007224 */ /* 0x000fc400078e0a00 */
[--C-:B------:R-:W-:Y:S01]  /*13970*/  @!P1 IMAD.IADD R7, R7, 0x1, -R10.reuse ;  /* 0x0000000107079824 */ /* 0x100fe200078e0a0a */
[C---:B------:R-:W-:Y:S01]  /*13980*/  ISETP.GT.U32.AND P0, PT, R10.reuse, R13, PT ;  /* 0x0000000d0a00720c */ /* 0x040fe20003f04070 */
[----:B------:R-:W-:Y:S01]  /*13990*/  IMAD R11, R10, R0, R11 ;  /* 0x000000000a0b7224 */ /* 0x000fe200078e020b */
[----:B------:R-:W-:Y:S01]  /*139a0*/  ISETP.GE.AND P1, PT, R5, RZ, PT ;  /* 0x000000ff0500720c */ /* 0x000fe20003f26270 */
[----:B------:R-:W-:Y:S02]  /*139b0*/  IMAD.MOV.U32 R15, RZ, RZ, R7 ;  /* 0x000000ffff0f7224 */ /* 0x000fe400078e0007 */
[----:B------:R-:W-:Y:S02]  /*139c0*/  VIADD R5, R28, 0x86 ;  /* 0x000000861c057836 */ /* 0x000fe40000000000 */
[----:B------:R-:W-:Y:S01]  /*139d0*/  @!P5 IMAD.MOV R15, RZ, RZ, -R15 ;  /* 0x000000ffff0fd224 */ /* 0x000fe200078e0a0f */
[----:B------:R-:W-:Y:S01]  /*139e0*/  ISETP.GT.U32.AND P5, PT, R10, R11, PT ;  /* 0x0000000b0a00720c */ /* 0x000fe20003fa4070 */
[----:B------:R-:W-:Y:S01]  /*139f0*/  @!P2 IMAD.IADD R14, R14, 0x1, -R10 ;  /* 0x000000010e0ea824 */ /* 0x000fe200078e0a0a */
[----:B------:R-:W-:Y:S01]  /*13a00*/  IABS R12, R5 ;  /* 0x00000005000c7213 */ /* 0x000fe20000000000 */
[----:B-1----:R-:W-:Y:S01]  /*13a10*/  IMAD.MOV.U32 R3, RZ, RZ, R6 ;  /* 0x000000ffff037224 */ /* 0x002fe200078e0006 */
[----:B------:R1:W-:Y:S01]  /*13a20*/  STL [R1+0x260], R15 ;  /* 0x0002600f01007387 */ /* 0x0003e20000100800 */
[----:B------:R-:W-:Y:S01]  /*13a30*/  @!P0 IMAD.IADD R13, R13, 0x1, -R10 ;  /* 0x000000010d0d8824 */ /* 0x000fe200078e0a0a */
[----:B------:R-:W-:Y:S01]  /*13a40*/  ISETP.GT.U32.AND P2, PT, R10, R14, PT ;  /* 0x0000000e0a00720c */ /* 0x000fe20003f44070 */
[----:B------:R-:W-:-:S03]  /*13a50*/  IMAD.HI.U32 R7, R4, R12, RZ ;  /* 0x0000000c04077227 */ /* 0x000fc600078e00ff */
[----:B------:R-:W-:Y:S01]  /*13a60*/  ISETP.GT.U32.AND P0, PT, R10, R13, PT ;  /* 0x0000000d0a00720c */ /* 0x000fe20003f04070 */
[----:B------:R-:W-:Y:S02]  /*13a70*/  IMAD.MOV R7, RZ, RZ, -R7 ;  /* 0x000000ffff077224 */ /* 0x000fe400078e0a07 */
[----:B------:R-:W-:Y:S02]  /*13a80*/  @!P5 IMAD.IADD R11, R11, 0x1, -R10 ;  /* 0x000000010b0bd824 */ /* 0x000fe400078e0a0a */
[----:B------:R-:W-:Y:S02]  /*13a90*/  VIADD R8, R28, 0x84 ;  /* 0x000000841c087836 */ /* 0x000fe40000000000 */
[C---:B------:R-:W-:Y:S01]  /*13aa0*/  IMAD R12, R10.reuse, R7, R12 ;  /* 0x000000070a0c7224 */ /* 0x040fe200078e020c */
[----:B------:R-:W-:Y:S01]  /*13ab0*/  ISETP.GT.U32.AND P5, PT, R10, R11, PT ;  /* 0x0000000b0a00720c */ /* 0x000fe20003fa4070 */
[----:B------:R-:W-:Y:S01]  /*13ac0*/  @!P4 IMAD.MOV R3, RZ, RZ, -R3 ;  /* 0x000000ffff03c224 */ /* 0x000fe200078e0a03 */
[----:B------:R-:W-:Y:S01]  /*13ad0*/  ISETP.GE.AND P4, PT, R5, RZ, PT ;  /* 0x000000ff0500720c */ /* 0x000fe20003f86270 */
[--C-:B------:R-:W-:Y:S01]  /*13ae0*/  @!P2 IMAD.IADD R14, R14, 0x1, -R10.reuse ;  /* 0x000000010e0ea824 */ /* 0x100fe200078e0a0a */
[----:B------:R-:W-:Y:S01]  /*13af0*/  IABS R5, R8 ;  /* 0x0000000800057213 */ /* 0x000fe20000000000 */
[----:B------:R-:W-:Y:S01]  /*13b00*/  @!P0 IMAD.IADD R13, R13, 0x1, -R10 ;  /* 0x000000010d0d8824 */ /* 0x000fe200078e0a0a */
[----:B------:R-:W-:Y:S01]  /*13b10*/  ISETP.GT.U32.AND P0, PT, R10, R12, PT ;  /* 0x0000000c0a00720c */ /* 0x000fe20003f04070 */
[----:B------:R-:W-:Y:S01]  /*13b20*/  VIADD R9, R28, 0x85 ;  /* 0x000000851c097836 */ /* 0x000fe20000000000 */
[----:B------:R2:W-:Y:S01]  /*13b30*/  STL [R1+0x258], R3 ;  /* 0x0002580301007387 */ /* 0x0005e20000100800 */
[----:B-1----:R-:W-:-:S02]  /*13b40*/  IMAD.MOV.U32 R15, RZ, RZ, R14 ;  /* 0x000000ffff0f7224 */ /* 0x002fc400078e000e */
[----:B------:R-:W-:Y:S01]  /*13b50*/  IMAD.HI.U32 R7, R4, R5, RZ ;  /* 0x0000000504077227 */ /* 0x000fe200078e00ff */
[----:B------:R-:W-:Y:S02]  /*13b60*/  IABS R0, R9 ;  /* 0x0000000900007213 */ /* 0x000fe40000000000 */
[----:B------:R-:W-:Y:S01]  /*13b70*/  ISETP.GE.AND P2, PT, R9, RZ, PT ;  /* 0x000000ff0900720c */ /* 0x000fe20003f46270 */
[----:B------:R-:W-:Y:S01]  /*13b80*/  @!P3 IMAD.MOV R15, RZ, RZ, -R15 ;  /* 0x000000ffff0fb224 */ /* 0x000fe200078e0a0f */
[----:B------:R-:W-:Y:S01]  /*13b90*/  IABS R9, R2 ;  /* 0x0000000200097213 */ /* 0x000fe20000000000 */
[----:B------:R-:W-:Y:S01]  /*13ba0*/  IMAD.MOV R7, RZ, RZ, -R7 ;  /* 0x000000ffff077224 */ /* 0x000fe200078e0a07 */
[----:B------:R-:W-:Y:S01]  /*13bb0*/  ISETP.GE.AND P3, PT, R8, RZ, PT ;  /* 0x000000ff0800720c */ /* 0x000fe20003f66270 */
[----:B--2---:R-:W-:Y:S01]  /*13bc0*/  IMAD.MOV.U32 R3, RZ, RZ, R13 ;  /* 0x000000ffff037224 */ /* 0x004fe200078e000d */
[----:B------:R-:W-:Y:S01]  /*13bd0*/  STL [R1+0x254], R15 ;  /* 0x0002540f01007387 */ /* 0x000fe20000100800 */
[----:B------:R-:W-:-:S02]  /*13be0*/  @!P5 IMAD.IADD R11, R11, 0x1, -R10 ;  /* 0x000000010b0bd824 */ /* 0x000fc400078e0a0a */
[----:B------:R-:W-:Y:S02]  /*13bf0*/  @!P6 IMAD.MOV R3, RZ, RZ, -R3 ;  /* 0x000000ffff03e224 */ /* 0x000fe400078e0a03 */
[----:B------:R-:W-:-:S03]  /*13c00*/  IMAD.HI.U32 R6, R4, R0, RZ ;  /* 0x0000000004067227 */ /* 0x000fc600078e00ff */
[----:B------:R1:W-:Y:S01]  /*13c10*/  STL [R1+0x250], R3 ;  /* 0x0002500301007387 */ /* 0x0003e20000100800 */
[----:B------:R-:W-:Y:S02]  /*13c20*/  IMAD R5, R10, R7, R5 ;  /* 0x000000070a057224 */ /* 0x000fe400078e0205 */
[----:B------:R-:W-:Y:S02]  /*13c30*/  @!P0 IMAD.IADD R12, R12, 0x1, -R10 ;  /* 0x000000010c0c8824 */ /* 0x000fe400078e0a0a */
[----:B------:R-:W-:Y:S02]  /*13c40*/  IMAD.MOV R6, RZ, RZ, -R6 ;  /* 0x000000ffff067224 */ /* 0x000fe400078e0a06 */
[----:B------:R-:W-:Y:S01]  /*13c50*/  VIADD R17, R28, 0x83 ;  /* 0x000000831c117836 */ /* 0x000fe20000000000 */
[C---:B------:R-:W-:Y:S01]  /*13c60*/  ISETP.GT.U32.AND P0, PT, R10.reuse, R12, PT ;  /* 0x0000000c0a00720c */ /* 0x040fe20003f04070 */
[C---:B------:R-:W-:Y:S02]  /*13c70*/  IMAD R0, R10.reuse, R6, R0 ;  /* 0x000000060a007224 */ /* 0x040fe400078e0200 */
[----:B-1----:R-:W-:Y:S01]  /*13c80*/  IMAD.MOV.U32 R3, RZ, RZ, R11 ;  /* 0x000000ffff037224 */ /* 0x002fe200078e000b */
[----:B------:R-:W-:Y:S01]  /*13c90*/  ISETP.GE.AND P5, PT, R17, RZ, PT ;  /* 0x000000ff1100720c */ /* 0x000fe20003fa6270 */
[----:B------:R-:W1:Y:S01]  /*13ca0*/  I2F.RP R6, R9 ;  /* 0x0000000900067306 */ /* 0x000e620000209400 */
[C---:B------:R-:W-:Y:S01]  /*13cb0*/  ISETP.GT.U32.AND P6, PT, R10.reuse, R0, PT ;  /* 0x000000000a00720c */ /* 0x040fe20003fc4070 */
[----:B------:R-:W-:Y:S01]  /*13cc0*/  @!P1 IMAD.MOV R3, RZ, RZ, -R3 ;  /* 0x000000ffff039224 */ /* 0x000fe200078e0a03 */
[----:B------:R-:W-:Y:S01]  /*13cd0*/  ISETP.GT.U32.AND P1, PT, R10, R5, PT ;  /* 0x000000050a00720c */ /* 0x000fe20003f24070 */
[C---:B------:R-:W-:Y:S01]  /*13ce0*/  VIADD R7, R28.reuse, 0x82 ;  /* 0x000000821c077836 */ /* 0x040fe20000000000 */
[----:B------:R-:W-:Y:S01]  /*13cf0*/  IABS R17, R17 ;  /* 0x0000001100117213 */ /* 0x000fe20000000000 */
[----:B------:R-:W-:Y:S01]  /*13d00*/  VIADD R8, R28, 0x81 ;  /* 0x000000811c087836 */ /* 0x000fe20000000000 */
[----:B------:R2:W-:Y:S01]  /*13d10*/  STL [R1+0x24c], R3 ;  /* 0x00024c0301007387 */ /* 0x0005e20000100800 */
[----:B------:R-:W-:Y:S01]  /*13d20*/  @!P0 IMAD.IADD R12, R12, 0x1, -R10 ;  /* 0x000000010c0c8824 */ /* 0x000fe200078e0a0a */
[----:B------:R-:W-:Y:S01]  /*13d30*/  IABS R21, R7 ;  /* 0x0000000700157213 */ /* 0x000fe20000000000 */
[----:B------:R-:W-:Y:S01]  /*13d40*/  IMAD.HI.U32 R11, R4, R17, RZ ;  /* 0x00000011040b7227 */ /* 0x000fe200078e00ff */
[----:B------:R-:W-:-:S02]  /*13d50*/  IABS R20, R8 ;  /* 0x0000000800147213 */ /* 0x000fc40000000000 */
[----:B------:R-:W-:Y:S01]  /*13d60*/  ISETP.GE.AND P0, PT, R7, RZ, PT ;  /* 0x000000ff0700720c */ /* 0x000fe20003f06270 */
[----:B------:R-:W-:Y:S01]  /*13d70*/  IMAD.MOV R11, RZ, RZ, -R11 ;  /* 0x000000ffff0b7224 */ /* 0x000fe200078e0a0b */
[----:B-1----:R-:W1:Y:S01]  /*13d80*/  MUFU.RCP R6, R6 ;  /* 0x0000000600067308 */ /* 0x002e620000001000 */
[----:B------:R-:W-:Y:S02]  /*13d90*/  @!P1 IMAD.IADD R5, R5, 0x1, -R10 ;  /* 0x0000000105059824 */ /* 0x000fe400078e0a0a */
[----:B--2---:R-:W-:Y:S02]  /*13da0*/  IMAD.MOV.U32 R3, RZ, RZ, R12 ;  /* 0x000000ffff037224 */ /* 0x004fe400078e000c */
[----:B------:R-:W-:Y:S01]  /*13db0*/  @!P6 IMAD.IADD R0, R0, 0x1, -R10 ;  /* 0x000000010000e824 */ /* 0x000fe200078e0a0a */
[C---:B------:R-:W-:Y:S01]  /*13dc0*/  ISETP.GT.U32.AND P1, PT, R10.reuse, R5, PT ;  /* 0x000000050a00720c */ /* 0x040fe20003f24070 */
[----:B------:R-:W-:Y:S02]  /*13dd0*/  IMAD R17, R10, R11, R17 ;  /* 0x0000000b0a117224 */ /* 0x000fe400078e0211 */
[----:B------:R-:W-:Y:S01]  /*13de0*/  IMAD.HI.U32 R11, R4, R21, RZ ;  /* 0x00000015040b7227 */ /* 0x000fe200078e00ff */
[----:B------:R-:W-:-:S03]  /*13df0*/  ISETP.GT.U32.AND P6, PT, R10, R0, PT ;  /* 0x000000000a00720c */ /* 0x000fc60003fc4070 */
[----:B------:R-:W-:Y:S01]  /*13e00*/  @!P4 IMAD.MOV R3, RZ, RZ, -R3 ;  /* 0x000000ffff03c224 */ /* 0x000fe200078e0a03 */
[----:B------:R-:W-:Y:S01]  /*13e10*/  ISETP.GE.AND P4, PT, R8, RZ, PT ;  /* 0x000000ff0800720c */ /* 0x000fe20003f86270 */
[----:B------:R-:W-:Y:S02]  /*13e20*/  IMAD.MOV R8, RZ, RZ, -R11 ;  /* 0x000000ffff087224 */ /* 0x000fe400078e0a0b */
[----:B-1----:R-:W-:Y:S01]  /*13e30*/  VIADD R6, R6, 0xffffffe ;  /* 0x0ffffffe06067836 */ /* 0x002fe20000000000 */
[----:B------:R1:W-:Y:S01]  /*13e40*/  STL [R1+0x248], R3 ;  /* 0x0002480301007387 */ /* 0x0003e20000100800 */
[----:B------:R-:W-:Y:S02]  /*13e50*/  IMAD R21, R10, R8, R21 ;  /* 0x000000080a157224 */ /* 0x000fe400078e0215 */
[--C-:B------:R-:W-:Y:S01]  /*13e60*/  @!P1 IMAD.IADD R5, R5, 0x1, -R10.reuse ;  /* 0x0000000105059824 */ /* 0x100fe200078e0a0a */
[----:B------:R2:W3:Y:S01]  /*13e70*/  F2I.FTZ.U32.TRUNC.NTZ R7, R6 ;  /* 0x0000000600077305 */ /* 0x0004e2000021f000 */
[----:B------:R-:W-:Y:S01]  /*13e80*/  @!P6 IMAD.IADD R0, R0, 0x1, -R10 ;  /* 0x000000010000e824 */ /* 0x000fe200078e0a0a */
[----:B------:R-:W-:Y:S01]  /*13e90*/  ISETP.GT.U32.AND P1, PT, R10, R21, PT ;  /* 0x000000150a00720c */ /* 0x000fe20003f24070 */
[----:B------:R-:W-:Y:S01]  /*13ea0*/  VIADD R15, R28, 0x7e ;  /* 0x0000007e1c0f7836 */ /* 0x000fe20000000000 */
[----:B------:R-:W-:Y:S01]  /*13eb0*/  ISETP.GT.U32.AND P6, PT, R10, R17, PT ;  /* 0x000000110a00720c */ /* 0x000fe20003fc4070 */
[----:B------:R-:W-:-:S02]  /*13ec0*/  VIADD R11, R28, 0x7c ;  /* 0x0000007c1c0b7836 */ /* 0x000fc40000000000 */
[----:B-1----:R-:W-:Y:S02]  /*13ed0*/  IMAD.MOV.U32 R3, RZ, RZ, R0 ;  /* 0x000000ffff037224 */ /* 0x002fe400078e0000 */
[----:B------:R-:W-:Y:S01]  /*13ee0*/  VIADD R0, R28, 0x80 ;  /* 0x000000801c007836 */ /* 0x000fe20000000000 */
[----:B------:R-:W-:Y:S01]  /*13ef0*/  IABS R19, R11 ;  /* 0x0000000b00137213 */ /* 0x000fe20000000000 */
[----:B--2---:R-:W-:-:S03]  /*13f00*/  IMAD.HI.U32 R6, R4, R20, RZ ;  /* 0x0000001404067227 */ /* 0x004fc600078e00ff */
[----:B------:R-:W-:Y:S01]  /*13f10*/  IABS R13, R0 ;  /* 0x00000000000d7213 */ /* 0x000fe20000000000 */
[----:B------:R-:W-:Y:S01]  /*13f20*/  @!P2 IMAD.MOV R3, RZ, RZ, -R3 ;  /* 0x000000ffff03a224 */ /* 0x000fe200078e0a03 */
[----:B------:R-:W-:Y:S01]  /*13f30*/  ISETP.GE.AND P2, PT, R0, RZ, PT ;  /* 0x000000ff0000720c */ /* 0x000fe20003f46270 */
[----:B------:R-:W-:Y:S02]  /*13f40*/  @!P1 IMAD.IADD R21, R21, 0x1, -R10 ;  /* 0x0000000115159824 */ /* 0x000fe400078e0a0a */
[----:B------:R-:W-:Y:S01]  /*13f50*/  IMAD.MOV R6, RZ, RZ, -R6 ;  /* 0x000000ffff067224 */ /* 0x000fe200078e0a06 */
[----:B------:R1:W-:Y:S01]  /*13f60*/  STL [R1+0x244], R3 ;  /* 0x0002440301007387 */ /* 0x0003e20000100800 */
[----:B------:R-:W-:Y:S01]  /*13f70*/  @!P6 IMAD.IADD R17, R17, 0x1, -R10 ;  /* 0x000000011111e824 */ /* 0x000fe200078e0a0a */
[C---:B------:R-:W-:Y:S01]  /*13f80*/  ISETP.GT.U32.AND P1, PT, R10.reuse, R21, PT ;  /* 0x000000150a00720c */ /* 0x040fe20003f24070 */
[C---:B------:R-:W-:Y:S02]  /*13f90*/  IMAD R20, R10.reuse, R6, R20 ;  /* 0x000000060a147224 */ /* 0x040fe400078e0214 */
[----:B---3--:R-:W-:Y:S01]  /*13fa0*/  IMAD.MOV R12, RZ, RZ, -R7 ;  /* 0x000000ffff0c7224 */ /* 0x008fe200078e0a07 */
[----:B------:R-:W-:Y:S01]  /*13fb0*/  ISETP.GT.U32.AND P6, PT, R10, R17, PT ;  /* 0x000000110a00720c */ /* 0x000fe20003fc4070 */
[----:B------:R-:W-:-:S02]  /*13fc0*/  VIADD R0, R28, 0x7f ;  /* 0x0000007f1c007836 */ /* 0x000fc40000000000 */
[----:B------:R-:W-:Y:S02]  /*13fd0*/  IMAD R12, R12, R9, RZ ;  /* 0x000000090c0c7224 */ /* 0x000fe400078e02ff */
[----:B-1----:R-:W-:Y:S01]  /*13fe0*/  IMAD.MOV.U32 R3, RZ, RZ, R5 ;  /* 0x000000ffff037224 */ /* 0x002fe200078e0005 */
[----:B------:R-:W-:Y:S01]  /*13ff0*/  IABS R14, R0 ;  /* 0x00000000000e7213 */ /* 0x000fe20000000000 */
[----:B------:R-:W-:-:S04]  /*14000*/  IMAD.HI.U32 R5, R4, R13, RZ ;  /* 0x0000000d04057227 */ /* 0x000fc800078e00ff */
[----:B------:R-:W-:Y:S01]  /*14010*/  @!P3 IMAD.MOV R3, RZ, RZ, -R3 ;  /* 0x000000ffff03b224 */ /* 0x000fe200078e0a03 */
[C---:B------:R-:W-:Y:S01]  /*14020*/  ISETP.GT.U32.AND P3, PT, R10.reuse, R20, PT ;  /* 0x000000140a00720c */ /* 0x040fe20003f64070 */
[----:B------:R-:W-:Y:S02]  /*14030*/  IMAD.MOV R5, RZ, RZ, -R5 ;  /* 0x000000ffff057224 */ /* 0x000fe400078e0a05 */
[--C-:B------:R-:W-:Y:S01]  /*14040*/  @!P1 IMAD.IADD R21, R21, 0x1, -R10.reuse ;  /* 0x0000000115159824 */ /* 0x100fe200078e0a0a */
[----:B------:R1:W-:Y:S01]  /*14050*/  STL [R1+0x240], R3 ;  /* 0x0002400301007387 */ /* 0x0003e20000100800 */
[C---:B------:R-:W-:Y:S02]  /*14060*/  IMAD R13, R10.reuse, R5, R13 ;  /* 0x000000050a0d7224 */ /* 0x040fe400078e020d */
[----:B------:R-:W-:Y:S02]  /*14070*/  IMAD.MOV.U32 R6, RZ, RZ, RZ ;  /* 0x000000ffff067224 */ /* 0x000fe400078e00ff */
[----:B------:R-:W-:Y:S01]  /*14080*/  @!P6 IMAD.IADD R17, R17, 0x1, -R10 ;  /* 0x000000011111e824 */ /* 0x000fe200078e0a0a */
[----:B------:R-:W-:Y:S01]  /*14090*/  ISETP.GT.U32.AND P1, PT, R10, R13, PT ;  /* 0x0000000d0a00720c */ /* 0x000fe20003f24070 */
[----:B------:R-:W-:Y:S01]  /*140a0*/  IMAD.HI.U32 R12, R7, R12, R6 ;  /* 0x0000000c070c7227 */ /* 0x000fe200078e0006 */
[----:B------:R-:W-:-:S02]  /*140b0*/  IABS R6, R15 ;  /* 0x0000000f00067213 */ /* 0x000fc40000000000 */
[----:B------:R-:W-:Y:S01]  /*140c0*/  ISETP.GE.AND P6, PT, R0, RZ, PT ;  /* 0x000000ff0000720c */ /* 0x000fe20003fc6270 */
[----:B------:R-:W-:Y:S02]  /*140d0*/  @!P3 IMAD.IADD R20, R20, 0x1, -R10 ;  /* 0x000000011414b824 */ /* 0x000fe400078e0a0a */
[----:B------:R-:W-:-:S03]  /*140e0*/  IMAD.HI.U32 R0, R4, R14, RZ ;  /* 0x0000000e04007227 */ /* 0x000fc600078e00ff */
[----:B------:R-:W-:Y:S01]  /*140f0*/  ISETP.GT.U32.AND P3, PT, R10, R20, PT ;  /* 0x000000140a00720c */ /* 0x000fe20003f64070 */
[----:B------:R-:W-:-:S04]  /*14100*/  IMAD.HI.U32 R22, R4, R6, RZ ;  /* 0x0000000604167227 */ /* 0x000fc800078e00ff */
[----:B------:R-:W-:Y:S02]  /*14110*/  VIADD R8, R28, 0x7d ;  /* 0x0000007d1c087836 */ /* 0x000fe40000000000 */
[----:B------:R-:W-:Y:S02]  /*14120*/  @!P1 IMAD.IADD R13, R13, 0x1, -R10 ;  /* 0x000000010d0d9824 */ /* 0x000fe400078e0a0a */
[----:B-1----:R-:W-:Y:S01]  /*14130*/  IMAD.MOV.U32 R3, RZ, RZ, R17 ;  /* 0x000000ffff037224 */ /* 0x002fe200078e0011 */
[----:B------:R-:W-:Y:S01]  /*14140*/  IABS R5, R8 ;  /* 0x0000000800057213 */ /* 0x000fe20000000000 */
[----:B------:R-:W-:Y:S02]  /*14150*/  IMAD.MOV R0, RZ, RZ, -R0 ;  /* 0x000000ffff007224 */ /* 0x000fe400078e0a00 */
[----:B------:R-:W-:Y:S02]  /*14160*/  IMAD.MOV R22, RZ, RZ, -R22 ;  /* 0x000000ffff167224 */ /* 0x000fe400078e0a16 */
[----:B------:R-:W-:Y:S01]  /*14170*/  @!P5 IMAD.MOV R3, RZ, RZ, -R3 ;  /* 0x000000ffff03d224 */ /* 0x000fe200078e0a03 */
[C---:B------:R-:W-:Y:S01]  /*14180*/  ISETP.GT.U32.AND P5, PT, R10.reuse, R13, PT ;  /* 0x0000000d0a00720c */ /* 0x040fe20003fa4070 */
[C---:B------:R-:W-:Y:S01]  /*14190*/  IMAD R14, R10.reuse, R0, R14 ;  /* 0x000000000a0e7224 */ /* 0x040fe200078e020e */
[----:B------:R-:W-:Y:S01]  /*141a0*/  IABS R0, R29 ;  /* 0x0000001d00007213 */ /* 0x000fe20000000000 */
[----:B------:R-:W-:Y:S01]  /*141b0*/  IMAD R6, R10, R22, R6 ;  /* 0x000000160a067224 */ /* 0x000fe200078e0206 */
[----:B------:R1:W-:Y:S01]  /*141c0*/  STL [R1+0x238], R3 ;  /* 0x0002380301007387 */ /* 0x0003e20000100800 */
[----:B------:R-:W-:-:S03]  /*141d0*/  IMAD.HI.U32 R17, R4, R19, RZ ;  /* 0x0000001304117227 */ /* 0x000fc600078e00ff */
[----:B------:R-:W-:Y:S01]  /*141e0*/  ISETP.GT.U32.AND P1, PT, R10, R6, PT ;  /* 0x000000060a00720c */ /* 0x000fe20003f24070 */
[----:B------:R-:W-:-:S04]  /*141f0*/  IMAD.HI.U32 R7, R4, R5, RZ ;  /* 0x0000000504077227 */ /* 0x000fc800078e00ff */
[--C-:B------:R-:W-:Y:S01]  /*14200*/  @!P3 IMAD.IADD R20, R20, 0x1, -R10.reuse ;  /* 0x000000011414b824 */ /* 0x100fe200078e0a0a */
[C---:B------:R-:W-:Y:S01]  /*14210*/  ISETP.GT.U32.AND P3, PT, R10.reuse, R14, PT ;  /* 0x0000000e0a00720c */ /* 0x040fe20003f64070 */
[----:B------:R-:W-:Y:S02]  /*14220*/  IMAD.MOV R17, RZ, RZ, -R17 ;  /* 0x000000ffff117224 */ /* 0x000fe400078e0a11 */
[----:B------:R-:W-:Y:S02]  /*14230*/  IMAD.MOV R7, RZ, RZ, -R7 ;  /* 0x000000ffff077224 */ /* 0x000fe400078e0a07 */
[C---:B------:R-:W-:Y:S02]  /*14240*/  IMAD R19, R10.reuse, R17, R19 ;  /* 0x000000110a137224 */ /* 0x040fe400078e0213 */
[C---:B------:R-:W-:Y:S02]  /*14250*/  IMAD R5, R10.reuse, R7, R5 ;  /* 0x000000070a057224 */ /* 0x040fe400078e0205 */
[--C-:B------:R-:W-:Y:S01]  /*14260*/  @!P5 IMAD.IADD R13, R13, 0x1, -R10.reuse ;  /* 0x000000010d0dd824 */ /* 0x100fe200078e0a0a */
[C---:B------:R-:W-:Y:S01]  /*14270*/  ISETP.GT.U32.AND P5, PT, R10.reuse, R19, PT ;  /* 0x000000130a00720c */ /* 0x040fe20003fa4070 */
[----:B------:R-:W-:Y:S01]  /*14280*/  @!P0 IMAD.MOV R21, RZ, RZ, -R21 ;  /* 0x000000ffff158224 */ /* 0x000fe200078e0a15 */
[----:B------:R-:W-:Y:S01]  /*14290*/  ISETP.GT.U32.AND P0, PT, R10, R5, PT ;  /* 0x000000050a00720c */ /* 0x000fe20003f04070 */
[----:B------:R-:W-:-:S02]  /*142a0*/  @!P3 IMAD.IADD R14, R14, 0x1, -R10 ;  /* 0x000000010e0eb824 */ /* 0x000fc400078e0a0a */
[----:B-1----:R-:W-:Y:S01]  /*142b0*/  IMAD.MOV.U32 R3, RZ, RZ, R20 ;  /* 0x000000ffff037224 */ /* 0x002fe200078e0014 */
[----:B------:R-:W-:Y:S01]  /*142c0*/  STL [R1+0x234], R21 ;  /* 0x0002341501007387 */ /* 0x000fe20000100800 */
[--C-:B------:R-:W-:Y:S01]  /*142d0*/  @!P1 IMAD.IADD R6, R6, 0x1, -R10.reuse ;  /* 0x0000000106069824 */ /* 0x100fe200078e0a0a */
[----:B------:R-:W-:Y:S01]  /*142e0*/  ISETP.GT.U32.AND P3, PT, R10, R14, PT ;  /* 0x0000000e0a00720c */ /* 0x000fe20003f64070 */
[----:B------:R-:W-:Y:S01]  /*142f0*/  @!P4 IMAD.MOV R3, RZ, RZ, -R3 ;  /* 0x000000ffff03c224 */ /* 0x000fe200078e0a03 */
[----:B------:R-:W-:Y:S01]  /*14300*/  ISETP.GE.AND P1, PT, R15, RZ, PT ;  /* 0x000000ff0f00720c */ /* 0x000fe20003f26270 */
[----:B------:R-:W-:Y:S01]  /*14310*/  IMAD.HI.U32 R12, R12, R0, RZ ;  /* 0x000000000c0c7227 */ /* 0x000fe200078e00ff */
[----:B------:R-:W-:Y:S02]  /*14320*/  ISETP.GT.U32.AND P4, PT, R10, R6, PT ;  /* 0x000000060a00720c */ /* 0x000fe40003f84070 */
[----:B------:R1:W-:Y:S01]  /*14330*/  STL [R1+0x22c], R3 ;  /* 0x00022c0301007387 */ /* 0x0003e20000100800 */
[C---:B------:R-:W-:Y:S01]  /*14340*/  VIADD R16, R28.reuse, 0x7b ;  /* 0x0000007b1c107836 */ /* 0x040fe20000000000 */
[----:B------:R-:W-:Y:S01]  /*14350*/  LOP3.LUT R15, R28, 0xc, RZ, 0xfc, !PT ;  /* 0x0000000c1c0f7812 */ /* 0x000fe200078efcff */
[----:B------:R-:W-:-:S02]  /*14360*/  @!P5 IMAD.IADD R19, R19, 0x1, -R10 ;  /* 0x000000011313d824 */ /* 0x000fc400078e0a0a */
[----:B------:R-:W-:Y:S01]  /*14370*/  IMAD.MOV R12, RZ, RZ, -R12 ;  /* 0x000000ffff0c7224 */ /* 0x000fe200078e0a0c */
[----:B------:R-:W-:Y:S01]  /*14380*/  IABS R18, R16 ;  /* 0x0000001000127213 */ /* 0x000fe20000000000 */
[----:B------:R-:W-:Y:S01]  /*14390*/  @!P0 IMAD.IADD R5, R5, 0x1, -R10 ;  /* 0x0000000105058824 */ /* 0x000fe200078e0a0a */
[C---:B------:R-:W-:Y:S01]  /*143a0*/  ISETP.GT.U32.AND P5, PT, R10.reuse, R19, PT ;  /* 0x000000130a00720c */ /* 0x040fe20003fa4070 */
[----:B------:R-:W-:Y:S01]  /*143b0*/  IMAD R0, R9, R12, R0 ;  /* 0x0000000c09007224 */ /* 0x000fe200078e0200 */
[----:B------:R-:W-:Y:S01]  /*143c0*/  IABS R17, R15 ;  /* 0x0000000f00117213 */ /* 0x000fe20000000000 */
[----:B-1----:R-:W-:Y:S01]  /*143d0*/  IMAD.MOV.U32 R3, RZ, RZ, R13 ;  /* 0x000000ffff037224 */ /* 0x002fe200078e000d */
[----:B------:R-:W-:Y:S01]  /*143e0*/  ISETP.GT.U32.AND P0, PT, R10, R5, PT ;  /* 0x000000050a00720c */ /* 0x000fe20003f04070 */
[----:B------:R-:W-:-:S04]  /*143f0*/  IMAD.HI.U32 R7, R4, R18, RZ ;  /* 0x0000001204077227 */ /* 0x000fc800078e00ff */
[----:B------:R-:W-:Y:S01]  /*14400*/  @!P2 IMAD.MOV R3, RZ, RZ, -R3 ;  /* 0x000000ffff03a224 */ /* 0x000fe200078e0a03 */
[----:B------:R-:W-:Y:S01]  /*14410*/  ISETP.GE.AND P2, PT, R11, RZ, PT ;  /* 0x000000ff0b00720c */ /* 0x000fe20003f46270 */
[--C-:B------:R-:W-:Y:S01]  /*14420*/  @!P3 IMAD.IADD R14, R14, 0x1, -R10.reuse ;  /* 0x000000010e0eb824 */ /* 0x100fe200078e0a0a */
[----:B------:R-:W-:Y:S01]  /*14430*/  ISETP.GE.AND P3, PT, R8, RZ, PT ;  /* 0x000000ff0800720c */ /* 0x000fe20003f66270 */
[----:B------:R-:W-:Y:S01]  /*14440*/  @!P4 IMAD.IADD R6, R6, 0x1, -R10 ;  /* 0x000000010606c824 */ /* 0x000fe200078e0a0a */
[----:B------:R-:W-:Y:S01]  /*14450*/  ISETP.GT.U32.AND P4, PT, R9, R0, PT ;  /* 0x000000000900720c */ /* 0x000fe20003f84070 */
[----:B------:R1:W-:Y:S01]  /*14460*/  STL [R1+0x228], R3 ;  /* 0x0002280301007387 */ /* 0x0003e20000100800 */
[----:B------:R-:W-:Y:S02]  /*14470*/  IMAD.MOV R7, RZ, RZ, -R7 ;  /* 0x000000ffff077224 */ /* 0x000fe400078e0a07 */
[----:B------:R-:W-:-:S04]  /*14480*/  IMAD.HI.U32 R21, R4, R17, RZ ;  /* 0x0000001104157227 */ /* 0x000fc800078e00ff */
[----:B------:R-:W-:Y:S02]  /*14490*/  IMAD R18, R10, R7, R18 ;  /* 0x000000070a127224 */ /* 0x000fe400078e0212 */
[----:B------:R-:W-:Y:S01]  /*144a0*/  @!P5 IMAD.IADD R19, R19, 0x1, -R10 ;  /* 0x000000011313d824 */ /* 0x000fe200078e0a0a */
[----:B------:R-:W-:Y:S01]  /*144b0*/  ISETP.GE.AND P5, PT, R16, RZ, PT ;  /* 0x000000ff1000720c */ /* 0x000fe20003fa6270 */
[----:B-1----:R-:W-:Y:S02]  /*144c0*/  IMAD.MOV.U32 R3, RZ, RZ, R14 ;  /* 0x000000ffff037224 */ /* 0x002fe400078e000e */
[----:B------:R-:W-:Y:S02]  /*144d0*/  VIADD R7, R28, 0x7a ;  /* 0x0000007a1c077836 */ /* 0x000fe40000000000 */
[----:B------:R-:W-:Y:S02]  /*144e0*/  @!P6 IMAD.MOV R3, RZ, RZ, -R3 ;  /* 0x000000ffff03e224 */ /* 0x000fe400078e0a03 */
[----:B------:R-:W-:Y:S01]  /*144f0*/  IMAD.MOV R16, RZ, RZ, -R21 ;  /* 0x000000ffff107224 */ /* 0x000fe200078e0a15 */
[----:B------:R-:W-:Y:S01]  /*14500*/  IABS R12, R7 ;  /* 0x00000007000c7213 */ /* 0x000fe20000000000 */
[----:B------:R-:W-:Y:S01]  /*14510*/  @!P0 IMAD.IADD R5, R5, 0x1, -R10 ;  /* 0x0000000105058824 */ /* 0x000fe200078e0a0a */
[----:B------:R-:W-:Y:S01]  /*14520*/  ISETP.GT.U32.AND P0, PT, R10, R18, PT ;  /* 0x000000120a00720c */ /* 0x000fe20003f04070 */
[----:B------:R1:W-:Y:S01]  /*14530*/  STL [R1+0x224], R3 ;  /* 0x0002240301007387 */ /* 0x0003e20000100800 */
[----:B------:R-:W-:-:S02]  /*14540*/  VIADD R20, R28, 0x79 ;  /* 0x000000791c147836 */ /* 0x000fc40000000000 */
[----:B------:R-:W-:Y:S02]  /*14550*/  @!P4 IMAD.IADD R0, R0, 0x1, -R9 ;  /* 0x000000010000c824 */ /* 0x000fe400078e0a09 */
[----:B------:R-:W-:Y:S01]  /*14560*/  IMAD R17, R10, R16, R17 ;  /* 0x000000100a117224 */ /* 0x000fe200078e0211 */
[----:B------:R-:W-:Y:S01]  /*14570*/  IABS R8, R20 ;  /* 0x0000001400087213 */ /* 0x000fe20000000000 */
[----:B------:R-:W-:Y:S01]  /*14580*/  IMAD.HI.U32 R13, R4, R12, RZ ;  /* 0x0000000c040d7227 */ /* 0x000fe200078e00ff */
[----:B------:R-:W-:-:S03]  /*14590*/  ISETP.GT.U32.AND P4, PT, R9, R0, PT ;  /* 0x000000000900720c */ /* 0x000fc60003f84070 */
[----:B-1----:R-:W-:Y:S02]  /*145a0*/  IMAD.MOV.U32 R3, RZ, RZ, R6 ;  /* 0x000000ffff037224 */ /* 0x002fe400078e0006 */
[----:B------:R-:W-:Y:S02]  /*145b0*/  IMAD.MOV R13, RZ, RZ, -R13 ;  /* 0x000000ffff0d7224 */ /* 0x000fe400078e0a0d */
[----:B------:R-:W-:Y:S01]  /*145c0*/  @!P1 IMAD.MOV R3, RZ, RZ, -R3 ;  /* 0x000000ffff039224 */ /* 0x000fe200078e0a03 */
[----:B------:R-:W-:Y:S01]  /*145d0*/  ISETP.GT.U32.AND P1, PT, R10, R17, PT ;  /* 0x000000110a00720c */ /* 0x000fe20003f24070 */
[----:B------:R-:W-:-:S03]  /*145e0*/  IMAD.HI.U32 R11, R4, R8, RZ ;  /* 0x00000008040b7227 */ /* 0x000fc600078e00ff */
[----:B------:R1:W-:Y:S01]  /*145f0*/  STL [R1+0x220], R3 ;  /* 0x0002200301007387 */ /* 0x0003e20000100800 */
[----:B------:R-:W-:Y:S01]  /*14600*/  @!P0 IMAD.IADD R18, R18, 0x1, -R10 ;  /* 0x0000000112128824 */ /* 0x000fe200078e0a0a */
[----:B------:R-:W-:Y:S01]  /*14610*/  ISETP.GE.AND P0, PT, R15, RZ, PT ;  /* 0x000000ff0f00720c */ /* 0x000fe20003f06270 */
[C---:B------:R-:W-:Y:S02]  /*14620*/  IMAD R12, R10.reuse, R13, R12 ;  /* 0x0000000d0a0c7224 */ /* 0x040fe400078e020c */
[----:B------:R-:W-:Y:S01]  /*14630*/  IMAD.MOV R11, RZ, RZ, -R11 ;  /* 0x000000ffff0b7224 */ /* 0x000fe200078e0a0b */
[----:B------:R-:W-:Y:S01]  /*14640*/  ISETP.GT.U32.AND P6, PT, R10, R18, PT ;  /* 0x000000120a00720c */ /* 0x000fe20003fc4070 */
[C---:B------:R-:W-:Y:S02]  /*14650*/  VIADD R15, R28.reuse, 0x78 ;  /* 0x000000781c0f7836 */ /* 0x040fe40000000000 */
[----:B------:R-:W-:Y:S02]  /*14660*/  VIADD R13, R28, 0x77 ;  /* 0x000000771c0d7836 */ /* 0x000fe40000000000 */
[----:B------:R-:W-:Y:S01]  /*14670*/  IMAD R8, R10, R11, R8 ;  /* 0x0000000b0a087224 */ /* 0x000fe200078e0208 */
[----:B------:R-:W-:Y:S01]  /*14680*/  IABS R11, R15 ;  /* 0x0000000f000b7213 */ /* 0x000fe20000000000 */
[----:B------:R-:W-:Y:S01]  /*14690*/  @!P4 IMAD.IADD R0, R0, 0x1, -R9 ;  /* 0x000000010000c824 */ /* 0x000fe200078e0a09 */
[----:B------:R-:W-:Y:S01]  /*146a0*/  ISETP.GE.AND P4, PT, R29, RZ, PT ;  /* 0x000000ff1d00720c */ /* 0x000fe20003f86270 */
[----:B-1----:R-:W-:Y:S01]  /*146b0*/  IMAD.MOV.U32 R3, RZ, RZ, R5 ;  /* 0x000000ffff037224 */ /* 0x002fe200078e0005 */
[----:B------:R-:W-:Y:S01]  /*146c0*/  IABS R6, R13 ;  /* 0x0000000d00067213 */ /* 0x000fe20000000000 */
[----:B------:R-:W-:-:S02]  /*146d0*/  @!P1 IMAD.IADD R17, R17, 0x1, -R10 ;  /* 0x0000000111119824 */ /* 0x000fc400078e0a0a */
[----:B------:R-:W-:Y:S01]  /*146e0*/  @!P3 IMAD.MOV R3, RZ, RZ, -R3 ;  /* 0x000000ffff03b224 */ /* 0x000fe200078e0a03 */
[----:B------:R-:W-:Y:S01]  /*146f0*/  ISETP.NE.AND P3, PT, R2, RZ, PT ;  /* 0x000000ff0200720c */ /* 0x000fe20003f65270 */
[----:B------:R-:W-:Y:S01]  /*14700*/  IMAD.HI.U32 R21, R4, R11, RZ ;  /* 0x0000000b04157227 */ /* 0x000fe200078e00ff */
[----:B------:R-:W-:Y:S02]  /*14710*/  ISETP.GT.U32.AND P1, PT, R10, R17, PT ;  /* 0x000000110a00720c */ /* 0x000fe40003f24070 */
[----:B------:R-:W-:Y:S01]  /*14720*/  STL [R1+0x218], R3 ;  /* 0x0002180301007387 */ /* 0x000fe20000100800 */
[----:B------:R-:W-:-:S04]  /*14730*/  IMAD.HI.U32 R23, R4, R6, RZ ;  /* 0x0000000604177227 */ /* 0x000fc800078e00ff */
[----:B------:R-:W-:Y:S02]  /*14740*/  IMAD.MOV R21, RZ, RZ, -R21 ;  /* 0x000000ffff157224 */ /* 0x000fe400078e0a15 */
[----:B------:R-:W-:Y:S02]  /*14750*/  IMAD.MOV R23, RZ, RZ, -R23 ;  /* 0x000000ffff177224 */ /* 0x000fe400078e0a17 */
[----:B------:R-:W-:Y:S01]  /*14760*/  @!P6 IMAD.IADD R18, R18, 0x1, -R10 ;  /* 0x000000011212e824 */ /* 0x000fe200078e0a0a */
[C---:B------:R-:W-:Y:S01]  /*14770*/  ISETP.GT.U32.AND P6, PT, R10.reuse, R12, PT ;  /* 0x0000000c0a00720c */ /* 0x040fe20003fc4070 */
[----:B------:R-:W-:Y:S01]  /*14780*/  @!P4 IMAD.MOV R0, RZ, RZ, -R0 ;  /* 0x000000ffff00c224 */ /* 0x000fe200078e0a00 */
[C---:B------:R-:W-:Y:S01]  /*14790*/  ISETP.GT.U32.AND P4, PT, R10.reuse, R8, PT ;  /* 0x000000080a00720c */ /* 0x040fe20003f84070 */
[C---:B------:R-:W-:Y:S01]  /*147a0*/  IMAD R11, R10.reuse, R21, R11 ;  /* 0x000000150a0b7224 */ /* 0x040fe200078e020b */
[----:B------:R-:W-:Y:S01]  /*147b0*/  @!P3 LOP3.LUT R0, RZ, R2, RZ, 0x33, !PT ;  /* 0x00000002ff00b212 */ /* 0x000fe200078e33ff */
[----:B------:R-:W-:-:S02]  /*147c0*/  IMAD R6, R10, R23, R6 ;  /* 0x000000170a067224 */ /* 0x000fc400078e0206 */
[--C-:B------:R-:W-:Y:S01]  /*147d0*/  @!P1 IMAD.IADD R17, R17, 0x1, -R10.reuse ;  /* 0x0000000111119824 */ /* 0x100fe200078e0a0a */
[----:B------:R-:W-:Y:S01]  /*147e0*/  ISETP.GT.U32.AND P3, PT, R10, R11, PT ;  /* 0x0000000b0a00720c */ /* 0x000fe20003f64070 */
[----:B------:R-:W-:Y:S01]  /*147f0*/  VIADD R16, R28, 0x76 ;  /* 0x000000761c107836 */ /* 0x000fe20000000000 */
[----:B------:R-:W-:Y:S01]  /*14800*/  ISETP.GT.U32.AND P1, PT, R10, R6, PT ;  /* 0x000000060a00720c */ /* 0x000fe20003f24070 */
[----:B------:R-:W-:Y:S01]  /*14810*/  VIADD R14, R28, 0x75 ;  /* 0x000000751c0e7836 */ /* 0x000fe20000000000 */
[----:B------:R1:W-:Y:S01]  /*14820*/  STL [R1+0x3054], R0 ;  /* 0x0030540001007387 */ /* 0x0003e20000100800 */
[--C-:B------:R-:W-:Y:S01]  /*14830*/  @!P6 IMAD.IADD R12, R12, 0x1, -R10.reuse ;  /* 0x000000010c0ce824 */ /* 0x100fe200078e0a0a */
[----:B------:R-:W-:Y:S01]  /*14840*/  IABS R9, R16 ;  /* 0x0000001000097213 */ /* 0x000fe20000000000 */
[----:B------:R-:W-:Y:S01]  /*14850*/  @!P4 IMAD.IADD R8, R8, 0x1, -R10 ;  /* 0x000000010808c824 */ /* 0x000fe200078e0a0a */
[----:B------:R-:W-:Y:S01]  /*14860*/  IABS R5, R14 ;  /* 0x0000000e00057213 */ /* 0x000fe20000000000 */
[----:B------:R-:W-:Y:S01]  /*14870*/  @!P2 IMAD.MOV R19, RZ, RZ, -R19 ;  /* 0x000000ffff13a224 */ /* 0x000fe200078e0a13 */
[----:B------:R-:W-:Y:S01]  /*14880*/  ISETP.GE.AND P6, PT, R7, RZ, PT ;  /* 0x000000ff0700720c */ /* 0x000fe20003fc6270 */
[----:B------:R-:W-:Y:S01]  /*14890*/  IMAD.HI.U32 R21, R4, R9, RZ ;  /* 0x0000000904157227 */ /* 0x000fe200078e00ff */
[----:B------:R-:W-:-:S02]  /*148a0*/  ISETP.GE.AND P4, PT, R20, RZ, PT ;  /* 0x000000ff1400720c */ /* 0x000fc40003f86270 */
[----:B------:R-:W-:Y:S01]  /*148b0*/  STL [R1+0x210], R19 ;  /* 0x0002101301007387 */ /* 0x000fe20000100800 */
[--C-:B------:R-:W-:Y:S01]  /*148c0*/  @!P3 IMAD.IADD R11, R11, 0x1, -R10.reuse ;  /* 0x000000010b0bb824 */ /* 0x100fe200078e0a0a */
[----:B------:R-:W-:Y:S01]  /*148d0*/  ISETP.GT.U32.AND P3, PT, R10, R12, PT ;  /* 0x0000000c0a00720c */ /* 0x000fe20003f64070 */
[----:B------:R-:W-:Y:S01]  /*148e0*/  @!P1 IMAD.IADD R6, R6, 0x1, -R10 ;  /* 0x0000000106069824 */ /* 0x000fe200078e0a0a */
[----:B------:R-:W-:Y:S01]  /*148f0*/  ISETP.GT.U32.AND P1, PT, R10, R8, PT ;  /* 0x000000080a00720c */ /* 0x000fe20003f24070 */
[----:B------:R-:W-:Y:S01]  /*14900*/  IMAD.HI.U32 R22, R4, R5, RZ ;  /* 0x0000000504167227 */ /* 0x000fe200078e00ff */
[----:B------:R-:W-:-:S03]  /*14910*/  ISETP.GT.U32.AND P2, PT, R10, R11, PT ;  /* 0x0000000b0a00720c */ /* 0x000fc60003f44070 */
[----:B------:R-:W-:Y:S02]  /*14920*/  IMAD.MOV R21, RZ, RZ, -R21 ;  /* 0x000000ffff157224 */ /* 0x000fe400078e0a15 */
[----:B------:R-:W-:Y:S02]  /*14930*/  IMAD.MOV R22, RZ, RZ, -R22 ;  /* 0x000000ffff167224 */ /* 0x000fe400078e0a16 */
[C---:B------:R-:W-:Y:S02]  /*14940*/  IMAD R7, R10.reuse, R21, R9 ;  /* 0x000000150a077224 */ /* 0x040fe400078e0209 */
[----:B-1----:R-:W-:Y:S02]  /*14950*/  IMAD.MOV.U32 R0, RZ, RZ, R17 ;  /* 0x000000ffff007224 */ /* 0x002fe400078e0011 */
[----:B------:R-:W-:Y:S02]  /*14960*/  IMAD.MOV.U32 R3, RZ, RZ, R18 ;  /* 0x000000ffff037224 */ /* 0x000fe400078e0012 */
[----:B------:R-:W-:-:S02]  /*14970*/  IMAD R5, R10, R22, R5 ;  /* 0x000000160a057224 */ /* 0x000fc400078e0205 */
[----:B------:R-:W-:Y:S02]  /*14980*/  VIADD R2, R28, 0x74 ;  /* 0x000000741c027836 */ /* 0x000fe40000000000 */
[----:B------:R-:W-:Y:S01]  /*14990*/  @!P0 IMAD.MOV R0, RZ, RZ, -R0 ;  /* 0x000000ffff008224 */ /* 0x000fe200078e0a00 */
[----:B------:R-:W-:Y:S01]  /*149a0*/  ISETP.GT.U32.AND P0, PT, R10, R7, PT ;  /* 0x000000070a00720c */ /* 0x000fe20003f04070 */
[----:B------:R-:W-:Y:S01]  /*149b0*/  @!P5 IMAD.MOV R3, RZ, RZ, -R3 ;  /* 0x000000ffff03d224 */ /* 0x000fe200078e0a03 */
[----:B------:R-:W-:Y:S01]  /*149c0*/  IABS R17, R2 ;  /* 0x0000000200117213 */ /* 0x000fe20000000000 */
[--C-:B------:R-:W-:Y:S01]  /*149d0*/  @!P3 IMAD.IADD R12, R12, 0x1, -R10.reuse ;  /* 0x000000010c0cb824 */ /* 0x100fe200078e0a0a */
[----:B------:R-:W-:Y:S01]  /*149e0*/  ISETP.GT.U32.AND P5, PT, R10, R6, PT ;  /* 0x000000060a00720c */ /* 0x000fe20003fa4070 */
[--C-:B------:R-:W-:Y:S01]  /*149f0*/  @!P1 IMAD.IADD R8, R8, 0x1, -R10.reuse ;  /* 0x0000000108089824 */ /* 0x100fe200078e0a0a */
[----:B------:R-:W-:Y:S01]  /*14a00*/  ISETP.GT.U32.AND P1, PT, R10, R5, PT ;  /* 0x000000050a00720c */ /* 0x000fe20003f24070 */
[----:B------:R1:W-:Y:S01]  /*14a10*/  STL [R1+0x208], R3 ;  /* 0x0002080301007387 */ /* 0x0003e20000100800 */
[--C-:B------:R-:W-:Y:S01]  /*14a20*/  @!P2 IMAD.IADD R11, R11, 0x1, -R10.reuse ;  /* 0x000000010b0ba824 */ /* 0x100fe200078e0a0a */
[----:B------:R-:W-:Y:S01]  /*14a30*/  ISETP.GE.AND P3, PT, R15, RZ, PT ;  /* 0x000000ff0f00720c */ /* 0x000fe20003f66270 */
[----:B------:R-:W-:Y:S01]  /*14a40*/  VIADD R9, R28, 0x73 ;  /* 0x000000731c097836 */ /* 0x000fe20000000000 */
[----:B------:R-:W-:Y:S01]  /*14a50*/  ISETP.GE.AND P2, PT, R13, RZ, PT ;  /* 0x000000ff0d00720c */ /* 0x000fe20003f46270 */
[----:B------:R-:W-:Y:S01]  /*14a60*/  IMAD.HI.U32 R13, R4, R17, RZ ;  /* 0x00000011040d7227 */ /* 0x000fe200078e00ff */
[----:B------:R2:W-:Y:S02]  /*14a70*/  STL [R1+0x14c], R0 ;  /* 0x00014c0001007387 */ /* 0x0005e40000100800 */
[----:B------:R-:W-:Y:S01]  /*14a80*/  IABS R18, R9 ;  /* 0x0000000900127213 */ /* 0x000fe20000000000 */
[----:B------:R-:W-:Y:S01]  /*14a90*/  @!P0 IMAD.IADD R7, R7, 0x1, -R10 ;  /* 0x0000000107078824 */ /* 0x000fe200078e0a0a */
[----:B------:R-:W-:Y:S01]  /*14aa0*/  ISETP.GE.AND P0, PT, R14, RZ, PT ;  /* 0x000000ff0e00720c */ /* 0x000fe20003f06270 */
[----:B-1----:R-:W-:-:S02]  /*14ab0*/  IMAD.MOV.U32 R3, RZ, RZ, R12 ;  /* 0x000000ffff037224 */ /* 0x002fc400078e000c */
[----:B------:R-:W-:Y:S02]  /*14ac0*/  IMAD.MOV R13, RZ, RZ, -R13 ;  /* 0x000000ffff0d7224 */ /* 0x000fe400078e0a0d */
[----:B------:R-:W-:Y:S01]  /*14ad0*/  @!P6 IMAD.MOV R3, RZ, RZ, -R3 ;  /* 0x000000ffff03e224 */ /* 0x000fe200078e0a03 */
[----:B------:R-:W-:Y:S01]  /*14ae0*/  ISETP.GE.AND P6, PT, R2, RZ, PT ;  /* 0x000000ff0200720c */ /* 0x000fe20003fc6270 */
[----:B--2---:R-:W-:Y:S02]  /*14af0*/  IMAD.MOV.U32 R0, RZ, RZ, R8 ;  /* 0x000000ffff007224 */ /* 0x004fe400078e0008 */
[----:B------:R-:W-:Y:S01]  /*14b00*/  @!P1 IMAD.IADD R5, R5, 0x1, -R10 ;  /* 0x0000000105059824 */ /* 0x000fe200078e0a0a */
[----:B------:R1:W-:Y:S01]  /*14b10*/  STL [R1+0x204], R3 ;  /* 0x0002040301007387 */ /* 0x0003e20000100800 */
[C---:B------:R-:W-:Y:S01]  /*14b20*/  IMAD R8, R10.reuse, R13, R17 ;  /* 0x0000000d0a087224 */ /* 0x040fe200078e0211 */
[----:B------:R-:W-:Y:S01]  /*14b30*/  ISETP.GT.U32.AND P1, PT, R10, R7, PT ;  /* 0x000000070a00720c */ /* 0x000fe20003f24070 */
[----:B------:R-:W-:-:S02]  /*14b40*/  IMAD.MOV.U32 R15, RZ, RZ, R18 ;  /* 0x000000ffff0f7224 */ /* 0x000fc400078e0012 */
[----:B------:R-:W-:Y:S01]  /*14b50*/  @!P4 IMAD.MOV R0, RZ, RZ, -R0 ;  /* 0x000000ffff00c224 */ /* 0x000fe200078e0a00 */
[----:B------:R-:W-:Y:S01]  /*14b60*/  ISETP.GT.U32.AND P4, PT, R10, R5, PT ;  /* 0x000000050a00720c */ /* 0x000fe20003f84070 */
[----:B------:R-:W-:Y:S01]  /*14b70*/  @!P5 IMAD.IADD R6, R6, 0x1, -R10 ;  /* 0x000000010606d824 */ /* 0x000fe200078e0a0a */
[----:B------:R-:W-:Y:S01]  /*14b80*/  ISETP.GE.AND P5, PT, R16, RZ, PT ;  /* 0x000000ff1000720c */ /* 0x000fe20003fa6270 */
[----:B------:R-:W-:Y:S01]  /*14b90*/  IMAD.HI.U32 R16, R4, R15, RZ ;  /* 0x0000000f04107227 */ /* 0x000fe200078e00ff */
[----:B------:R2:W-:Y:S03]  /*14ba0*/  STL [R1+0x200], R0 ;  /* 0x0002000001007387 */ /* 0x0005e60000100800 */
[----:B-1----:R-:W-:Y:S02]  /*14bb0*/  IMAD.MOV.U32 R3, RZ, RZ, R11 ;  /* 0x000000ffff037224 */ /* 0x002fe400078e000b */
[----:B------:R-:W-:-:S02]  /*14bc0*/  IMAD.MOV R12, RZ, RZ, -R16 ;  /* 0x000000ffff0c7224 */ /* 0x000fc400078e0a10 */
[----:B------:R-:W-:Y:S01]  /*14bd0*/  @!P3 IMAD.MOV R3, RZ, RZ, -R3 ;  /* 0x000000ffff03b224 */ /* 0x000fe200078e0a03 */
[C---:B------:R-:W-:Y:S01]  /*14be0*/  ISETP.GT.U32.AND P3, PT, R10.reuse, R8, PT ;  /* 0x000000080a00720c */ /* 0x040fe20003f64070 */
[C---:B------:R-:W-:Y:S02]  /*14bf0*/  IMAD R2, R10.reuse, R12, R15 ;  /* 0x0000000c0a027224 */ /* 0x040fe400078e020f */
[----:B--2---:R-:W-:Y:S01]  /*14c00*/  IMAD.MOV.U32 R0, RZ, RZ, R6 ;  /* 0x000000ffff007224 */ /* 0x004fe200078e0006 */
[----:B------:R-:W-:Y:S01]  /*14c10*/  STL [R1+0x1fc], R3 ;  /* 0x0001fc0301007387 */ /* 0x000fe20000100800 */
[----:B------:R-:W-:Y:S01]  /*14c20*/  @!P1 IMAD.IADD R7, R7, 0x1, -R10 ;  /* 0x0000000107079824 */ /* 0x000fe200078e0a0a */
[----:B------:R-:W-:Y:S01]  /*14c30*/  ISETP.GE.AND P1, PT, R9, RZ, PT ;  /* 0x000000ff0900720c */ /* 0x000fe20003f26270 */
        /* <DEDUP_REMOVED lines=8> */
[----:B------:R-:W-:Y:S01]  /*14cc0*/  IABS R9, R11 ;  /* 0x0000000b00097213 */ /* 0x000fe20000000000 */
[----:B------:R-:W-:Y:S01]  /*14cd0*/  VIADD R13, R28, 0x70 ;  /* 0x000000701c0d7836 */ /* 0x000fe20000000000 */
[----:B------:R-:W-:Y:S01]  /*14ce0*/  ISETP.GE.AND P4, PT, R6, RZ, PT ;  /* 0x000000ff0600720c */ /* 0x000fe20003f86270 */
[----:B------:R-:W-:Y:S01]  /*14cf0*/  VIADD R12, R28, 0x6e ;  /* 0x0000006e1c0c7836 */ /* 0x000fe20000000000 */
[----:B------:R-:W-:Y:S01]  /*14d00*/  ISETP.GE.AND P3, PT, R11, RZ, PT ;  /* 0x000000ff0b00720c */ /* 0x000fe20003f66270 */
[----:B------:R-:W-:-:S02]  /*14d10*/  IMAD.MOV.U32 R6, RZ, RZ, R9 ;  /* 0x000000ffff067224 */ /* 0x000fc400078e0009 */
[----:B-1----:R-:W-:Y:S02]  /*14d20*/  IMAD.MOV.U32 R0, RZ, RZ, R7 ;  /* 0x000000ffff007224 */ /* 0x002fe400078e0007 */
[----:B------:R-:W-:-:S04]  /*14d30*/  IMAD.HI.U32 R7, R4, R14, RZ ;  /* 0x0000000e04077227 */ /* 0x000fc800078e00ff */
[----:B------:R-:W-:Y:S01]  /*14d40*/  @!P5 IMAD.MOV R0, RZ, RZ, -R0 ;  /* 0x000000ffff00d224 */ /* 0x000fe200078e0a00 */
[----:B------:R-:W-:Y:S01]  /*14d50*/  ISETP.GT.U32.AND P5, PT, R10, R8, PT ;  /* 0x000000080a00720c */ /* 0x000fe20003fa4070 */
[----:B------:R-:W-:Y:S02]  /*14d60*/  @!P2 IMAD.IADD R2, R2, 0x1, -R10 ;  /* 0x000000010202a824 */ /* 0x000fe400078e0a0a */
[----:B------:R-:W-:Y:S01]  /*14d70*/  IMAD.MOV R7, RZ, RZ, -R7 ;  /* 0x000000ffff077224 */ /* 0x000fe200078e0a07 */
[----:B------:R1:W-:Y:S01]  /*14d80*/  STL [R1+0x1f4], R0 ;  /* 0x0001f40001007387 */ /* 0x0003e20000100800 */
[----:B------:R-:W-:Y:S01]  /*14d90*/  IMAD.HI.U32 R9, R4, R6, RZ ;  /* 0x0000000604097227 */ /* 0x000fe200078e00ff */
[----:B------:R-:W-:-:S03]  /*14da0*/  ISETP.GT.U32.AND P2, PT, R10, R2, PT ;  /* 0x000000020a00720c */ /* 0x000fc60003f44070 */
[----:B------:R-:W-:Y:S02]  /*14db0*/  IMAD R14, R10, R7, R14 ;  /* 0x000000070a0e7224 */ /* 0x000fe400078e020e */
[----:B------:R-:W-:Y:S02]  /*14dc0*/  VIADD R19, R28, 0x6c ;  /* 0x0000006c1c137836 */ /* 0x000fe40000000000 */
[----:B------:R-:W-:Y:S01]  /*14dd0*/  @!P5 IMAD.IADD R8, R8, 0x1, -R10 ;  /* 0x000000010808d824 */ /* 0x000fe200078e0a0a */
[----:B------:R-:W-:Y:S01]  /*14de0*/  ISETP.GT.U32.AND P5, PT, R10, R14, PT ;  /* 0x0000000e0a00720c */ /* 0x000fe20003fa4070 */
[----:B-1----:R-:W-:Y:S02]  /*14df0*/  IMAD.MOV.U32 R0, RZ, RZ, R5 ;  /* 0x000000ffff007224 */ /* 0x002fe400078e0005 */
[----:B------:R-:W-:Y:S02]  /*14e00*/  IMAD.MOV R5, RZ, RZ, -R9 ;  /* 0x000000ffff057224 */ /* 0x000fe400078e0a09 */
[----:B------:R-:W-:-:S02]  /*14e10*/  IMAD.MOV.U32 R3, RZ, RZ, R8 ;  /* 0x000000ffff037224 */ /* 0x000fc400078e0008 */
[C---:B------:R-:W-:Y:S02]  /*14e20*/  IMAD R6, R10.reuse, R5, R6 ;  /* 0x000000050a067224 */ /* 0x040fe400078e0206 */
[----:B------:R-:W-:Y:S02]  /*14e30*/  @!P6 IMAD.MOV R3, RZ, RZ, -R3 ;  /* 0x000000ffff03e224 */ /* 0x000fe400078e0a03 */
[----:B------:R-:W-:Y:S01]  /*14e40*/  @!P0 IMAD.MOV R0, RZ, RZ, -R0 ;  /* 0x000000ffff008224 */ /* 0x000fe200078e0a00 */
[----:B------:R-:W-:Y:S01]  /*14e50*/  ISETP.GT.U32.AND P6, PT, R10, R6, PT ;  /* 0x000000060a00720c */ /* 0x000fe20003fc4070 */
[--C-:B------:R-:W-:Y:S01]  /*14e60*/  @!P2 IMAD.IADD R2, R2, 0x1, -R10.reuse ;  /* 0x000000010202a824 */ /* 0x100fe200078e0a0a */
[----:B------:R-:W-:Y:S01]  /*14e70*/  ISETP.GE.AND P0, PT, R13, RZ, PT ;  /* 0x000000ff0d00720c */ /* 0x000fe20003f06270 */
[----:B------:R-:W-:Y:S01]  /*14e80*/  @!P5 IMAD.IADD R14, R14, 0x1, -R10 ;  /* 0x000000010e0ed824 */ /* 0x000fe200078e0a0a */
[----:B------:R-:W-:Y:S01]  /*14e90*/  IABS R13, R13 ;  /* 0x0000000d000d7213 */ /* 0x000fe20000000000 */
[----:B------:R1:W-:Y:S01]  /*14ea0*/  STL [R1+0x1f0], R0 ;  /* 0x0001f00001007387 */ /* 0x0003e20000100800 */
[----:B------:R-:W-:-:S02]  /*14eb0*/  VIADD R9, R28, 0x6f ;  /* 0x0000006f1c097836 */ /* 0x000fc40000000000 */
[----:B------:R-:W-:Y:S01]  /*14ec0*/  ISETP.GT.U32.AND P5, PT, R10, R14, PT ;  /* 0x0000000e0a00720c */ /* 0x000fe20003fa4070 */
[----:B------:R-:W-:Y:S01]  /*14ed0*/  IMAD.HI.U32 R7, R4, R13, RZ ;  /* 0x0000000d04077227 */ /* 0x000fe200078e00ff */
[----:B------:R-:W-:Y:S01]  /*14ee0*/  STL [R1+0x1ec], R3 ;  /* 0x0001ec0301007387 */ /* 0x000fe20000100800 */
[----:B------:R-:W-:Y:S02]  /*14ef0*/  ISETP.GE.AND P2, PT, R9, RZ, PT ;  /* 0x000000ff0900720c */ /* 0x000fe40003f46270 */
[----:B------:R-:W-:Y:S01]  /*14f00*/  @!P6 IMAD.IADD R6, R6, 0x1, -R10 ;  /* 0x000000010606e824 */ /* 0x000fe200078e0a0a */
[----:B------:R-:W-:Y:S01]  /*14f10*/  IABS R9, R9 ;  /* 0x0000000900097213 */ /* 0x000fe20000000000 */
[----:B-1----:R-:W-:Y:S02]  /*14f20*/  IMAD.MOV.U32 R0, RZ, RZ, R2 ;  /* 0x000000ffff007224 */ /* 0x002fe400078e0002 */
[----:B------:R-:W-:Y:S01]  /*14f30*/  IMAD.MOV R7, RZ, RZ, -R7 ;  /* 0x000000ffff077224 */ /* 0x000fe200078e0a07 */
[----:B------:R-:W-:Y:S01]  /*14f40*/  ISETP.GT.U32.AND P6, PT, R10, R6, PT ;  /* 0x000000060a00720c */ /* 0x000fe20003fc4070 */
[----:B------:R-:W-:Y:S01]  /*14f50*/  @!P1 IMAD.MOV R0, RZ, RZ, -R0 ;  /* 0x000000ffff009224 */ /* 0x000fe200078e0a00 */
[----:B------:R-:W-:Y:S01]  /*14f60*/  ISETP.GE.AND P1, PT, R12, RZ, PT ;  /* 0x000000ff0c00720c */ /* 0x000fe20003f26270 */
[----:B------:R-:W-:Y:S01]  /*14f70*/  VIADD R5, R28, 0x6d ;  /* 0x0000006d1c057836 */ /* 0x000fe20000000000 */
[----:B------:R-:W-:Y:S01]  /*14f80*/  IABS R12, R12 ;  /* 0x0000000c000c7213 */ /* 0x000fe20000000000 */
[----:B------:R-:W-:Y:S01]  /*14f90*/  IMAD R13, R10, R7, R13 ;  /* 0x000000070a0d7224 */ /* 0x000fe200078e020d */
[----:B------:R1:W-:Y:S01]  /*14fa0*/  STL [R1+0x1e4], R0 ;  /* 0x0001e40001007387 */ /* 0x0003e20000100800 */
[----:B------:R-:W-:Y:S01]  /*14fb0*/  IMAD.HI.U32 R2, R4, R9, RZ ;  /* 0x0000000904027227 */ /* 0x000fe200078e00ff */
[----:B------:R-:W-:-:S03]  /*14fc0*/  IABS R11, R5 ;  /* 0x00000005000b7213 */ /* 0x000fc60000000000 */
[----:B------:R-:W-:-:S04]  /*14fd0*/  IMAD.HI.U32 R7, R4, R12, RZ ;  /* 0x0000000c04077227 */ /* 0x000fc800078e00ff */
[----:B------:R-:W-:Y:S02]  /*14fe0*/  IMAD.MOV R7, RZ, RZ, -R7 ;  /* 0x000000ffff077224 */ /* 0x000fe400078e0a07 */
[----:B------:R-:W-:Y:S01]  /*14ff0*/  @!P5 IMAD.IADD R14, R14, 0x1, -R10 ;  /* 0x000000010e0ed824 */ /* 0x000fe200078e0a0a */
[C---:B------:R-:W-:Y:S01]  /*15000*/  ISETP.GT.U32.AND P5, PT, R10.reuse, R13, PT ;  /* 0x0000000d0a00720c */ /* 0x040fe20003fa4070 */
[----:B------:R-:W-:Y:S02]  /*15010*/  IMAD.MOV R2, RZ, RZ, -R2 ;  /* 0x000000ffff027224 */ /* 0x000fe400078e0a02 */
[----:B------:R-:W-:Y:S02]  /*15020*/  IMAD R12, R10, R7, R12 ;  /* 0x000000070a0c7224 */ /* 0x000fe400078e020c */
[----:B------:R-:W-:-:S04]  /*15030*/  IMAD.HI.U32 R8, R4, R11, RZ ;  /* 0x0000000b04087227 */ /* 0x000fc800078e00ff */
[----:B------:R-:W-:Y:S01]  /*15040*/  IMAD R9, R10, R2, R9 ;  /* 0x000000020a097224 */ /* 0x000fe200078e0209 */
[----:B------:R-:W-:Y:S01]  /*15050*/  IABS R2, R19 ;  /* 0x0000001300027213 */ /* 0x000fe20000000000 */
[----:B-1----:R-:W-:Y:S02]  /*15060*/  IMAD.MOV.U32 R0, RZ, RZ, R14 ;  /* 0x000000ffff007224 */ /* 0x002fe400078e000e */
[----:B------:R-:W-:Y:S01]  /*15070*/  @!P6 IMAD.IADD R6, R6, 0x1, -R10 ;  /* 0x000000010606e824 */ /* 0x000fe200078e0a0a */
[C---:B------:R-:W-:Y:S01]  /*15080*/  ISETP.GT.U32.AND P6, PT, R10.reuse, R12, PT ;  /* 0x0000000c0a00720c */ /* 0x040fe20003fc4070 */
[----:B------:R-:W-:Y:S02]  /*15090*/  IMAD.MOV R8, RZ, RZ, -R8 ;  /* 0x000000ffff087224 */ /* 0x000fe400078e0a08 */
[----:B------:R-:W-:Y:S01]  /*150a0*/  @!P4 IMAD.MOV R0, RZ, RZ, -R0 ;  /* 0x000000ffff00c224 */ /* 0x000fe200078e0a00 */
[C---:B------:R-:W-:Y:S01]  /*150b0*/  ISETP.GT.U32.AND P4, PT, R10.reuse, R9, PT ;  /* 0x000000090a00720c */ /* 0x040fe20003f84070 */
[----:B------:R-:W-:-:S02]  /*150c0*/  IMAD R11, R10, R8, R11 ;  /* 0x000000080a0b7224 */ /* 0x000fc400078e020b */
[----:B------:R-:W-:Y:S01]  /*150d0*/  @!P5 IMAD.IADD R13, R13, 0x1, -R10 ;  /* 0x000000010d0dd824 */ /* 0x000fe200078e0a0a */
[----:B------:R1:W-:Y:S01]  /*150e0*/  STL [R1+0x1e0], R0 ;  /* 0x0001e00001007387 */ /* 0x0003e20000100800 */
[----:B------:R-:W-:Y:S01]  /*150f0*/  VIADD R15, R28, 0x6b ;  /* 0x0000006b1c0f7836 */ /* 0x000fe20000000000 */
[----:B------:R-:W-:Y:S01]  /*15100*/  ISETP.GT.U32.AND P5, PT, R10, R11, PT ;  /* 0x0000000b0a00720c */ /* 0x000fe20003fa4070 */
[----:B------:R-:W-:-:S03]  /*15110*/  IMAD.HI.U32 R7, R4, R2, RZ ;  /* 0x0000000204077227 */ /* 0x000fc600078e00ff */
[----:B------:R-:W-:Y:S01]  /*15120*/  IABS R14, R15 ;  /* 0x0000000f000e7213 */ /* 0x000fe20000000000 */
[--C-:B------:R-:W-:Y:S02]  /*15130*/  @!P6 IMAD.IADD R12, R12, 0x1, -R10.reuse ;  /* 0x000000010c0ce824 */ /* 0x100fe400078e0a0a */
[----:B------:R-:W-:Y:S01]  /*15140*/  @!P4 IMAD.IADD R9, R9, 0x1, -R10 ;  /* 0x000000010909c824 */ /* 0x000fe200078e0a0a */
[----:B------:R-:W-:Y:S01]  /*15150*/  ISETP.GT.U32.AND P4, PT, R10, R13, PT ;  /* 0x0000000d0a00720c */ /* 0x000fe20003f84070 */
[----:B-1----:R-:W-:Y:S02]  /*15160*/  IMAD.MOV.U32 R0, RZ, RZ, R6 ;  /* 0x000000ffff007224 */ /* 0x002fe400078e0006 */
[----:B------:R-:W-:Y:S01]  /*15170*/  IMAD.HI.U32 R6, R4, R14, RZ ;  /* 0x0000000e04067227 */ /* 0x000fe200078e00ff */
[----:B------:R-:W-:-:S03]  /*15180*/  ISETP.GT.U32.AND P6, PT, R10, R9, PT ;  /* 0x000000090a00720c */ /* 0x000fc60003fc4070 */
[----:B------:R-:W-:Y:S01]  /*15190*/  @!P3 IMAD.MOV R0, RZ, RZ, -R0 ;  /* 0x000000ffff00b224 */ /* 0x000fe200078e0a00 */
[C---:B------:R-:W-:Y:S01]  /*151a0*/  ISETP.GT.U32.AND P3, PT, R10.reuse, R12, PT ;  /* 0x0000000c0a00720c */ /* 0x040fe20003f64070 */
[----:B------:R-:W-:Y:S02]  /*151b0*/  @!P5 IMAD.IADD R11, R11, 0x1, -R10 ;  /* 0x000000010b0bd824 */ /* 0x000fe400078e0a0a */
[----:B------:R-:W-:Y:S01]  /*151c0*/  IMAD.MOV R7, RZ, RZ, -R7 ;  /* 0x000000ffff077224 */ /* 0x000fe200078e0a07 */
[----:B------:R1:W-:Y:S01]  /*151d0*/  STL [R1+0x1dc], R0 ;  /* 0x0001dc0001007387 */ /* 0x0003e20000100800 */
[----:B------:R-:W-:Y:S01]  /*151e0*/  IMAD.MOV R6, RZ, RZ, -R6 ;  /* 0x000000ffff067224 */ /* 0x000fe200078e0a06 */
[C---:B------:R-:W-:Y:S01]  /*151f0*/  ISETP.GT.U32.AND P5, PT, R10.reuse, R11, PT ;  /* 0x0000000b0a00720c */ /* 0x040fe20003fa4070 */
[C---:B------:R-:W-:Y:S02]  /*15200*/  IMAD R2, R10.reuse, R7, R2 ;  /* 0x000000070a027224 */ /* 0x040fe400078e0202 */
[----:B------:R-:W-:-:S02]  /*15210*/  IMAD R14, R10, R6, R14 ;  /* 0x000000060a0e7224 */ /* 0x000fc400078e020e */
[--C-:B------:R-:W-:Y:S01]  /*15220*/  @!P4 IMAD.IADD R13, R13, 0x1, -R10.reuse ;  /* 0x000000010d0dc824 */ /* 0x100fe200078e0a0a */
[----:B------:R-:W-:Y:S01]  /*15230*/  ISETP.GT.U32.AND P4, PT, R10, R2, PT ;  /* 0x000000020a00720c */ /* 0x000fe20003f84070 */
[--C-:B------:R-:W-:Y:S01]  /*15240*/  @!P3 IMAD.IADD R12, R12, 0x1, -R10.reuse ;  /* 0x000000010c0cb824 */ /* 0x100fe200078e0a0a */
[----:B------:R-:W-:Y:S01]  /*15250*/  ISETP.GT.U32.AND P3, PT, R10, R14, PT ;  /* 0x0000000e0a00720c */ /* 0x000fe20003f64070 */
[C---:B------:R-:W-:Y:S02]  /*15260*/  VIADD R7, R28.reuse, 0x69 ;  /* 0x000000691c077836 */ /* 0x040fe40000000000 */
        /* <DEDUP_REMOVED lines=8> */
[----:B-1----:R-:W-:-:S02]  /*152f0*/  IMAD.MOV.U32 R0, RZ, RZ, R9 ;  /* 0x000000ffff007224 */ /* 0x002fc400078e0009 */
[----:B------:R-:W-:-:S04]  /*15300*/  IMAD.HI.U32 R6, R4, R17, RZ ;  /* 0x0000001104067227 */ /* 0x000fc800078e00ff */
[--C-:B------:R-:W-:Y:S01]  /*15310*/  @!P4 IMAD.IADD R2, R2, 0x1, -R10.reuse ;  /* 0x000000010202c824 */ /* 0x100fe200078e0a0a */
[----:B------:R-:W-:Y:S01]  /*15320*/  ISETP.GE.AND P4, PT, R15, RZ, PT ;  /* 0x000000ff0f00720c */ /* 0x000fe20003f86270 */
[----:B------:R-:W-:Y:S02]  /*15330*/  @!P3 IMAD.IADD R14, R14, 0x1, -R10 ;  /* 0x000000010e0eb824 */ /* 0x000fe400078e0a0a */
[----:B------:R-:W-:Y:S02]  /*15340*/  VIADD R8, R28, 0x6a ;  /* 0x0000006a1c087836 */ /* 0x000fe40000000000 */
[----:B------:R-:W-:Y:S01]  /*15350*/  @!P0 IMAD.MOV R3, RZ, RZ, -R3 ;  /* 0x000000ffff038224 */ /* 0x000fe200078e0a03 */
[C---:B------:R-:W-:Y:S01]  /*15360*/  ISETP.GT.U32.AND P3, PT, R10.reuse, R14, PT ;  /* 0x0000000e0a00720c */ /* 0x040fe20003f64070 */
[----:B------:R-:W-:Y:S01]  /*15370*/  IMAD.MOV.U32 R15, RZ, RZ, R19 ;  /* 0x000000ffff0f7224 */ /* 0x000fe200078e0013 */
[----:B------:R-:W-:Y:S01]  /*15380*/  IABS R18, R8 ;  /* 0x0000000800127213 */ /* 0x000fe20000000000 */
[----:B------:R-:W-:Y:S01]  /*15390*/  @!P2 IMAD.MOV R0, RZ, RZ, -R0 ;  /* 0x000000ffff00a224 */ /* 0x000fe200078e0a00 */
[----:B------:R-:W-:Y:S01]  /*153a0*/  STL [R1+0x1d4], R3 ;  /* 0x0001d40301007387 */ /* 0x000fe20000100800 */
[----:B------:R-:W-:Y:S01]  /*153b0*/  IMAD.MOV R6, RZ, RZ, -R6 ;  /* 0x000000ffff067224 */ /* 0x000fe200078e0a06 */
[----:B------:R-:W-:Y:S01]  /*153c0*/  ISETP.GT.U32.AND P0, PT, R10, R2, PT ;  /* 0x000000020a00720c */ /* 0x000fe20003f04070 */
[----:B------:R-:W-:Y:S01]  /*153d0*/  IMAD.HI.U32 R13, R4, R15, RZ ;  /* 0x0000000f040d7227 */ /* 0x000fe200078e00ff */
[----:B------:R1:W-:Y:S03]  /*153e0*/  STL [R1+0x1d0], R0 ;  /* 0x0001d00001007387 */ /* 0x0003e60000100800 */
[----:B------:R-:W-:-:S02]  /*153f0*/  IMAD R17, R10, R6, R17 ;  /* 0x000000060a117224 */ /* 0x000fc400078e0211 */
[----:B------:R-:W-:Y:S02]  /*15400*/  IMAD.MOV R9, RZ, RZ, -R13 ;  /* 0x000000ffff097224 */ /* 0x000fe400078e0a0d */
[----:B------:R-:W-:-:S04]  /*15410*/  IMAD.HI.U32 R16, R4, R18, RZ ;  /* 0x0000001204107227 */ /* 0x000fc800078e00ff */
[----:B-1----:R-:W-:Y:S02]  /*15420*/  IMAD.MOV.U32 R0, RZ, RZ, R11 ;  /* 0x000000ffff007224 */ /* 0x002fe400078e000b */
[C---:B------:R-:W-:Y:S02]  /*15430*/  IMAD R15, R10.reuse, R9, R15 ;  /* 0x000000090a0f7224 */ /* 0x040fe400078e020f */
[----:B------:R-:W-:Y:S01]  /*15440*/  @!P6 IMAD.MOV R0, RZ, RZ, -R0 ;  /* 0x000000ffff00e224 */ /* 0x000fe200078e0a00 */
[----:B------:R-:W-:Y:S01]  /*15450*/  ISETP.GT.U32.AND P6, PT, R10, R17, PT ;  /* 0x000000110a00720c */ /* 0x000fe20003fc4070 */
[----:B------:R-:W-:Y:S02]  /*15460*/  IMAD.MOV R16, RZ, RZ, -R16 ;  /* 0x000000ffff107224 */ /* 0x000fe400078e0a10 */
[----:B------:R-:W-:Y:S02]  /*15470*/  IMAD.MOV.U32 R3, RZ, RZ, R12 ;  /* 0x000000ffff037224 */ /* 0x000fe400078e000c */
[----:B------:R-:W-:Y:S01]  /*15480*/  @!P3 IMAD.IADD R14, R14, 0x1, -R10 ;  /* 0x000000010e0eb824 */ /* 0x000fe200078e0a0a */
[C---:B------:R-:W-:Y:S01]  /*15490*/  ISETP.GT.U32.AND P3, PT, R10.reuse, R15, PT ;  /* 0x0000000f0a00720c */ /* 0x040fe20003f64070 */
[----:B------:R-:W-:-:S02]  /*154a0*/  IMAD R18, R10, R16, R18 ;  /* 0x000000100a127224 */ /* 0x000fc400078e0212 */
[----:B------:R-:W-:Y:S01]  /*154b0*/  @!P1 IMAD.MOV R3, RZ, RZ, -R3 ;  /* 0x000000ffff039224 */ /* 0x000fe200078e0a03 */
[----:B------:R-:W-:Y:S01]  /*154c0*/  ISETP.GE.AND P1, PT, R8, RZ, PT ;  /* 0x000000ff0800720c */ /* 0x000fe20003f26270 */
[--C-:B------:R-:W-:Y:S01]  /*154d0*/  @!P0 IMAD.IADD R2, R2, 0x1, -R10.reuse ;  /* 0x0000000102028824 */ /* 0x100fe200078e0a0a */
[----:B------:R-:W-:Y:S01]  /*154e0*/  ISETP.GT.U32.AND P2, PT, R10, R18, PT ;  /* 0x000000120a00720c */ /* 0x000fe20003f44070 */
[--C-:B------:R-:W-:Y:S01]  /*154f0*/  @!P6 IMAD.IADD R17, R17, 0x1, -R10.reuse ;  /* 0x000000011111e824 */ /* 0x100fe200078e0a0a */
[----:B------:R-:W-:Y:S01]  /*15500*/  STL [R1+0x1c8], R3 ;  /* 0x0001c80301007387 */ /* 0x000fe20000100800 */
[----:B------:R-:W-:Y:S01]  /*15510*/  ISETP.GE.AND P0, PT, R7, RZ, PT ;  /* 0x000000ff0700720c */ /* 0x000fe20003f06270 */
[----:B------:R-:W-:Y:S02]  /*15520*/  VIADD R7, R28, 0x66 ;  /* 0x000000661c077836 */ /* 0x000fe40000000000 */
[----:B------:R1:W-:Y:S01]  /*15530*/  STL [R1+0x1c4], R0 ;  /* 0x0001c40001007387 */ /* 0x0003e20000100800 */
[----:B------:R-:W-:-:S02]  /*15540*/  @!P3 IMAD.IADD R15, R15, 0x1, -R10 ;  /* 0x000000010f0fb824 */ /* 0x000fc400078e0a0a */
[C---:B------:R-:W-:Y:S01]  /*15550*/  VIADD R6, R28.reuse, 0x67 ;  /* 0x000000671c067836 */ /* 0x040fe20000000000 */
[----:B------:R-:W-:Y:S01]  /*15560*/  IABS R9, R7 ;  /* 0x0000000700097213 */ /* 0x000fe20000000000 */
[----:B------:R-:W-:Y:S01]  /*15570*/  VIADD R8, R28, 0x65 ;  /* 0x000000651c087836 */ /* 0x000fe20000000000 */
[----:B------:R-:W-:Y:S01]  /*15580*/  ISETP.GT.U32.AND P3, PT, R10, R15, PT ;  /* 0x0000000f0a00720c */ /* 0x000fe20003f64070 */
[----:B------:R-:W-:Y:S01]  /*15590*/  @!P2 IMAD.IADD R18, R18, 0x1, -R10 ;  /* 0x000000011212a824 */ /* 0x000fe200078e0a0a */
[----:B------:R-:W-:Y:S01]  /*155a0*/  IABS R13, R6 ;  /* 0x00000006000d7213 */ /* 0x000fe20000000000 */
[----:B------:R-:W-:Y:S01]  /*155b0*/  IMAD.HI.U32 R11, R4, R9, RZ ;  /* 0x00000009040b7227 */ /* 0x000fe200078e00ff */
[----:B------:R-:W-:Y:S02]  /*155c0*/  ISETP.GE.AND P2, PT, R5, RZ, PT ;  /* 0x000000ff0500720c */ /* 0x000fe40003f46270 */
[----:B------:R-:W-:Y:S01]  /*155d0*/  ISETP.GT.U32.AND P6, PT, R10, R18, PT ;  /* 0x000000120a00720c */ /* 0x000fe20003fc4070 */
[----:B-1----:R-:W-:Y:S01]  /*155e0*/  IMAD.MOV.U32 R0, RZ, RZ, R2 ;  /* 0x000000ffff007224 */ /* 0x002fe200078e0002 */
[----:B------:R-:W-:Y:S01]  /*155f0*/  IABS R16, R8 ;  /* 0x0000000800107213 */ /* 0x000fe20000000000 */
[----:B------:R-:W-:-:S02]  /*15600*/  IMAD.MOV R11, RZ, RZ, -R11 ;  /* 0x000000ffff0b7224 */ /* 0x000fc400078e0a0b */
        /* <DEDUP_REMOVED lines=13> */
[----:B------:R-:W-:Y:S01]  /*156e0*/  IMAD.MOV.U32 R3, RZ, RZ, R14 ;  /* 0x000000ffff037224 */ /* 0x000fe200078e000e */
[----:B------:R-:W-:Y:S01]  /*156f0*/  ISETP.GT.U32.AND P3, PT, R10, R6, PT ;  /* 0x000000060a00720c */ /* 0x000fe20003f64070 */
[----:B------:R-:W-:Y:S01]  /*15700*/  VIADD R2, R28, 0x64 ;  /* 0x000000641c027836 */ /* 0x000fe20000000000 */
[----:B------:R-:W-:Y:S01]  /*15710*/  IABS R12, R11 ;  /* 0x0000000b000c7213 */ /* 0x000fe20000000000 */
[----:B------:R-:W-:Y:S02]  /*15720*/  @!P4 IMAD.MOV R3, RZ, RZ, -R3 ;  /* 0x000000ffff03c224 */ /* 0x000fe400078e0a03 */
[----:B-1----:R-:W-:Y:S01]  /*15730*/  IMAD.MOV.U32 R0, RZ, RZ, R18 ;  /* 0x000000ffff007224 */ /* 0x002fe200078e0012 */
[----:B------:R-:W-:Y:S01]  /*15740*/  IABS R5, R2 ;  /* 0x0000000200057213 */ /* 0x000fe20000000000 */
[----:B------:R-:W-:Y:S01]  /*15750*/  IMAD.HI.U32 R14, R4, R12, RZ ;  /* 0x0000000c040e7227 */ /* 0x000fe200078e00ff */
[----:B------:R1:W-:Y:S03]  /*15760*/  STL [R1+0x1b8], R3 ;  /* 0x0001b80301007387 */ /* 0x0003e60000100800 */
[--C-:B------:R-:W-:Y:S01]  /*15770*/  @!P6 IMAD.IADD R13, R13, 0x1, -R10.reuse ;  /* 0x000000010d0de824 */ /* 0x100fe200078e0a0a */
[----:B------:R-:W-:Y:S01]  /*15780*/  ISETP.GE.AND P6, PT, R7, RZ, PT ;  /* 0x000000ff0700720c */ /* 0x000fe20003fc6270 */
[----:B------:R-:W-:-:S02]  /*15790*/  @!P3 IMAD.IADD R6, R6, 0x1, -R10 ;  /* 0x000000010606b824 */ /* 0x000fc400078e0a0a */
[----:B------:R-:W-:Y:S01]  /*157a0*/  IMAD.HI.U32 R19, R4, R16, RZ ;  /* 0x0000001004137227 */ /* 0x000fe200078e00ff */
[C---:B------:R-:W-:Y:S02]  /*157b0*/  ISETP.GT.U32.AND P3, PT, R10.reuse, R13, PT ;  /* 0x0000000d0a00720c */ /* 0x040fe40003f64070 */
[----:B------:R-:W-:Y:S01]  /*157c0*/  ISETP.GT.U32.AND P4, PT, R10, R6, PT ;  /* 0x000000060a00720c */ /* 0x000fe20003f84070 */
[----:B------:R-:W-:Y:S02]  /*157d0*/  IMAD.MOV R14, RZ, RZ, -R14 ;  /* 0x000000ffff0e7224 */ /* 0x000fe400078e0a0e */
[----:B------:R-:W-:Y:S02]  /*157e0*/  @!P1 IMAD.MOV R0, RZ, RZ, -R0 ;  /* 0x000000ffff009224 */ /* 0x000fe400078e0a00 */
[----:B------:R-:W-:-:S03]  /*157f0*/  IMAD.HI.U32 R9, R4, R5, RZ ;  /* 0x0000000504097227 */ /* 0x000fc600078e00ff */
[----:B------:R2:W-:Y:S01]  /*15800*/  STL [R1+0x1b4], R0 ;  /* 0x0001b40001007387 */ /* 0x0005e20000100800 */
[----:B------:R-:W-:Y:S02]  /*15810*/  IMAD.MOV R19, RZ, RZ, -R19 ;  /* 0x000000ffff137224 */ /* 0x000fe400078e0a13 */
[C---:B------:R-:W-:Y:S02]  /*15820*/  IMAD R12, R10.reuse, R14, R12 ;  /* 0x0000000e0a0c7224 */ /* 0x040fe400078e020c */
[----:B------:R-:W-:Y:S02]  /*15830*/  IMAD.MOV R9, RZ, RZ, -R9 ;  /* 0x000000ffff097224 */ /* 0x000fe400078e0a09 */
[C---:B------:R-:W-:Y:S02]  /*15840*/  IMAD R16, R10.reuse, R19, R16 ;  /* 0x000000130a107224 */ /* 0x040fe400078e0210 */
[----:B-1----:R-:W-:Y:S02]  /*15850*/  IMAD.MOV.U32 R3, RZ, RZ, R17 ;  /* 0x000000ffff037224 */ /* 0x002fe400078e0011 */
[----:B--2---:R-:W-:Y:S01]  /*15860*/  IMAD.MOV.U32 R0, RZ, RZ, R15 ;  /* 0x000000ffff007224 */ /* 0x004fe200078e000f */
[----:B------:R-:W-:Y:S01]  /*15870*/  ISETP.GT.U32.AND P1, PT, R10, R16, PT ;  /* 0x000000100a00720c */ /* 0x000fe20003f24070 */
[----:B------:R-:W-:Y:S01]  /*15880*/  @!P4 IMAD.IADD R6, R6, 0x1, -R10 ;  /* 0x000000010606c824 */ /* 0x000fe200078e0a0a */
[C---:B------:R-:W-:Y:S01]  /*15890*/  ISETP.GT.U32.AND P4, PT, R10.reuse, R12, PT ;  /* 0x0000000c0a00720c */ /* 0x040fe20003f84070 */
[----:B------:R-:W-:-:S02]  /*158a0*/  IMAD R5, R10, R9, R5 ;  /* 0x000000090a057224 */ /* 0x000fc400078e0205 */
[----:B------:R-:W-:Y:S01]  /*158b0*/  @!P0 IMAD.MOV R3, RZ, RZ, -R3 ;  /* 0x000000ffff038224 */ /* 0x000fe200078e0a03 */
[----:B------:R-:W-:Y:S01]  /*158c0*/  ISETP.GE.AND P0, PT, R8, RZ, PT ;  /* 0x000000ff0800720c */ /* 0x000fe20003f06270 */
[----:B------:R-:W-:Y:S01]  /*158d0*/  @!P2 IMAD.MOV R0, RZ, RZ, -R0 ;  /* 0x000000ffff00a224 */ /* 0x000fe200078e0a00 */
[----:B------:R-:W-:Y:S01]  /*158e0*/  ISETP.GT.U32.AND P2, PT, R10, R5, PT ;  /* 0x000000050a00720c */ /* 0x000fe20003f44070 */
[----:B------:R-:W-:Y:S01]  /*158f0*/  @!P3 IMAD.IADD R13, R13, 0x1, -R10 ;  /* 0x000000010d0db824 */ /* 0x000fe200078e0a0a */
[----:B------:R-:W-:Y:S01]  /*15900*/  STL [R1+0x1b0], R3 ;  /* 0x0001b00301007387 */ /* 0x000fe20000100800 */
[----:B------:R-:W-:Y:S01]  /*15910*/  ISETP.GE.AND P3, PT, R2, RZ, PT ;  /* 0x000000ff0200720c */ /* 0x000fe20003f66270 */
[C---:B------:R-:W-:Y:S02]  /*15920*/  VIADD R2, R28.reuse, 0x61 ;  /* 0x000000611c027836 */ /* 0x040fe40000000000 */
[----:B------:R1:W-:Y:S01]  /*15930*/  STL [R1+0x1a8], R0 ;  /* 0x0001a80001007387 */ /* 0x0003e20000100800 */
[----:B------:R-:W-:-:S02]  /*15940*/  VIADD R7, R28, 0x62 ;  /* 0x000000621c077836 */ /* 0x000fc40000000000 */
[--C-:B------:R-:W-:Y:S01]  /*15950*/  @!P4 IMAD.IADD R12, R12, 0x1, -R10.reuse ;  /* 0x000000010c0cc824 */ /* 0x100fe200078e0a0a */
[----:B------:R-:W-:Y:S01]  /*15960*/  IABS R14, R2 ;  /* 0x00000002000e7213 */ /* 0x000fe20000000000 */
[--C-:B------:R-:W-:Y:S01]  /*15970*/  @!P1 IMAD.IADD R16, R16, 0x1, -R10.reuse ;  /* 0x0000000110109824 */ /* 0x100fe200078e0a0a */
[----:B------:R-:W-:Y:S01]  /*15980*/  IABS R9, R7 ;  /* 0x0000000700097213 */ /* 0x000fe20000000000 */
[----:B------:R-:W-:Y:S01]  /*15990*/  @!P2 IMAD.IADD R5, R5, 0x1, -R10 ;  /* 0x000000010505a824 */ /* 0x000fe200078e0a0a */
[----:B------:R-:W-:Y:S01]  /*159a0*/  ISETP.GT.U32.AND P4, PT, R10, R12, PT ;  /* 0x0000000c0a00720c */ /* 0x000fe20003f84070 */
[----:B------:R-:W-:Y:S01]  /*159b0*/  VIADD R19, R28, 0x4f ;  /* 0x0000004f1c137836 */ /* 0x000fe20000000000 */
[----:B------:R-:W-:Y:S01]  /*159c0*/  ISETP.GT.U32.AND P2, PT, R10, R16, PT ;  /* 0x000000100a00720c */ /* 0x000fe20003f44070 */
[----:B-1----:R-:W-:Y:S01]  /*159d0*/  IMAD.MOV.U32 R0, RZ, RZ, R13 ;  /* 0x000000ffff007224 */ /* 0x002fe200078e000d */
[----:B------:R-:W-:Y:S01]  /*159e0*/  ISETP.GE.AND P1, PT, R11, RZ, PT ;  /* 0x000000ff0b00720c */ /* 0x000fe20003f26270 */
[----:B------:R-:W-:-:S04]  /*159f0*/  IMAD.HI.U32 R8, R4, R9, RZ ;  /* 0x0000000904087227 */ /* 0x000fc800078e00ff */
[----:B------:R-:W-:Y:S01]  /*15a00*/  @!P5 IMAD.MOV R0, RZ, RZ, -R0 ;  /* 0x000000ffff00d224 */ /* 0x000fe200078e0a00 */
[----:B------:R-:W-:Y:S01]  /*15a10*/  ISETP.GT.U32.AND P5, PT, R10, R5, PT ;  /* 0x000000050a00720c */ /* 0x000fe20003fa4070 */
[----:B------:R-:W-:Y:S02]  /*15a20*/  IMAD.MOV R8, RZ, RZ, -R8 ;  /* 0x000000ffff087224 */ /* 0x000fe400078e0a08 */
[----:B------:R-:W-:Y:S01]  /*15a30*/  VIADD R11, R28, 0x60 ;  /* 0x000000601c0b7836 */ /* 0x000fe20000000000 */
[----:B------:R1:W-:Y:S01]  /*15a40*/  STL [R1+0x1a4], R0 ;  /* 0x0001a40001007387 */ /* 0x0003e20000100800 */
[----:B------:R-:W-:Y:S02]  /*15a50*/  IMAD R9, R10, R8, R9 ;  /* 0x000000080a097224 */ /* 0x000fe400078e0209 */
[--C-:B------:R-:W-:Y:S01]  /*15a60*/  @!P4 IMAD.IADD R12, R12, 0x1, -R10.reuse ;  /* 0x000000010c0cc824 */ /* 0x100fe200078e0a0a */
[----:B------:R-:W-:Y:S01]  /*15a70*/  IABS R13, R11 ;  /* 0x0000000b000d7213 */ /* 0x000fe20000000000 */
[----:B------:R-:W-:Y:S01]  /*15a80*/  @!P2 IMAD.IADD R16, R16, 0x1, -R10 ;  /* 0x000000011010a824 */ /* 0x000fe200078e0a0a */
[----:B------:R-:W-:Y:S01]  /*15a90*/  ISETP.GT.U32.AND P2, PT, R10, R9, PT ;  /* 0x000000090a00720c */ /* 0x000fe20003f44070 */
[----:B------:R-:W-:-:S02]  /*15aa0*/  VIADD R20, R28, 0x4e ;  /* 0x0000004e1c147836 */ /* 0x000fc40000000000 */
[----:B------:R-:W-:-:S04]  /*15ab0*/  IMAD.HI.U32 R15, R4, R13, RZ ;  /* 0x0000000d040f7227 */ /* 0x000fc800078e00ff */
        /* <DEDUP_REMOVED lines=8> */
[--C-:B------:R-:W-:Y:S01]  /*15b40*/  @!P5 IMAD.IADD R5, R5, 0x1, -R10.reuse ;  /* 0x000000010505d824 */ /* 0x100fe200078e0a0a */
[----:B------:R-:W-:Y:S01]  /*15b50*/  ISETP.GT.U32.AND P4, PT, R10, R14, PT ;  /* 0x0000000e0a00720c */ /* 0x000fe20003f84070 */
[----:B------:R-:W-:Y:S01]  /*15b60*/  IMAD.MOV R15, RZ, RZ, -R15 ;  /* 0x000000ffff0f7224 */ /* 0x000fe200078e0a0f */
[----:B------:R-:W-:Y:S01]  /*15b70*/  ISETP.GE.AND P5, PT, R2, RZ, PT ;  /* 0x000000ff0200720c */ /* 0x000fe20003fa6270 */
[----:B------:R-:W-:Y:S01]  /*15b80*/  @!P2 IMAD.IADD R9, R9, 0x1, -R10 ;  /* 0x000000010909a824 */ /* 0x000fe200078e0a0a */
[----:B------:R-:W-:Y:S01]  /*15b90*/  IABS R2, R6 ;  /* 0x0000000600027213 */ /* 0x000fe20000000000 */
[----:B------:R-:W-:-:S02]  /*15ba0*/  IMAD R13, R10, R15, R13 ;  /* 0x0000000f0a0d7224 */ /* 0x000fc400078e020d */
[----:B------:R-:W-:Y:S01]  /*15bb0*/  IMAD.MOV.U32 R3, RZ, RZ, R5 ;  /* 0x000000ffff037224 */ /* 0x000fe200078e0005 */
[----:B------:R-:W-:Y:S01]  /*15bc0*/  ISETP.GT.U32.AND P2, PT, R10, R9, PT ;  /* 0x000000090a00720c */ /* 0x000fe20003f44070 */
[----:B-1----:R-:W-:Y:S02]  /*15bd0*/  IMAD.MOV.U32 R0, RZ, RZ, R16 ;  /* 0x000000ffff007224 */ /* 0x002fe400078e0010 */
[----:B------:R-:W-:Y:S02]  /*15be0*/  VIADD R7, R28, 0x5e ;  /* 0x0000005e1c077836 */ /* 0x000fe40000000000 */
[----:B------:R-:W-:Y:S01]  /*15bf0*/  @!P0 IMAD.MOV R0, RZ, RZ, -R0 ;  /* 0x000000ffff008224 */ /* 0x000fe200078e0a00 */
[----:B------:R-:W-:Y:S01]  /*15c00*/  ISETP.GE.AND P0, PT, R11, RZ, PT ;  /* 0x000000ff0b00720c */ /* 0x000fe20003f06270 */
[----:B------:R-:W-:Y:S01]  /*15c10*/  @!P4 IMAD.IADD R14, R14, 0x1, -R10 ;  /* 0x000000010e0ec824 */ /* 0x000fe200078e0a0a */
[----:B------:R-:W-:Y:S01]  /*15c20*/  IABS R8, R7 ;  /* 0x0000000700087213 */ /* 0x000fe20000000000 */
[----:B------:R-:W-:Y:S01]  /*15c30*/  IMAD.HI.U32 R11, R4, R2, RZ ;  /* 0x00000002040b7227 */ /* 0x000fe200078e00ff */
[----:B------:R1:W-:Y:S02]  /*15c40*/  STL [R1+0x19c], R0 ;  /* 0x00019c0001007387 */ /* 0x0003e40000100800 */
[C---:B------:R-:W-:Y:S01]  /*15c50*/  ISETP.GT.U32.AND P4, PT, R10.reuse, R14, PT ;  /* 0x0000000e0a00720c */ /* 0x040fe20003f84070 */
[----:B------:R-:W-:Y:S01]  /*15c60*/  @!P3 IMAD.MOV R3, RZ, RZ, -R3 ;  /* 0x000000ffff03b224 */ /* 0x000fe200078e0a03 */
[----:B------:R-:W-:Y:S01]  /*15c70*/  ISETP.GT.U32.AND P3, PT, R10, R13, PT ;  /* 0x0000000d0a00720c */ /* 0x000fe20003f64070 */
[----:B------:R-:W-:-:S03]  /*15c80*/  IMAD.HI.U32 R5, R4, R8, RZ ;  /* 0x0000000804057227 */ /* 0x000fc600078e00ff */
[----:B------:R2:W-:Y:S01]  /*15c90*/  STL [R1+0x198], R3 ;  /* 0x0001980301007387 */ /* 0x0005e20000100800 */
[----:B------:R-:W-:Y:S02]  /*15ca0*/  IMAD.MOV R5, RZ, RZ, -R5 ;  /* 0x000000ffff057224 */ /* 0x000fe400078e0a05 */
[----:B-1----:R-:W-:Y:S02]  /*15cb0*/  IMAD.MOV.U32 R0, RZ, RZ, R12 ;  /* 0x000000ffff007224 */ /* 0x002fe400078e000c */
[----:B------:R-:W-:Y:S01]  /*15cc0*/  @!P2 IMAD.IADD R9, R9, 0x1, -R10 ;  /* 0x000000010909a824 */ /* 0x000fe200078e0a0a */
[----:B------:R-:W-:Y:S01]  /*15cd0*/  ISETP.GE.AND P2, PT, R7, RZ, PT ;  /* 0x000000ff0700720c */ /* 0x000fe20003f46270 */
[----:B------:R-:W-:Y:S01]  /*15ce0*/  @!P1 IMAD.MOV R0, RZ, RZ, -R0 ;  /* 0x000000ffff009224 */ /* 0x000fe200078e0a00 */
[----:B------:R-:W-:Y:S01]  /*15cf0*/  ISETP.GE.AND P1, PT, R6, RZ, PT ;  /* 0x000000ff0600720c */ /* 0x000fe20003f26270 */
[----:B------:R-:W-:Y:S02]  /*15d00*/  IMAD.MOV R6, RZ, RZ, -R11 ;  /* 0x000000ffff067224 */ /* 0x000fe400078e0a0b */
[----:B------:R-:W-:Y:S01]  /*15d10*/  @!P4 IMAD.IADD R14, R14, 0x1, -R10 ;  /* 0x000000010e0ec824 */ /* 0x000fe200078e0a0a */
[----:B------:R1:W-:Y:S01]  /*15d20*/  STL [R1+0x194], R0 ;  /* 0x0001940001007387 */ /* 0x0003e20000100800 */
[----:B------:R-:W-:-:S02]  /*15d30*/  IMAD R2, R10, R6, R2 ;  /* 0x000000060a027224 */ /* 0x000fc400078e0202 */
[----:B------:R-:W-:Y:S02]  /*15d40*/  @!P3 IMAD.IADD R13, R13, 0x1, -R10 ;  /* 0x000000010d0db824 */ /* 0x000fe400078e0a0a */
[C---:B------:R-:W-:Y:S01]  /*15d50*/  IMAD R8, R10.reuse, R5, R8 ;  /* 0x000000050a087224 */ /* 0x040fe200078e0208 */
[C---:B------:R-:W-:Y:S01]  /*15d60*/  ISETP.GT.U32.AND P4, PT, R10.reuse, R2, PT ;  /* 0x000000020a00720c */ /* 0x040fe20003f84070 */
[----:B--2---:R-:W-:Y:S01]  /*15d70*/  IMAD.MOV.U32 R3, RZ, RZ, R9 ;  /* 0x000000ffff037224 */ /* 0x004fe200078e0009 */
[----:B------:R-:W-:Y:S01]  /*15d80*/  ISETP.GT.U32.AND P3, PT, R10, R13, PT ;  /* 0x0000000d0a00720c */ /* 0x000fe20003f64070 */
[----:B------:R-:W-:Y:S02]  /*15d90*/  VIADD R6, R28, 0x5c ;  /* 0x0000005c1c067836 */ /* 0x000fe40000000000 */
[----:B------:R-:W-:Y:S01]  /*15da0*/  @!P6 IMAD.MOV R3, RZ, RZ, -R3 ;  /* 0x000000ffff03e224 */ /* 0x000fe200078e0a03 */
[----:B------:R-:W-:Y:S01]  /*15db0*/  ISETP.GT.U32.AND P6, PT, R10, R8, PT ;  /* 0x000000080a00720c */ /* 0x000fe20003fc4070 */
[C---:B------:R-:W-:Y:S01]  /*15dc0*/  VIADD R11, R28.reuse, 0x5d ;  /* 0x0000005d1c0b7836 */ /* 0x040fe20000000000 */
[----:B------:R-:W-:Y:S01]  /*15dd0*/  IABS R12, R6 ;  /* 0x00000006000c7213 */ /* 0x000fe20000000000 */
[----:B-1----:R-:W-:Y:S01]  /*15de0*/  IMAD.MOV.U32 R0, RZ, RZ, R14 ;  /* 0x000000ffff007224 */ /* 0x002fe200078e000e */
[----:B------:R-:W-:Y:S01]  /*15df0*/  STL [R1+0x18c], R3 ;  /* 0x00018c0301007387 */ /* 0x000fe20000100800 */
[----:B------:R-:W-:Y:S01]  /*15e00*/  VIADD R5, R28, 0x5b ;  /* 0x0000005b1c057836 */ /* 0x000fe20000000000 */
[----:B------:R-:W-:Y:S01]  /*15e10*/  IABS R7, R11 ;  /* 0x0000000b00077213 */ /* 0x000fe20000000000 */
[----:B------:R-:W-:-:S02]  /*15e20*/  @!P4 IMAD.IADD R2, R2, 0x1, -R10 ;  /* 0x000000010202c824 */ /* 0x000fc400078e0a0a */
[----:B------:R-:W-:Y:S01]  /*15e30*/  @!P5 IMAD.MOV R0, RZ, RZ, -R0 ;  /* 0x000000ffff00d224 */ /* 0x000fe200078e0a00 */
[----:B------:R-:W-:Y:S01]  /*15e40*/  ISETP.GE.AND P5, PT, R11, RZ, PT ;  /* 0x000000ff0b00720c */ /* 0x000fe20003fa6270 */
[----:B------:R-:W-:Y:S01]  /*15e50*/  @!P3 IMAD.IADD R13, R13, 0x1, -R10 ;  /* 0x000000010d0db824 */ /* 0x000fe200078e0a0a */
[----:B------:R-:W-:Y:S01]  /*15e60*/  ISETP.GT.U32.AND P4, PT, R10, R2, PT ;  /* 0x000000020a00720c */ /* 0x000fe20003f84070 */
[----:B------:R-:W-:Y:S01]  /*15e70*/  IMAD.MOV.U32 R11, RZ, RZ, R12 ;  /* 0x000000ffff0b7224 */ /* 0x000fe200078e000c */
[----:B------:R1:W-:Y:S01]  /*15e80*/  STL [R1+0x188], R0 ;  /* 0x0001880001007387 */ /* 0x0003e20000100800 */
[----:B------:R-:W-:Y:S01]  /*15e90*/  @!P6 IMAD.IADD R8, R8, 0x1, -R10 ;  /* 0x000000010808e824 */ /* 0x000fe200078e0a0a */
[----:B------:R-:W-:Y:S01]  /*15ea0*/  ISETP.GE.AND P3, PT, R6, RZ, PT ;  /* 0x000000ff0600720c */ /* 0x000fe20003f66270 */
[----:B------:R-:W-:Y:S01]  /*15eb0*/  IMAD.HI.U32 R14, R4, R7, RZ ;  /* 0x00000007040e7227 */ /* 0x000fe200078e00ff */
[----:B------:R-:W-:Y:S02]  /*15ec0*/  IABS R9, R5 ;  /* 0x0000000500097213 */ /* 0x000fe40000000000 */
        /* <DEDUP_REMOVED lines=42> */
[----:B------:R-:W-:-:S04]  /*16170*/  IMAD.HI.U32 R8, R4, R5, RZ ;  /* 0x0000000504087227 */ /* 0x000fc800078e00ff */
[----:B------:R-:W-:Y:S02]  /*16180*/  @!P2 IMAD.IADD R9, R9, 0x1, -R10 ;  /* 0x000000010909a824 */ /* 0x000fe400078e0a0a */
[C---:B------:R-:W-:Y:S02]  /*16190*/  IMAD R14, R10.reuse, R17, R16 ;  /* 0x000000110a0e7224 */ /* 0x040fe400078e0210 */
[----:B------:R-:W-:Y:S01]  /*161a0*/  @!P1 IMAD.IADD R11, R11, 0x1, -R10 ;  /* 0x000000010b0b9824 */ /* 0x000fe200078e0a0a */
[C---:B------:R-:W-:Y:S01]  /*161b0*/  ISETP.GT.U32.AND P2, PT, R10.reuse, R9, PT ;  /* 0x000000090a00720c */ /* 0x040fe20003f44070 */
[----:B------:R-:W-:Y:S01]  /*161c0*/  IMAD.MOV R13, RZ, RZ, -R13 ;  /* 0x000000ffff0d7224 */ /* 0x000fe200078e0a0d */
[----:B------:R-:W-:Y:S01]  /*161d0*/  ISETP.GT.U32.AND P1, PT, R10, R14, PT ;  /* 0x0000000e0a00720c */ /* 0x000fe20003f24070 */
[----:B------:R-:W-:Y:S02]  /*161e0*/  IMAD.MOV.U32 R3, RZ, RZ, R7 ;  /* 0x000000ffff037224 */ /* 0x000fe400078e0007 */
[----:B------:R-:W-:-:S02]  /*161f0*/  IMAD.MOV R8, RZ, RZ, -R8 ;  /* 0x000000ffff087224 */ /* 0x000fc400078e0a08 */
[----:B-1----:R-:W-:Y:S02]  /*16200*/  IMAD.MOV.U32 R0, RZ, RZ, R11 ;  /* 0x000000ffff007224 */ /* 0x002fe400078e000b */
[----:B------:R-:W-:Y:S02]  /*16210*/  IMAD R15, R10, R13, R15 ;  /* 0x0000000d0a0f7224 */ /* 0x000fe400078e020f */
[----:B------:R-:W-:-:S04]  /*16220*/  IMAD.HI.U32 R13, R4, R2, RZ ;  /* 0x00000002040d7227 */ /* 0x000fc800078e00ff */
[----:B------:R-:W-:Y:S01]  /*16230*/  @!P5 IMAD.MOV R3, RZ, RZ, -R3 ;  /* 0x000000ffff03d224 */ /* 0x000fe200078e0a03 */
[----:B------:R-:W-:Y:S01]  /*16240*/  ISETP.GT.U32.AND P5, PT, R10, R15, PT ;  /* 0x0000000f0a00720c */ /* 0x000fe20003fa4070 */
[----:B------:R-:W-:Y:S01]  /*16250*/  @!P3 IMAD.MOV R0, RZ, RZ, -R0 ;  /* 0x000000ffff00b224 */ /* 0x000fe200078e0a00 */
[----:B------:R-:W-:Y:S01]  /*16260*/  ISETP.GE.AND P3, PT, R6, RZ, PT ;  /* 0x000000ff0600720c */ /* 0x000fe20003f66270 */
[C---:B------:R-:W-:Y:S01]  /*16270*/  IMAD R5, R10.reuse, R8, R5 ;  /* 0x000000080a057224 */ /* 0x040fe200078e0205 */
[----:B------:R-:W-:Y:S01]  /*16280*/  STL [R1+0x170], R3 ;  /* 0x0001700301007387 */ /* 0x000fe20000100800 */
[----:B------:R-:W-:Y:S02]  /*16290*/  IMAD.MOV R7, RZ, RZ, -R13 ;  /* 0x000000ffff077224 */ /* 0x000fe400078e0a0d */
[----:B------:R-:W-:Y:S01]  /*162a0*/  @!P2 IMAD.IADD R9, R9, 0x1, -R10 ;  /* 0x000000010909a824 */ /* 0x000fe200078e0a0a */
[----:B------:R1:W-:Y:S01]  /*162b0*/  STL [R1+0x16c], R0 ;  /* 0x00016c0001007387 */ /* 0x0003e20000100800 */
[C---:B------:R-:W-:Y:S01]  /*162c0*/  ISETP.GT.U32.AND P2, PT, R10.reuse, R5, PT ;  /* 0x000000050a00720c */ /* 0x040fe20003f44070 */
[----:B------:R-:W-:-:S02]  /*162d0*/  IMAD R2, R10, R7, R2 ;  /* 0x000000070a027224 */ /* 0x000fc400078e0202 */
[--C-:B------:R-:W-:Y:S02]  /*162e0*/  @!P1 IMAD.IADD R14, R14, 0x1, -R10.reuse ;  /* 0x000000010e0e9824 */ /* 0x100fe400078e0a0a */
[----:B------:R-:W-:Y:S02]  /*162f0*/  VIADD R6, R28, 0x56 ;  /* 0x000000561c067836 */ /* 0x000fe40000000000 */
[----:B------:R-:W-:Y:S01]  /*16300*/  @!P5 IMAD.IADD R15, R15, 0x1, -R10 ;  /* 0x000000010f0fd824 */ /* 0x000fe200078e0a0a */
[----:B------:R-:W-:Y:S01]  /*16310*/  ISETP.GT.U32.AND P1, PT, R10, R14, PT ;  /* 0x0000000e0a00720c */ /* 0x000fe20003f24070 */
[----:B-1----:R-:W-:Y:S01]  /*16320*/  IMAD.MOV.U32 R0, RZ, RZ, R9 ;  /* 0x000000ffff007224 */ /* 0x002fe200078e0009 */
[----:B------:R-:W-:Y:S01]  /*16330*/  IABS R13, R6 ;  /* 0x00000006000d7213 */ /* 0x000fe20000000000 */
[----:B------:R-:W-:Y:S01]  /*16340*/  VIADD R7, R28, 0x55 ;  /* 0x000000551c077836 */ /* 0x000fe20000000000 */
[C---:B------:R-:W-:Y:S01]  /*16350*/  ISETP.GT.U32.AND P5, PT, R10.reuse, R15, PT ;  /* 0x0000000f0a00720c */ /* 0x040fe20003fa4070 */
[----:B------:R-:W-:Y:S01]  /*16360*/  @!P0 IMAD.MOV R0, RZ, RZ, -R0 ;  /* 0x000000ffff008224 */ /* 0x000fe200078e0a00 */
[----:B------:R-:W-:Y:S01]  /*16370*/  ISETP.GT.U32.AND P0, PT, R10, R2, PT ;  /* 0x000000020a00720c */ /* 0x000fe20003f04070 */
[--C-:B------:R-:W-:Y:S01]  /*16380*/  @!P2 IMAD.IADD R5, R5, 0x1, -R10.reuse ;  /* 0x000000010505a824 */ /* 0x100fe200078e0a0a */
[----:B------:R-:W-:Y:S01]  /*16390*/  IABS R9, R7 ;  /* 0x0000000700097213 */ /* 0x000fe20000000000 */
[----:B------:R-:W-:Y:S01]  /*163a0*/  IMAD.HI.U32 R16, R4, R13, RZ ;  /* 0x0000000d04107227 */ /* 0x000fe200078e00ff */
[----:B------:R1:W-:Y:S02]  /*163b0*/  STL [R1+0x168], R0 ;  /* 0x0001680001007387 */ /* 0x0003e40000100800 */
[----:B------:R-:W-:Y:S01]  /*163c0*/  ISETP.GT.U32.AND P2, PT, R10, R5, PT ;  /* 0x000000050a00720c */ /* 0x000fe20003f44070 */
[----:B------:R-:W-:Y:S01]  /*163d0*/  @!P1 IMAD.IADD R14, R14, 0x1, -R10 ;  /* 0x000000010e0e9824 */ /* 0x000fe200078e0a0a */
[----:B------:R-:W-:Y:S01]  /*163e0*/  ISETP.GE.AND P1, PT, R12, RZ, PT ;  /* 0x000000ff0c00720c */ /* 0x000fe20003f26270 */
[----:B------:R-:W-:-:S02]  /*163f0*/  IMAD.MOV R16, RZ, RZ, -R16 ;  /* 0x000000ffff107224 */ /* 0x000fc400078e0a10 */
[----:B------:R-:W-:-:S04]  /*16400*/  IMAD.HI.U32 R12, R4, R9, RZ ;  /* 0x00000009040c7227 */ /* 0x000fc800078e00ff */
[----:B------:R-:W-:Y:S02]  /*16410*/  @!P0 IMAD.IADD R2, R2, 0x1, -R10 ;  /* 0x0000000102028824 */ /* 0x000fe400078e0a0a */
[----:B------:R-:W-:Y:S02]  /*16420*/  VIADD R8, R28, 0x54 ;  /* 0x000000541c087836 */ /* 0x000fe40000000000 */
[C---:B------:R-:W-:Y:S01]  /*16430*/  IMAD R13, R10.reuse, R16, R13 ;  /* 0x000000100a0d7224 */ /* 0x040fe200078e020d */
[----:B------:R-:W-:Y:S01]  /*16440*/  ISETP.GT.U32.AND P0, PT, R10, R2, PT ;  /* 0x000000020a00720c */ /* 0x000fe20003f04070 */
[----:B------:R-:W-:Y:S01]  /*16450*/  IMAD.MOV R12, RZ, RZ, -R12 ;  /* 0x000000ffff0c7224 */ /* 0x000fe200078e0a0c */
[----:B------:R-:W-:Y:S01]  /*16460*/  IABS R11, R8 ;  /* 0x00000008000b7213 */ /* 0x000fe20000000000 */
[--C-:B------:R-:W-:Y:S01]  /*16470*/  @!P2 IMAD.IADD R5, R5, 0x1, -R10.reuse ;  /* 0x000000010505a824 */ /* 0x100fe200078e0a0a */
[----:B------:R-:W-:Y:S01]  /*16480*/  ISETP.GE.AND P2, PT, R8, RZ, PT ;  /* 0x000000ff0800720c */ /* 0x000fe20003f46270 */
[----:B------:R-:W-:Y:S01]  /*16490*/  @!P5 IMAD.IADD R15, R15, 0x1, -R10 ;  /* 0x000000010f0fd824 */ /* 0x000fe200078e0a0a */
[C---:B------:R-:W-:Y:S01]  /*164a0*/  ISETP.GT.U32.AND P5, PT, R10.reuse, R13, PT ;  /* 0x0000000d0a00720c */ /* 0x040fe20003fa4070 */
[----:B------:R-:W-:-:S02]  /*164b0*/  IMAD R8, R10, R12, R9 ;  /* 0x0000000c0a087224 */ /* 0x000fc400078e0209 */
[----:B------:R-:W-:Y:S02]  /*164c0*/  IMAD.MOV.U32 R3, RZ, RZ, R14 ;  /* 0x000000ffff037224 */ /* 0x000fe400078e000e */
[----:B-1----:R-:W-:Y:S01]  /*164d0*/  IMAD.MOV.U32 R0, RZ, RZ, R15 ;  /* 0x000000ffff007224 */ /* 0x002fe200078e000f */
[----:B------:R-:W-:Y:S01]  /*164e0*/  IABS R15, R20 ;  /* 0x00000014000f7213 */ /* 0x000fe20000000000 */
[--C-:B------:R-:W-:Y:S01]  /*164f0*/  @!P0 IMAD.IADD R2, R2, 0x1, -R10.reuse ;  /* 0x0000000102028824 */ /* 0x100fe200078e0a0a */
[----:B------:R-:W-:Y:S01]  /*16500*/  ISETP.GT.U32.AND P0, PT, R10, R8, PT ;  /* 0x000000080a00720c */ /* 0x000fe20003f04070 */
[----:B------:R-:W-:Y:S01]  /*16510*/  @!P6 IMAD.MOV R3, RZ, RZ, -R3 ;  /* 0x000000ffff03e224 */ /* 0x000fe200078e0a03 */
[----:B------:R-:W-:Y:S01]  /*16520*/  ISETP.GE.AND P6, PT, R6, RZ, PT ;  /* 0x000000ff0600720c */ /* 0x000fe20003fc6270 */
[----:B------:R-:W-:Y:S02]  /*16530*/  VIADD R6, R28, 0x53 ;  /* 0x000000531c067836 */ /* 0x000fe40000000000 */
[----:B------:R-:W-:Y:S01]  /*16540*/  @!P5 IMAD.IADD R13, R13, 0x1, -R10 ;  /* 0x000000010d0dd824 */ /* 0x000fe200078e0a0a */
[----:B------:R1:W-:Y:S01]  /*16550*/  STL [R1+0x164], R3 ;  /* 0x0001640301007387 */ /* 0x0003e20000100800 */
[----:B------:R-:W-:Y:S01]  /*16560*/  IMAD.HI.U32 R14, R4, R11, RZ ;  /* 0x0000000b040e7227 */ /* 0x000fe200078e00ff */
[----:B------:R-:W-:-:S02]  /*16570*/  IABS R9, R6 ;  /* 0x0000000600097213 */ /* 0x000fc40000000000 */
[----:B------:R-:W-:Y:S01]  /*16580*/  ISETP.GT.U32.AND P5, PT, R10, R13, PT ;  /* 0x0000000d0a00720c */ /* 0x000fe20003fa4070 */
[----:B------:R-:W-:Y:S01]  /*16590*/  @!P4 IMAD.MOV R0, RZ, RZ, -R0 ;  /* 0x000000ffff00c224 */ /* 0x000fe200078e0a00 */
[----:B------:R-:W-:Y:S01]  /*165a0*/  ISETP.GE.AND P4, PT, R7, RZ, PT ;  /* 0x000000ff0700720c */ /* 0x000fe20003f86270 */
[----:B------:R-:W-:Y:S02]  /*165b0*/  @!P0 IMAD.IADD R8, R8, 0x1, -R10 ;  /* 0x0000000108088824 */ /* 0x000fe400078e0a0a */
[----:B------:R-:W-:Y:S01]  /*165c0*/  IMAD.MOV R14, RZ, RZ, -R14 ;  /* 0x000000ffff0e7224 */ /* 0x000fe200078e0a0e */
[----:B------:R2:W-:Y:S01]  /*165d0*/  STL [R1+0x160], R0 ;  /* 0x0001600001007387 */ /* 0x0005e20000100800 */
[----:B------:R-:W-:Y:S01]  /*165e0*/  IMAD.HI.U32 R7, R4, R9, RZ ;  /* 0x0000000904077227 */ /* 0x000fe200078e00ff */
[----:B------:R-:W-:-:S03]  /*165f0*/  ISETP.GT.U32.AND P0, PT, R10, R8, PT ;  /* 0x000000080a00720c */ /* 0x000fc60003f04070 */
[----:B-1----:R-:W-:Y:S02]  /*16600*/  IMAD.MOV.U32 R3, RZ, RZ, R5 ;  /* 0x000000ffff037224 */ /* 0x002fe400078e0005 */
[----:B------:R-:W-:Y:S02]  /*16610*/  IMAD R11, R10, R14, R11 ;  /* 0x0000000e0a0b7224 */ /* 0x000fe400078e020b */
[----:B------:R-:W-:Y:S02]  /*16620*/  VIADD R5, R28, 0x52 ;  /* 0x000000521c057836 */ /* 0x000fe40000000000 */
[----:B------:R-:W-:Y:S02]  /*16630*/  IMAD.MOV R7, RZ, RZ, -R7 ;  /* 0x000000ffff077224 */ /* 0x000fe400078e0a07 */
[----:B------:R-:W-:Y:S01]  /*16640*/  @!P5 IMAD.IADD R13, R13, 0x1, -R10 ;  /* 0x000000010d0dd824 */ /* 0x000fe200078e0a0a */
[----:B------:R-:W-:Y:S01]  /*16650*/  IABS R21, R5 ;  /* 0x0000000500157213 */ /* 0x000fe20000000000 */
[C---:B------:R-:W-:Y:S01]  /*16660*/  IMAD R9, R10.reuse, R7, R9 ;  /* 0x000000070a097224 */ /* 0x040fe200078e0209 */
[----:B------:R-:W-:Y:S01]  /*16670*/  ISETP.GT.U32.AND P5, PT, R10, R11, PT ;  /* 0x0000000b0a00720c */ /* 0x000fe20003fa4070 */
[----:B--2---:R-:W-:-:S02]  /*16680*/  IMAD.MOV.U32 R0, RZ, RZ, R2 ;  /* 0x000000ffff007224 */ /* 0x004fc400078e0002 */
[----:B------:R-:W-:Y:S01]  /*16690*/  @!P0 IMAD.IADD R8, R8, 0x1, -R10 ;  /* 0x0000000108088824 */ /* 0x000fe200078e0a0a */
[----:B------:R-:W-:Y:S01]  /*166a0*/  ISETP.GT.U32.AND P0, PT, R10, R9, PT ;  /* 0x000000090a00720c */ /* 0x000fe20003f04070 */
[----:B------:R-:W-:-:S04]  /*166b0*/  IMAD.HI.U32 R2, R4, R21, RZ ;  /* 0x0000001504027227 */ /* 0x000fc800078e00ff */
[----:B------:R-:W-:Y:S01]  /*166c0*/  @!P3 IMAD.MOV R3, RZ, RZ, -R3 ;  /* 0x000000ffff03b224 */ /* 0x000fe200078e0a03 */
[----:B------:R-:W-:Y:S01]  /*166d0*/  ISETP.GE.AND P3, PT, R6, RZ, PT ;  /* 0x000000ff0600720c */ /* 0x000fe20003f66270 */
[----:B------:R-:W-:Y:S02]  /*166e0*/  IMAD.MOV R2, RZ, RZ, -R2 ;  /* 0x000000ffff027224 */ /* 0x000fe400078e0a02 */
[----:B------:R-:W-:Y:S01]  /*166f0*/  @!P1 IMAD.MOV R0, RZ, RZ, -R0 ;  /* 0x000000ffff009224 */ /* 0x000fe200078e0a00 */
[----:B------:R1:W-:Y:S01]  /*16700*/  STL [R1+0x15c], R3 ;  /* 0x00015c0301007387 */ /* 0x0003e20000100800 */
[----:B------:R-:W-:Y:S01]  /*16710*/  ISETP.GE.AND P1, PT, R5, RZ, PT ;  /* 0x000000ff0500720c */ /* 0x000fe20003f26270 */
[--C-:B------:R-:W-:Y:S02]  /*16720*/  @!P5 IMAD.IADD R11, R11, 0x1, -R10.reuse ;  /* 0x000000010b0bd824 */ /* 0x100fe400078e0a0a */
[----:B------:R-:W-:Y:S01]  /*16730*/  IMAD R21, R10, R2, R21 ;  /* 0x000000020a157224 */ /* 0x000fe200078e0215 */
[----:B------:R2:W-:Y:S01]  /*16740*/  STL [R1+0x158], R0 ;  /* 0x0001580001007387 */ /* 0x0005e20000100800 */
[----:B------:R-:W-:Y:S01]  /*16750*/  VIADD R5, R28, 0x51 ;  /* 0x000000511c057836 */ /* 0x000fe20000000000 */
[----:B------:R-:W-:Y:S01]  /*16760*/  ISETP.GT.U32.AND P5, PT, R10, R11, PT ;  /* 0x0000000b0a00720c */ /* 0x000fe20003fa4070 */
[----:B------:R-:W-:-:S02]  /*16770*/  @!P0 IMAD.IADD R9, R9, 0x1, -R10 ;  /* 0x0000000109098824 */ /* 0x000fc400078e0a0a */
[----:B-1----:R-:W-:Y:S01]  /*16780*/  IMAD.MOV.U32 R3, RZ, RZ, R13 ;  /* 0x000000ffff037224 */ /* 0x002fe200078e000d */
[----:B------:R-:W-:Y:S01]  /*16790*/  IABS R12, R5 ;  /* 0x00000005000c7213 */ /* 0x000fe20000000000 */
[----:B------:R-:W-:Y:S01]  /*167a0*/  VIADD R6, R28, 0x50 ;  /* 0x000000501c067836 */ /* 0x000fe20000000000 */
[C---:B------:R-:W-:Y:S01]  /*167b0*/  ISETP.GT.U32.AND P0, PT, R10.reuse, R9, PT ;  /* 0x000000090a00720c */ /* 0x040fe20003f04070 */
[----:B------:R-:W-:Y:S01]  /*167c0*/  @!P6 IMAD.MOV R3, RZ, RZ, -R3 ;  /* 0x000000ffff03e224 */ /* 0x000fe200078e0a03 */
[----:B------:R-:W-:Y:S01]  /*167d0*/  ISETP.GT.U32.AND P6, PT, R10, R21, PT ;  /* 0x000000150a00720c */ /* 0x000fe20003fc4070 */
[----:B------:R-:W-:Y:S01]  /*167e0*/  IMAD.HI.U32 R7, R4, R12, RZ ;  /* 0x0000000c04077227 */ /* 0x000fe200078e00ff */
[----:B------:R-:W-:Y:S02]  /*167f0*/  IABS R16, R6 ;  /* 0x0000000600107213 */ /* 0x000fe40000000000 */
[----:B------:R-:W-:Y:S01]  /*16800*/  STL [R1+0x154], R3 ;  /* 0x0001540301007387 */ /* 0x000fe20000100800 */
[----:B------:R-:W-:-:S02]  /*16810*/  IMAD.MOV R7, RZ, RZ, -R7 ;  /* 0x000000ffff077224 */ /* 0x000fc400078e0a07 */
[----:B------:R-:W-:Y:S01]  /*16820*/  @!P5 IMAD.IADD R11, R11, 0x1, -R10 ;  /* 0x000000010b0bd824 */ /* 0x000fe200078e0a0a */
[----:B------:R-:W-:Y:S01]  /*16830*/  ISETP.GE.AND P5, PT, R6, RZ, PT ;  /* 0x000000ff0600720c */ /* 0x000fe20003fa6270 */
[C---:B------:R-:W-:Y:S01]  /*16840*/  IMAD R12, R10.reuse, R7, R12 ;  /* 0x000000070a0c7224 */ /* 0x040fe200078e020c */
[----:B------:R-:W-:Y:S01]  /*16850*/  IABS R6, R19 ;  /* 0x0000001300067213 */ /* 0x000fe20000000000 */
[--C-:B------:R-:W-:Y:S02]  /*16860*/  @!P0 IMAD.IADD R9, R9, 0x1, -R10.reuse ;  /* 0x0000000109098824 */ /* 0x100fe400078e0a0a */
[----:B------:R-:W-:Y:S01]  /*16870*/  @!P6 IMAD.IADD R21, R21, 0x1, -R10 ;  /* 0x000000011515e824 */ /* 0x000fe200078e0a0a */
[----:B------:R-:W-:Y:S01]  /*16880*/  ISETP.GT.U32.AND P0, PT, R10, R12, PT ;  /* 0x0000000c0a00720c */ /* 0x000fe20003f04070 */
[----:B------:R-:W-:-:S03]  /*16890*/  IMAD.HI.U32 R2, R4, R16, RZ ;  /* 0x0000001004027227 */ /* 0x000fc600078e00ff */
[----:B------:R-:W-:Y:S01]  /*168a0*/  ISETP.GT.U32.AND P6, PT, R10, R21, PT ;  /* 0x000000150a00720c */ /* 0x000fe20003fc4070 */
[----:B--2---:R-:W-:Y:S02]  /*168b0*/  IMAD.MOV.U32 R0, RZ, RZ, R8 ;  /* 0x000000ffff007224 */ /* 0x004fe400078e0008 */
        /* <DEDUP_REMOVED lines=21> */
[----:B------:R-:W-:Y:S01]  /*16a10*/  @!P2 IMAD.MOV R0, RZ, RZ, -R0 ;  /* 0x000000ffff00a224 */ /* 0x000fe200078e0a00 */
[----:B------:R-:W-:Y:S01]  /*16a20*/  ISETP.GT.U32.AND P2, PT, R10, R12, PT ;  /* 0x0000000c0a00720c */ /* 0x000fe20003f44070 */
[--C-:B------:R-:W-:Y:S01]  /*16a30*/  @!P6 IMAD.IADD R16, R16, 0x1, -R10.reuse ;  /* 0x000000011010e824 */ /* 0x100fe200078e0a0a */
[----:B------:R-:W-:Y:S01]  /*16a40*/  ISETP.GT.U32.AND P6, PT, R10, R15, PT ;  /* 0x0000000f0a00720c */ /* 0x000fe20003fc4070 */
[----:B------:R-:W-:Y:S01]  /*16a50*/  @!P0 IMAD.IADD R6, R6, 0x1, -R10 ;  /* 0x0000000106068824 */ /* 0x000fe200078e0a0a */
[----:B------:R1:W-:Y:S01]  /*16a60*/  STL [R1+0x148], R0 ;  /* 0x0001480001007387 */ /* 0x0003e20000100800 */
[----:B------:R-:W-:Y:S01]  /*16a70*/  IABS R2, R13 ;  /* 0x0000000d00027213 */ /* 0x000fe20000000000 */
[----:B------:R-:W-:Y:S01]  /*16a80*/  IMAD.HI.U32 R22, R4, R17, RZ ;  /* 0x0000001104167227 */ /* 0x000fe200078e00ff */
[----:B------:R-:W-:-:S03]  /*16a90*/  ISETP.GT.U32.AND P0, PT, R10, R16, PT ;  /* 0x000000100a00720c */ /* 0x000fc60003f04070 */
        /* <DEDUP_REMOVED lines=32> */
[----:B-1----:R-:W-:Y:S01]  /*16ca0*/  IMAD.MOV.U32 R0, RZ, RZ, R16 ;  /* 0x000000ffff007224 */ /* 0x002fe200078e0010 */
[----:B------:R-:W-:Y:S01]  /*16cb0*/  ISETP.GE.AND P2, PT, R18, RZ, PT ;  /* 0x000000ff1200720c */ /* 0x000fe20003f46270 */
[--C-:B------:R-:W-:Y:S01]  /*16cc0*/  @!P6 IMAD.IADD R15, R15, 0x1, -R10.reuse ;  /* 0x000000010f0fe824 */ /* 0x100fe200078e0a0a */
[----:B------:R-:W-:Y:S01]  /*16cd0*/  ISETP.GE.AND P6, PT, R20, RZ, PT ;  /* 0x000000ff1400720c */ /* 0x000fe20003fc6270 */
[----:B------:R-:W-:Y:S01]  /*16ce0*/  @!P3 IMAD.IADD R2, R2, 0x1, -R10 ;  /* 0x000000010202b824 */ /* 0x000fe200078e0a0a */
[C---:B------:R-:W-:Y:S01]  /*16cf0*/  ISETP.GT.U32.AND P3, PT, R10.reuse, R8, PT ;  /* 0x000000080a00720c */ /* 0x040fe20003f64070 */
[----:B------:R-:W-:Y:S01]  /*16d00*/  @!P5 IMAD.MOV R0, RZ, RZ, -R0 ;  /* 0x000000ffff00d224 */ /* 0x000fe200078e0a00 */
[----:B------:R-:W-:Y:S01]  /*16d10*/  ISETP.GT.U32.AND P5, PT, R10, R7, PT ;  /* 0x000000070a00720c */ /* 0x000fe20003fa4070 */
[----:B------:R-:W-:-:S04]  /*16d20*/  IMAD.HI.U32 R21, R4, R17, RZ ;  /* 0x0000001104157227 */ /* 0x000fc800078e00ff */
[----:B------:R-:W-:Y:S01]  /*16d30*/  @!P4 IMAD.MOV R3, RZ, RZ, -R3 ;  /* 0x000000ffff03c224 */ /* 0x000fe200078e0a03 */
[----:B------:R-:W-:Y:S01]  /*16d40*/  ISETP.GT.U32.AND P4, PT, R10, R2, PT ;  /* 0x000000020a00720c */ /* 0x000fe20003f84070 */
[----:B------:R-:W-:-:S03]  /*16d50*/  IMAD.HI.U32 R19, R4, R9, RZ ;  /* 0x0000000904137227 */ /* 0x000fc600078e00ff */
[----:B------:R1:W-:Y:S01]  /*16d60*/  STL [R1+0x13c], R3 ;  /* 0x00013c0301007387 */ /* 0x0003e20000100800 */
[----:B------:R-:W-:Y:S02]  /*16d70*/  IMAD.MOV R21, RZ, RZ, -R21 ;  /* 0x000000ffff157224 */ /* 0x000fe400078e0a15 */
[----:B------:R-:W-:Y:S01]  /*16d80*/  IMAD.MOV R19, RZ, RZ, -R19 ;  /* 0x000000ffff137224 */ /* 0x000fe200078e0a13 */
[----:B------:R2:W-:Y:S01]  /*16d90*/  STL [R1+0x138], R0 ;  /* 0x0001380001007387 */ /* 0x0005e20000100800 */
[C---:B------:R-:W-:Y:S02]  /*16da0*/  IMAD R5, R10.reuse, R21, R17 ;  /* 0x000000150a057224 */ /* 0x040fe400078e0211 */
[----:B------:R-:W-:Y:S02]  /*16db0*/  IMAD R9, R10, R19, R9 ;  /* 0x000000130a097224 */ /* 0x000fe400078e0209 */
[----:B------:R-:W-:Y:S02]  /*16dc0*/  VIADD R12, R28, 0x48 ;  /* 0x000000481c0c7836 */ /* 0x000fe40000000000 */
[----:B-1----:R-:W-:-:S02]  /*16dd0*/  IMAD.MOV.U32 R3, RZ, RZ, R6 ;  /* 0x000000ffff037224 */ /* 0x002fc400078e0006 */
[----:B------:R-:W-:Y:S01]  /*16de0*/  @!P3 IMAD.IADD R8, R8, 0x1, -R10 ;  /* 0x000000010808b824 */ /* 0x000fe200078e0a0a */
[C---:B------:R-:W-:Y:S01]  /*16df0*/  ISETP.GT.U32.AND P3, PT, R10.reuse, R9, PT ;  /* 0x000000090a00720c */ /* 0x040fe20003f64070 */
[----:B--2---:R-:W-:Y:S02]  /*16e00*/  IMAD.MOV.U32 R0, RZ, RZ, R15 ;  /* 0x000000ffff007224 */ /* 0x004fe400078e000f */
[----:B------:R-:W-:Y:S01]  /*16e10*/  @!P0 IMAD.MOV R3, RZ, RZ, -R3 ;  /* 0x000000ffff038224 */ /* 0x000fe200078e0a03 */
[----:B------:R-:W-:Y:S01]  /*16e20*/  ISETP.GT.U32.AND P0, PT, R10, R5, PT ;  /* 0x000000050a00720c */ /* 0x000fe20003f04070 */
[----:B------:R-:W-:Y:S01]  /*16e30*/  @!P6 IMAD.MOV R0, RZ, RZ, -R0 ;  /* 0x000000ffff00e224 */ /* 0x000fe200078e0a00 */
[----:B------:R-:W-:Y:S01]  /*16e40*/  ISETP.GE.AND P6, PT, R13, RZ, PT ;  /* 0x000000ff0d00720c */ /* 0x000fe20003fc6270 */
[----:B------:R-:W-:Y:S01]  /*16e50*/  @!P5 IMAD.IADD R7, R7, 0x1, -R10 ;  /* 0x000000010707d824 */ /* 0x000fe200078e0a0a */
[----:B------:R-:W-:Y:S01]  /*16e60*/  IABS R13, R12 ;  /* 0x0000000c000d7213 */ /* 0x000fe20000000000 */
[----:B------:R1:W-:Y:S01]  /*16e70*/  STL [R1+0x134], R3 ;  /* 0x0001340301007387 */ /* 0x0003e20000100800 */
[----:B------:R-:W-:Y:S01]  /*16e80*/  ISETP.GE.AND P5, PT, R14, RZ, PT ;  /* 0x000000ff0e00720c */ /* 0x000fe20003fa6270 */
[----:B------:R-:W-:-:S02]  /*16e90*/  VIADD R6, R28, 0x47 ;  /* 0x000000471c067836 */ /* 0x000fc40000000000 */
[----:B------:R2:W-:Y:S01]  /*16ea0*/  STL [R1+0x130], R0 ;  /* 0x0001300001007387 */ /* 0x0005e20000100800 */
[----:B------:R-:W-:Y:S02]  /*16eb0*/  IMAD.HI.U32 R14, R4, R13, RZ ;  /* 0x0000000d040e7227 */ /* 0x000fe400078e00ff */
[----:B------:R-:W-:Y:S02]  /*16ec0*/  IABS R16, R6 ;  /* 0x0000000600107213 */ /* 0x000fe40000000000 */
[----:B------:R-:W-:Y:S01]  /*16ed0*/  @!P4 IMAD.IADD R2, R2, 0x1, -R10 ;  /* 0x000000010202c824 */ /* 0x000fe200078e0a0a */
[----:B------:R-:W-:Y:S01]  /*16ee0*/  ISETP.GE.AND P4, PT, R11, RZ, PT ;  /* 0x000000ff0b00720c */ /* 0x000fe20003f86270 */
[----:B-1----:R-:W-:Y:S02]  /*16ef0*/  IMAD.MOV.U32 R3, RZ, RZ, R8 ;  /* 0x000000ffff037224 */ /* 0x002fe400078e0008 */
[----:B------:R-:W-:Y:S02]  /*16f00*/  IMAD.MOV R14, RZ, RZ, -R14 ;  /* 0x000000ffff0e7224 */ /* 0x000fe400078e0a0e */
[----:B--2---:R-:W-:-:S02]  /*16f10*/  IMAD.MOV.U32 R0, RZ, RZ, R7 ;  /* 0x000000ffff007224 */ /* 0x004fc400078e0007 */
[----:B------:R-:W-:Y:S02]  /*16f20*/  @!P1 IMAD.MOV R3, RZ, RZ, -R3 ;  /* 0x000000ffff039224 */ /* 0x000fe400078e0a03 */
[----:B------:R-:W-:Y:S01]  /*16f30*/  @!P2 IMAD.MOV R0, RZ, RZ, -R0 ;  /* 0x000000ffff00a224 */ /* 0x000fe200078e0a00 */
[----:B------:R-:W-:Y:S01]  /*16f40*/  ISETP.GE.AND P2, PT, R6, RZ, PT ;  /* 0x000000ff0600720c */ /* 0x000fe20003f46270 */
[--C-:B------:R-:W-:Y:S01]  /*16f50*/  @!P0 IMAD.IADD R5, R5, 0x1, -R10.reuse ;  /* 0x0000000105058824 */ /* 0x100fe200078e0a0a */
[----:B------:R-:W-:Y:S01]  /*16f60*/  STL [R1+0x12c], R3 ;  /* 0x00012c0301007387 */ /* 0x000fe20000100800 */
[----:B------:R-:W-:Y:S01]  /*16f70*/  @!P3 IMAD.IADD R9, R9, 0x1, -R10 ;  /* 0x000000010909b824 */ /* 0x000fe200078e0a0a */
[----:B------:R-:W-:Y:S01]  /*16f80*/  ISETP.GE.AND P0, PT, R12, RZ, PT ;  /* 0x000000ff0c00720c */ /* 0x000fe20003f06270 */
[C---:B------:R-:W-:Y:S01]  /*16f90*/  IMAD R13, R10.reuse, R14, R13 ;  /* 0x0000000e0a0d7224 */ /* 0x040fe200078e020d */
[----:B------:R1:W-:Y:S01]  /*16fa0*/  STL [R1+0x128], R0 ;  /* 0x0001280001007387 */ /* 0x0003e20000100800 */
[----:B------:R-:W-:Y:S01]  /*16fb0*/  ISETP.GT.U32.AND P1, PT, R10, R5, PT ;  /* 0x000000050a00720c */ /* 0x000fe20003f24070 */
[----:B------:R-:W-:Y:S01]  /*16fc0*/  IMAD.HI.U32 R11, R4, R16, RZ ;  /* 0x00000010040b7227 */ /* 0x000fe200078e00ff */
[----:B------:R-:W-:-:S03]  /*16fd0*/  ISETP.GT.U32.AND P3, PT, R10, R9, PT ;  /* 0x000000090a00720c */ /* 0x000fc60003f64070 */
[----:B------:R-:W-:Y:S02]  /*16fe0*/  IMAD.MOV R11, RZ, RZ, -R11 ;  /* 0x000000ffff0b7224 */ /* 0x000fe400078e0a0b */
[----:B------:R-:W-:Y:S02]  /*16ff0*/  VIADD R14, R28, 0x46 ;  /* 0x000000461c0e7836 */ /* 0x000fe40000000000 */
[----:B-1----:R-:W-:Y:S02]  /*17000*/  IMAD.MOV.U32 R0, RZ, RZ, R2 ;  /* 0x000000ffff007224 */ /* 0x002fe400078e0002 */
[C---:B------:R-:W-:Y:S02]  /*17010*/  IMAD R16, R10.reuse, R11, R16 ;  /* 0x0000000b0a107224 */ /* 0x040fe400078e0210 */
[----:B------:R-:W-:Y:S01]  /*17020*/  @!P6 IMAD.MOV R0, RZ, RZ, -R0 ;  /* 0x000000ffff00e224 */ /* 0x000fe200078e0a00 */
[----:B------:R-:W-:Y:S01]  /*17030*/  ISETP.GT.U32.AND P6, PT, R10, R13, PT ;  /* 0x0000000d0a00720c */ /* 0x000fe20003fc4070 */
[--C-:B------:R-:W-:Y:S01]  /*17040*/  @!P1 IMAD.IADD R5, R5, 0x1, -R10.reuse ;  /* 0x0000000105059824 */ /* 0x100fe200078e0a0a */
[----:B------:R-:W-:Y:S01]  /*17050*/  ISETP.GE.AND P1, PT, R14, RZ, PT ;  /* 0x000000ff0e00720c */ /* 0x000fe20003f26270 */
[----:B------:R-:W-:Y:S01]  /*17060*/  @!P3 IMAD.IADD R9, R9, 0x1, -R10 ;  /* 0x000000010909b824 */ /* 0x000fe200078e0a0a */
[----:B------:R-:W-:Y:S01]  /*17070*/  IABS R14, R14 ;  /* 0x0000000e000e7213 */ /* 0x000fe20000000000 */
[----:B------:R1:W-:Y:S01]  /*17080*/  STL [R1+0x124], R0 ;  /* 0x0001240001007387 */ /* 0x0003e20000100800 */
[----:B------:R-:W-:Y:S01]  /*17090*/  ISETP.GT.U32.AND P3, PT, R10, R16, PT ;  /* 0x000000100a00720c */ /* 0x000fe20003f64070 */
[----:B------:R-:W-:-:S02]  /*170a0*/  VIADD R7, R28, 0x44 ;  /* 0x000000441c077836 */ /* 0x000fc40000000000 */
[----:B------:R-:W-:-:S03]  /*170b0*/  IMAD.HI.U32 R8, R4, R14, RZ ;  /* 0x0000000e04087227 */ /* 0x000fc600078e00ff */
[----:B------:R-:W-:Y:S01]  /*170c0*/  IABS R12, R7 ;  /* 0x00000007000c7213 */ /* 0x000fe20000000000 */
[----:B------:R-:W-:Y:S02]  /*170d0*/  @!P6 IMAD.IADD R13, R13, 0x1, -R10 ;  /* 0x000000010d0de824 */ /* 0x000fe400078e0a0a */
[----:B-1----:R-:W-:Y:S02]  /*170e0*/  IMAD.MOV.U32 R0, RZ, RZ, R5 ;  /* 0x000000ffff007224 */ /* 0x002fe400078e0005 */
[----:B------:R-:W-:Y:S01]  /*170f0*/  VIADD R2, R28, 0x45 ;  /* 0x000000451c027836 */ /* 0x000fe20000000000 */
[----:B------:R-:W-:Y:S01]  /*17100*/  ISETP.GT.U32.AND P6, PT, R10, R13, PT ;  /* 0x0000000d0a00720c */ /* 0x000fe20003fc4070 */
[----:B------:R-:W-:Y:S02]  /*17110*/  @!P5 IMAD.MOV R0, RZ, RZ, -R0 ;  /* 0x000000ffff00d224 */ /* 0x000fe400078e0a00 */
[----:B------:R-:W-:Y:S01]  /*17120*/  IMAD.MOV R8, RZ, RZ, -R8 ;  /* 0x000000ffff087224 */ /* 0x000fe200078e0a08 */
[----:B------:R-:W-:Y:S01]  /*17130*/  IABS R6, R2 ;  /* 0x0000000200067213 */ /* 0x000fe20000000000 */
[----:B------:R-:W-:Y:S01]  /*17140*/  @!P3 IMAD.IADD R16, R16, 0x1, -R10 ;  /* 0x000000011010b824 */ /* 0x000fe200078e0a0a */
[----:B------:R1:W-:Y:S01]  /*17150*/  STL [R1+0x120], R0 ;  /* 0x0001200001007387 */ /* 0x0003e20000100800 */
[----:B------:R-:W-:Y:S01]  /*17160*/  IMAD R14, R10, R8, R14 ;  /* 0x000000080a0e7224 */ /* 0x000fe200078e020e */
[----:B------:R-:W-:Y:S01]  /*17170*/  ISETP.GE.AND P5, PT, R2, RZ, PT ;  /* 0x000000ff0200720c */ /* 0x000fe20003fa6270 */
[----:B------:R-:W-:Y:S01]  /*17180*/  IMAD.HI.U32 R2, R4, R12, RZ ;  /* 0x0000000c04027227 */ /* 0x000fe200078e00ff */
[----:B------:R-:W-:-:S03]  /*17190*/  ISETP.GT.U32.AND P3, PT, R10, R16, PT ;  /* 0x000000100a00720c */ /* 0x000fc60003f64070 */
[----:B------:R-:W-:Y:S01]  /*171a0*/  @!P6 IMAD.IADD R13, R13, 0x1, -R10 ;  /* 0x000000010d0de824 */ /* 0x000fe200078e0a0a */
[----:B------:R-:W-:Y:S01]  /*171b0*/  ISETP.GT.U32.AND P6, PT, R10, R14, PT ;  /* 0x0000000e0a00720c */ /* 0x000fe20003fc4070 */
[----:B------:R-:W-:-:S04]  /*171c0*/  IMAD.HI.U32 R5, R4, R6, RZ ;  /* 0x0000000604057227 */ /* 0x000fc800078e00ff */
        /* <DEDUP_REMOVED lines=21> */
[C---:B------:R-:W-:Y:S01]  /*17320*/  VIADD R15, R28.reuse, 0x42 ;  /* 0x000000421c0f7836 */ /* 0x040fe20000000000 */
[----:B------:R1:W-:Y:S01]  /*17330*/  STL [R1+0x118], R0 ;  /* 0x0001180001007387 */ /* 0x0003e20000100800 */
[----:B------:R-:W-:Y:S02]  /*17340*/  VIADD R5, R28, 0x40 ;  /* 0x000000401c057836 */ /* 0x000fe40000000000 */
[--C-:B------:R-:W-:Y:S01]  /*17350*/  @!P3 IMAD.IADD R6, R6, 0x1, -R10.reuse ;  /* 0x000000010606b824 */ /* 0x100fe200078e0a0a */
[----:B------:R-:W-:Y:S01]  /*17360*/  IABS R17, R15 ;  /* 0x0000000f00117213 */ /* 0x000fe20000000000 */
[----:B------:R-:W-:Y:S01]  /*17370*/  @!P6 IMAD.IADD R14, R14, 0x1, -R10 ;  /* 0x000000010e0ee824 */ /* 0x000fe200078e0a0a */
[----:B------:R-:W-:-:S02]  /*17380*/  IABS R8, R5 ;  /* 0x0000000500087213 */ /* 0x000fc40000000000 */
[----:B------:R-:W-:Y:S01]  /*17390*/  ISETP.GT.U32.AND P3, PT, R10, R6, PT ;  /* 0x000000060a00720c */ /* 0x000fe20003f64070 */
        /* <DEDUP_REMOVED lines=78> */
[C---:B------:R-:W-:Y:S02]  /*17880*/  IMAD R15, R10.reuse, R12, R15 ;  /* 0x0000000c0a0f7224 */ /* 0x040fe400078e020f */
[----:B------:R-:W-:Y:S01]  /*17890*/  IMAD.MOV.U32 R3, RZ, RZ, R11 ;  /* 0x000000ffff037224 */ /* 0x000fe200078e000b */
[----:B------:R-:W-:Y:S01]  /*178a0*/  ISETP.GT.U32.AND P4, PT, R10, R16, PT ;  /* 0x000000100a00720c */ /* 0x000fe20003f84070 */
[----:B------:R-:W-:Y:S01]  /*178b0*/  @!P0 IMAD.IADD R6, R6, 0x1, -R10 ;  /* 0x0000000106068824 */ /* 0x000fe200078e0a0a */
[----:B------:R-:W-:Y:S01]  /*178c0*/  ISETP.GE.AND P0, PT, R7, RZ, PT ;  /* 0x000000ff0700720c */ /* 0x000fe20003f06270 */
[----:B------:R-:W-:-:S02]  /*178d0*/  IMAD R14, R10, R9, R14 ;  /* 0x000000090a0e7224 */ /* 0x000fc400078e020e */
[----:B------:R-:W-:Y:S01]  /*178e0*/  @!P5 IMAD.MOV R3, RZ, RZ, -R3 ;  /* 0x000000ffff03d224 */ /* 0x000fe200078e0a03 */
[C---:B------:R-:W-:Y:S01]  /*178f0*/  ISETP.GT.U32.AND P5, PT, R10.reuse, R15, PT ;  /* 0x0000000f0a00720c */ /* 0x040fe20003fa4070 */
[----:B-1----:R-:W-:Y:S01]  /*17900*/  IMAD.MOV.U32 R0, RZ, RZ, R8 ;  /* 0x000000ffff007224 */ /* 0x002fe200078e0008 */
[----:B------:R-:W-:Y:S01]  /*17910*/  ISETP.GT.U32.AND P3, PT, R10, R6, PT ;  /* 0x000000060a00720c */ /* 0x000fe20003f64070 */
[----:B------:R-:W-:Y:S01]  /*17920*/  IMAD.HI.U32 R7, R4, R13, RZ ;  /* 0x0000000d04077227 */ /* 0x000fe200078e00ff */
[----:B------:R-:W-:Y:S03]  /*17930*/  STL [R1+0xfc], R3 ;  /* 0x0000fc0301007387 */ /* 0x000fe60000100800 */
[----:B------:R-:W-:Y:S01]  /*17940*/  @!P6 IMAD.MOV R0, RZ, RZ, -R0 ;  /* 0x000000ffff00e224 */ /* 0x000fe200078e0a00 */
[----:B------:R-:W-:Y:S01]  /*17950*/  ISETP.GT.U32.AND P6, PT, R10, R14, PT ;  /* 0x0000000e0a00720c */ /* 0x000fe20003fc4070 */
[----:B------:R-:W-:-:S02]  /*17960*/  IMAD.MOV R7, RZ, RZ, -R7 ;  /* 0x000000ffff077224 */ /* 0x000fc400078e0a07 */
[----:B------:R-:W-:Y:S01]  /*17970*/  VIADD R12, R28, 0x3a ;  /* 0x0000003a1c0c7836 */ /* 0x000fe20000000000 */
[----:B------:R1:W-:Y:S01]  /*17980*/  STL [R1+0xf8], R0 ;  /* 0x0000f80001007387 */ /* 0x0003e20000100800 */
[----:B------:R-:W-:Y:S02]  /*17990*/  IMAD R13, R10, R7, R13 ;  /* 0x000000070a0d7224 */ /* 0x000fe400078e020d */
[--C-:B------:R-:W-:Y:S01]  /*179a0*/  @!P4 IMAD.IADD R16, R16, 0x1, -R10.reuse ;  /* 0x000000011010c824 */ /* 0x100fe200078e0a0a */
[----:B------:R-:W-:Y:S01]  /*179b0*/  IABS R7, R12 ;  /* 0x0000000c00077213 */ /* 0x000fe20000000000 */
[--C-:B------:R-:W-:Y:S01]  /*179c0*/  @!P5 IMAD.IADD R15, R15, 0x1, -R10.reuse ;  /* 0x000000010f0fd824 */ /* 0x100fe200078e0a0a */
[----:B------:R-:W-:Y:S01]  /*179d0*/  ISETP.GT.U32.AND P4, PT, R10, R13, PT ;  /* 0x0000000d0a00720c */ /* 0x000fe20003f84070 */
[--C-:B------:R-:W-:Y:S01]  /*179e0*/  @!P3 IMAD.IADD R6, R6, 0x1, -R10.reuse ;  /* 0x000000010606b824 */ /* 0x100fe200078e0a0a */
[----:B------:R-:W-:Y:S01]  /*179f0*/  ISETP.GE.AND P3, PT, R5, RZ, PT ;  /* 0x000000ff0500720c */ /* 0x000fe20003f66270 */
[----:B------:R-:W-:Y:S01]  /*17a00*/  @!P6 IMAD.IADD R14, R14, 0x1, -R10 ;  /* 0x000000010e0ee824 */ /* 0x000fe200078e0a0a */
[----:B------:R-:W-:Y:S01]  /*17a10*/  ISETP.GT.U32.AND P6, PT, R10, R15, PT ;  /* 0x0000000f0a00720c */ /* 0x000fe20003fc4070 */
[----:B------:R-:W-:Y:S01]  /*17a20*/  VIADD R8, R28, 0x39 ;  /* 0x000000391c087836 */ /* 0x000fe20000000000 */
[----:B------:R-:W-:Y:S01]  /*17a30*/  ISETP.GE.AND P5, PT, R2, RZ, PT ;  /* 0x000000ff0200720c */ /* 0x000fe20003fa6270 */
[----:B------:R-:W-:-:S03]  /*17a40*/  IMAD.HI.U32 R5, R4, R7, RZ ;  /* 0x0000000704057227 */ /* 0x000fc600078e00ff */
[----:B------:R-:W-:Y:S01]  /*17a50*/  IABS R11, R8 ;  /* 0x00000008000b7213 */ /* 0x000fe20000000000 */
[----:B------:R-:W-:Y:S02]  /*17a60*/  IMAD.MOV R5, RZ, RZ, -R5 ;  /* 0x000000ffff057224 */ /* 0x000fe400078e0a05 */
[----:B------:R-:W-:Y:S01]  /*17a70*/  @!P4 IMAD.IADD R13, R13, 0x1, -R10 ;  /* 0x000000010d0dc824 */ /* 0x000fe200078e0a0a */
[C---:B------:R-:W-:Y:S01]  /*17a80*/  ISETP.GT.U32.AND P4, PT, R10.reuse, R14, PT ;  /* 0x0000000e0a00720c */ /* 0x040fe20003f84070 */
[----:B------:R-:W-:Y:S02]  /*17a90*/  IMAD R7, R10, R5, R7 ;  /* 0x000000050a077224 */ /* 0x000fe400078e0207 */
[----:B-1----:R-:W-:Y:S02]  /*17aa0*/  IMAD.MOV.U32 R0, RZ, RZ, R6 ;  /* 0x000000ffff007224 */ /* 0x002fe400078e0006 */
[----:B------:R-:W-:-:S04]  /*17ab0*/  IMAD.HI.U32 R6, R4, R11, RZ ;  /* 0x0000000b04067227 */ /* 0x000fc800078e00ff */
[----:B------:R-:W-:Y:S01]  /*17ac0*/  @!P6 IMAD.IADD R15, R15, 0x1, -R10 ;  /* 0x000000010f0fe824 */ /* 0x000fe200078e0a0a */
[C---:B------:R-:W-:Y:S01]  /*17ad0*/  ISETP.GT.U32.AND P6, PT, R10.reuse, R7, PT ;  /* 0x000000070a00720c */ /* 0x040fe20003fc4070 */
        /* <DEDUP_REMOVED lines=8> */
[----:B------:R-:W-:Y:S01]  /*17b60*/  @!P4 IMAD.IADD R14, R14, 0x1, -R10 ;  /* 0x000000010e0ec824 */ /* 0x000fe200078e0a0a */
[----:B------:R-:W-:Y:S01]  /*17b70*/  ISETP.GT.U32.AND P4, PT, R10, R11, PT ;  /* 0x0000000b0a00720c */ /* 0x000fe20003f84070 */
[----:B------:R-:W-:Y:S01]  /*17b80*/  IMAD.MOV.U32 R3, RZ, RZ, R16 ;  /* 0x000000ffff037224 */ /* 0x000fe200078e0010 */
[----:B------:R-:W-:Y:S01]  /*17b90*/  IABS R9, R5 ;  /* 0x0000000500097213 */ /* 0x000fe20000000000 */
[----:B------:R-:W-:Y:S01]  /*17ba0*/  @!P6 IMAD.IADD R7, R7, 0x1, -R10 ;  /* 0x000000010707e824 */ /* 0x000fe200078e0a0a */
[----:B------:R-:W-:Y:S01]  /*17bb0*/  ISETP.GE.AND P6, PT, R8, RZ, PT ;  /* 0x000000ff0800720c */ /* 0x000fe20003fc6270 */
[----:B------:R-:W-:-:S04]  /*17bc0*/  IMAD.HI.U32 R18, R4, R17, RZ ;  /* 0x0000001104127227 */ /* 0x000fc800078e00ff */
[----:B-1----:R-:W-:Y:S02]  /*17bd0*/  IMAD.MOV.U32 R0, RZ, RZ, R15 ;  /* 0x000000ffff007224 */ /* 0x002fe400078e000f */
[----:B------:R-:W-:Y:S01]  /*17be0*/  @!P2 IMAD.MOV R3, RZ, RZ, -R3 ;  /* 0x000000ffff03a224 */ /* 0x000fe200078e0a03 */
[----:B------:R-:W-:Y:S01]  /*17bf0*/  ISETP.GT.U32.AND P2, PT, R10, R7, PT ;  /* 0x000000070a00720c */ /* 0x000fe20003f44070 */
[----:B------:R-:W-:Y:S01]  /*17c00*/  @!P1 IMAD.IADD R13, R13, 0x1, -R10 ;  /* 0x000000010d0d9824 */ /* 0x000fe200078e0a0a */
[----:B------:R-:W-:Y:S01]  /*17c10*/  ISETP.GE.AND P1, PT, R12, RZ, PT ;  /* 0x000000ff0c00720c */ /* 0x000fe20003f26270 */
[----:B------:R-:W-:Y:S01]  /*17c20*/  IMAD.MOV R18, RZ, RZ, -R18 ;  /* 0x000000ffff127224 */ /* 0x000fe200078e0a12 */
[----:B------:R1:W-:Y:S01]  /*17c30*/  STL [R1+0xf0], R3 ;  /* 0x0000f00301007387 */ /* 0x0003e20000100800 */
[----:B------:R-:W-:-:S04]  /*17c40*/  IMAD.HI.U32 R12, R4, R9, RZ ;  /* 0x00000009040c7227 */ /* 0x000fc800078e00ff */
[----:B------:R-:W-:Y:S02]  /*17c50*/  @!P0 IMAD.MOV R0, RZ, RZ, -R0 ;  /* 0x000000ffff008224 */ /* 0x000fe400078e0a00 */
[C---:B------:R-:W-:Y:S02]  /*17c60*/  IMAD R8, R10.reuse, R18, R17 ;  /* 0x000000120a087224 */ /* 0x040fe400078e0211 */
[----:B------:R-:W-:Y:S01]  /*17c70*/  IMAD.MOV R12, RZ, RZ, -R12 ;  /* 0x000000ffff0c7224 */ /* 0x000fe200078e0a0c */
[----:B------:R2:W-:Y:S01]  /*17c80*/  STL [R1+0xec], R0 ;  /* 0x0000ec0001007387 */ /* 0x0005e20000100800 */
[----:B-1----:R-:W-:Y:S02]  /*17c90*/  IMAD.MOV.U32 R3, RZ, RZ, R14 ;  /* 0x000000ffff037224 */ /* 0x002fe400078e000e */
[--C-:B------:R-:W-:Y:S01]  /*17ca0*/  @!P4 IMAD.IADD R11, R11, 0x1, -R10.reuse ;  /* 0x000000010b0bc824 */ /* 0x100fe200078e0a0a */
[----:B------:R-:W-:Y:S01]  /*17cb0*/  ISETP.GT.U32.AND P4, PT, R10, R8, PT ;  /* 0x000000080a00720c */ /* 0x000fe20003f84070 */
[----:B------:R-:W-:Y:S01]  /*17cc0*/  @!P3 IMAD.MOV R3, RZ, RZ, -R3 ;  /* 0x000000ffff03b224 */ /* 0x000fe200078e0a03 */
[----:B------:R-:W-:Y:S01]  /*17cd0*/  ISETP.GE.AND P3, PT, R2, RZ, PT ;  /* 0x000000ff0200720c */ /* 0x000fe20003f66270 */
[----:B------:R-:W-:Y:S01]  /*17ce0*/  VIADD R6, R28, 0x36 ;  /* 0x000000361c067836 */ /* 0x000fe20000000000 */
[C---:B------:R-:W-:Y:S01]  /*17cf0*/  ISETP.GT.U32.AND P0, PT, R10.reuse, R11, PT ;  /* 0x0000000b0a00720c */ /* 0x040fe20003f04070 */
[C---:B------:R-:W-:Y:S01]  /*17d00*/  IMAD R2, R10.reuse, R12, R9 ;  /* 0x0000000c0a027224 */ /* 0x040fe200078e0209 */
[----:B------:R-:W-:Y:S01]  /*17d10*/  STL [R1+0xe8], R3 ;  /* 0x0000e80301007387 */ /* 0x000fe20000100800 */
[----:B--2---:R-:W-:Y:S01]  /*17d20*/  IMAD.MOV.U32 R0, RZ, RZ, R13 ;  /* 0x000000ffff007224 */ /* 0x004fe200078e000d */
[----:B------:R-:W-:Y:S01]  /*17d30*/  IABS R19, R6 ;  /* 0x0000000600137213 */ /* 0x000fe20000000000 */
[----:B------:R-:W-:Y:S01]  /*17d40*/  @!P2 IMAD.IADD R7, R7, 0x1, -R10 ;  /* 0x000000010707a824 */ /* 0x000fe200078e0a0a */
[----:B------:R-:W-:Y:S01]  /*17d50*/  ISETP.GT.U32.AND P2, PT, R10, R2, PT ;  /* 0x000000020a00720c */ /* 0x000fe20003f44070 */
[----:B------:R-:W-:Y:S01]  /*17d60*/  @!P5 IMAD.MOV R0, RZ, RZ, -R0 ;  /* 0x000000ffff00d224 */ /* 0x000fe200078e0a00 */
[----:B------:R-:W-:Y:S01]  /*17d70*/  ISETP.GE.AND P5, PT, R5, RZ, PT ;  /* 0x000000ff0500720c */ /* 0x000fe20003fa6270 */
[----:B------:R-:W-:-:S03]  /*17d80*/  IMAD.HI.U32 R13, R4, R19, RZ ;  /* 0x00000013040d7227 */ /* 0x000fc600078e00ff */
[----:B------:R1:W-:Y:S01]  /*17d90*/  STL [R1+0xe4], R0 ;  /* 0x0000e40001007387 */ /* 0x0003e20000100800 */
[----:B------:R-:W-:Y:S02]  /*17da0*/  VIADD R5, R28, 0x35 ;  /* 0x000000351c057836 */ /* 0x000fe40000000000 */
[----:B------:R-:W-:Y:S02]  /*17db0*/  IMAD.MOV R13, RZ, RZ, -R13 ;  /* 0x000000ffff0d7224 */ /* 0x000fe400078e0a0d */
[--C-:B------:R-:W-:Y:S01]  /*17dc0*/  @!P0 IMAD.IADD R11, R11, 0x1, -R10.reuse ;  /* 0x000000010b0b8824 */ /* 0x100fe200078e0a0a */
[----:B------:R-:W-:Y:S01]  /*17dd0*/  IABS R18, R5 ;  /* 0x0000000500127213 */ /* 0x000fe20000000000 */
[----:B------:R-:W-:Y:S01]  /*17de0*/  @!P4 IMAD.IADD R8, R8, 0x1, -R10 ;  /* 0x000000010808c824 */ /* 0x000fe200078e0a0a */
[----:B------:R-:W-:Y:S01]  /*17df0*/  ISETP.GE.AND P0, PT, R6, RZ, PT ;  /* 0x000000ff0600720c */ /* 0x000fe20003f06270 */
[----:B------:R-:W-:Y:S01]  /*17e00*/  IMAD R19, R10, R13, R19 ;  /* 0x0000000d0a137224 */ /* 0x000fe200078e0213 */
[----:B------:R-:W-:Y:S01]  /*17e10*/  ISETP.GE.AND P4, PT, R5, RZ, PT ;  /* 0x000000ff0500720c */ /* 0x000fe20003f86270 */
[----:B-1----:R-:W-:-:S02]  /*17e20*/  IMAD.MOV.U32 R0, RZ, RZ, R7 ;  /* 0x000000ffff007224 */ /* 0x002fc400078e0007 */
[----:B------:R-:W-:Y:S01]  /*17e30*/  @!P2 IMAD.IADD R2, R2, 0x1, -R10 ;  /* 0x000000010202a824 */ /* 0x000fe200078e0a0a */
[----:B------:R-:W-:Y:S01]  /*17e40*/  ISETP.GT.U32.AND P2, PT, R10, R8, PT ;  /* 0x000000080a00720c */ /* 0x000fe20003f44070 */
[----:B------:R-:W-:Y:S02]  /*17e50*/  @!P1 IMAD.MOV R0, RZ, RZ, -R0 ;  /* 0x000000ffff009224 */ /* 0x000fe400078e0a00 */
[----:B------:R-:W-:Y:S01]  /*17e60*/  IMAD.HI.U32 R7, R4, R18, RZ ;  /* 0x0000001204077227 */ /* 0x000fe200078e00ff */
[----:B------:R-:W-:Y:S02]  /*17e70*/  ISETP.GT.U32.AND P1, PT, R10, R2, PT ;  /* 0x000000020a00720c */ /* 0x000fe40003f24070 */
[----:B------:R1:W-:Y:S01]  /*17e80*/  STL [R1+0xe0], R0 ;  /* 0x0000e00001007387 */ /* 0x0003e20000100800 */
[----:B------:R-:W-:Y:S02]  /*17e90*/  IMAD.MOV R7, RZ, RZ, -R7 ;  /* 0x000000ffff077224 */ /* 0x000fe400078e0a07 */
[----:B------:R-:W-:-:S02]  /*17ea0*/  VIADD R6, R28, 0x34 ;  /* 0x000000341c067836 */ /* 0x000fc40000000000 */
[----:B------:R-:W-:Y:S02]  /*17eb0*/  IMAD R18, R10, R7, R18 ;  /* 0x000000070a127224 */ /* 0x000fe400078e0212 */
[----:B------:R-:W-:Y:S01]  /*17ec0*/  VIADD R9, R28, 0x33 ;  /* 0x000000331c097836 */ /* 0x000fe20000000000 */
[----:B------:R-:W-:Y:S01]  /*17ed0*/  IABS R14, R6 ;  /* 0x00000006000e7213 */ /* 0x000fe20000000000 */
[----:B------:R-:W-:Y:S01]  /*17ee0*/  @!P2 IMAD.IADD R8, R8, 0x1, -R10 ;  /* 0x000000010808a824 */ /* 0x000fe200078e0a0a */
[----:B------:R-:W-:Y:S01]  /*17ef0*/  ISETP.GT.U32.AND P2, PT, R10, R18, PT ;  /* 0x000000120a00720c */ /* 0x000fe20003f44070 */
[----:B-1----:R-:W-:Y:S01]  /*17f00*/  IMAD.MOV.U32 R0, RZ, RZ, R11 ;  /* 0x000000ffff007224 */ /* 0x002fe200078e000b */
[----:B------:R-:W-:Y:S01]  /*17f10*/  IABS R17, R9 ;  /* 0x0000000900117213 */ /* 0x000fe20000000000 */
[----:B------:R-:W-:-:S04]  /*17f20*/  IMAD.HI.U32 R11, R4, R14, RZ ;  /* 0x0000000e040b7227 */ /* 0x000fc800078e00ff */
[----:B------:R-:W-:Y:S01]  /*17f30*/  @!P6 IMAD.MOV R0, RZ, RZ, -R0 ;  /* 0x000000ffff00e224 */ /* 0x000fe200078e0a00 */
[----:B------:R-:W-:Y:S01]  /*17f40*/  ISETP.GT.U32.AND P6, PT, R10, R19, PT ;  /* 0x000000130a00720c */ /* 0x000fe20003fc4070 */
[----:B------:R-:W-:-:S03]  /*17f50*/  IMAD.HI.U32 R7, R4, R17, RZ ;  /* 0x0000001104077227 */ /* 0x000fc600078e00ff */
[----:B------:R1:W-:Y:S01]  /*17f60*/  STL [R1+0xd8], R0 ;  /* 0x0000d80001007387 */ /* 0x0003e20000100800 */
[--C-:B------:R-:W-:Y:S01]  /*17f70*/  @!P1 IMAD.IADD R2, R2, 0x1, -R10.reuse ;  /* 0x0000000102029824 */ /* 0x100fe200078e0a0a */
[----:B------:R-:W-:Y:S01]  /*17f80*/  ISETP.GE.AND P1, PT, R6, RZ, PT ;  /* 0x000000ff0600720c */ /* 0x000fe20003f26270 */
[----:B------:R-:W-:Y:S02]  /*17f90*/  IMAD.MOV R11, RZ, RZ, -R11 ;  /* 0x000000ffff0b7224 */ /* 0x000fe400078e0a0b */
[----:B------:R-:W-:Y:S02]  /*17fa0*/  VIADD R5, R28, 0x32 ;  /* 0x000000321c057836 */ /* 0x000fe40000000000 */
[----:B------:R-:W-:Y:S02]  /*17fb0*/  IMAD.MOV R7, RZ, RZ, -R7 ;  /* 0x000000ffff077224 */ /* 0x000fe400078e0a07 */
[----:B------:R-:W-:Y:S01]  /*17fc0*/  @!P6 IMAD.IADD R19, R19, 0x1, -R10 ;  /* 0x000000011313e824 */ /* 0x000fe200078e0a0a */
[----:B------:R-:W-:Y:S01]  /*17fd0*/  IABS R16, R5 ;  /* 0x0000000500107213 */ /* 0x000fe20000000000 */
[----:B-1----:R-:W-:Y:S01]  /*17fe0*/  IMAD.MOV.U32 R0, RZ, RZ, R8 ;  /* 0x000000ffff007224 */ /* 0x002fe200078e0008 */
[----:B------:R-:W-:Y:S01]  /*17ff0*/  ISETP.GE.AND P6, PT, R9, RZ, PT ;  /* 0x000000ff0900720c */ /* 0x000fe20003fc6270 */
[----:B------:R-:W-:-:S02]  /*18000*/  IMAD R14, R10, R11, R14 ;  /* 0x0000000b0a0e7224 */ /* 0x000fc400078e020e */
[----:B------:R-:W-:Y:S01]  /*18010*/  @!P3 IMAD.MOV R0, RZ, RZ, -R0 ;  /* 0x000000ffff00b224 */ /* 0x000fe200078e0a00 */
[----:B------:R-:W-:Y:S01]  /*18020*/  ISETP.GT.U32.AND P3, PT, R10, R19, PT ;  /* 0x000000130a00720c */ /* 0x000fe20003f64070 */
[----:B------:R-:W-:Y:S02]  /*18030*/  @!P2 IMAD.IADD R18, R18, 0x1, -R10 ;  /* 0x000000011212a824 */ /* 0x000fe400078e0a0a */
[----:B------:R-:W-:Y:S01]  /*18040*/  IMAD R17, R10, R7, R17 ;  /* 0x000000070a117224 */ /* 0x000fe200078e0211 */
[----:B------:R1:W-:Y:S01]  /*18050*/  STL [R1+0xd4], R0 ;  /* 0x0000d40001007387 */ /* 0x0003e20000100800 */
[----:B------:R-:W-:Y:S01]  /*18060*/  IMAD.HI.U32 R6, R4, R16, RZ ;  /* 0x0000001004067227 */ /* 0x000fe200078e00ff */
[----:B------:R-:W-:-:S03]  /*18070*/  ISETP.GT.U32.AND P2, PT, R10, R18, PT ;  /* 0x000000120a00720c */ /* 0x000fc60003f44070 */
[----:B------:R-:W-:Y:S02]  /*18080*/  IMAD.MOV R6, RZ, RZ, -R6 ;  /* 0x000000ffff067224 */ /* 0x000fe400078e0a06 */
[----:B------:R-:W-:Y:S02]  /*18090*/  VIADD R9, R28, 0x31 ;  /* 0x000000311c097836 */ /* 0x000fe40000000000 */
[----:B------:R-:W-:Y:S01]  /*180a0*/  @!P3 IMAD.IADD R19, R19, 0x1, -R10 ;  /* 0x000000011313b824 */ /* 0x000fe200078e0a0a */
[C---:B------:R-:W-:Y:S01]  /*180b0*/  ISETP.GT.U32.AND P3, PT, R10.reuse, R17, PT ;  /* 0x000000110a00720c */ /* 0x040fe20003f64070 */
[----:B-1----:R-:W-:Y:S01]  /*180c0*/  IMAD.MOV.U32 R0, RZ, RZ, R2 ;  /* 0x000000ffff007224 */ /* 0x002fe200078e0002 */
[----:B------:R-:W-:Y:S01]  /*180d0*/  IABS R12, R9 ;  /* 0x00000009000c7213 */ /* 0x000fe20000000000 */
[C---:B------:R-:W-:Y:S02]  /*180e0*/  IMAD R16, R10.reuse, R6, R16 ;  /* 0x000000060a107224 */ /* 0x040fe400078e0210 */
[----:B------:R-:W-:Y:S01]  /*180f0*/  @!P5 IMAD.MOV R0, RZ, RZ, -R0 ;  /* 0x000000ffff00d224 */ /* 0x000fe200078e0a00 */
[----:B------:R-:W-:Y:S01]  /*18100*/  ISETP.GT.U32.AND P5, PT, R10, R14, PT ;  /* 0x0000000e0a00720c */ /* 0x000fe20003fa4070 */
[----:B------:R-:W-:-:S02]  /*18110*/  VIADD R2, R28, 0x30 ;  /* 0x000000301c027836 */ /* 0x000fc40000000000 */
[--C-:B------:R-:W-:Y:S01]  /*18120*/  @!P2 IMAD.IADD R18, R18, 0x1, -R10.reuse ;  /* 0x000000011212a824 */ /* 0x100fe200078e0a0a */
[----:B------:R-:W-:Y:S01]  /*18130*/  ISETP.GT.U32.AND P2, PT, R10, R16, PT ;  /* 0x000000100a00720c */ /* 0x000fe20003f44070 */
[----:B------:R-:W-:Y:S01]  /*18140*/  IMAD.MOV.U32 R3, RZ, RZ, R19 ;  /* 0x000000ffff037224 */ /* 0x000fe200078e0013 */
[----:B------:R-:W-:Y:S01]  /*18150*/  IABS R8, R2 ;  /* 0x0000000200087213 */ /* 0x000fe20000000000 */
[----:B------:R-:W-:Y:S01]  /*18160*/  @!P3 IMAD.IADD R17, R17, 0x1, -R10 ;  /* 0x000000011111b824 */ /* 0x000fe200078e0a0a */
[----:B------:R1:W-:Y:S01]  /*18170*/  STL [R1+0xd0], R0 ;  /* 0x0000d00001007387 */ /* 0x0003e20000100800 */
[----:B------:R-:W-:-:S04]  /*18180*/  IMAD.HI.U32 R15, R4, R12, RZ ;  /* 0x0000000c040f7227 */ /* 0x000fc800078e00ff */
[----:B------:R-:W-:Y:S01]  /*18190*/  @!P5 IMAD.IADD R14, R14, 0x1, -R10 ;  /* 0x000000010e0ed824 */ /* 0x000fe200078e0a0a */
[----:B------:R-:W-:Y:S01]  /*181a0*/  ISETP.GE.AND P5, PT, R5, RZ, PT ;  /* 0x000000ff0500720c */ /* 0x000fe20003fa6270 */
[----:B------:R-:W-:Y:S01]  /*181b0*/  @!P0 IMAD.MOV R3, RZ, RZ, -R3 ;  /* 0x000000ffff038224 */ /* 0x000fe200078e0a03 */
[----:B------:R-:W-:Y:S01]  /*181c0*/  ISETP.GT.U32.AND P0, PT, R10, R17, PT ;  /* 0x000000110a00720c */ /* 0x000fe20003f04070 */
[----:B------:R-:W-:Y:S01]  /*181d0*/  VIADD R11, R28, 0x2f ;  /* 0x0000002f1c0b7836 */ /* 0x000fe20000000000 */
[----:B------:R-:W-:Y:S01]  /*181e0*/  ISETP.GT.U32.AND P3, PT, R10, R14, PT ;  /* 0x0000000e0a00720c */ /* 0x000fe20003f64070 */
[----:B------:R-:W-:Y:S01]  /*181f0*/  VIADD R13, R28, 0x2e ;  /* 0x0000002e1c0d7836 */ /* 0x000fe20000000000 */
[----:B------:R2:W-:Y:S01]  /*18200*/  STL [R1+0xcc], R3 ;  /* 0x0000cc0301007387 */ /* 0x0005e20000100800 */
        /* <DEDUP_REMOVED lines=23> */
[----:B--2---:R-:W-:-:S02]  /*18380*/  IMAD.MOV.U32 R3, RZ, RZ, R17 ;  /* 0x000000ffff037224 */ /* 0x004fc400078e0011 */
[----:B------:R-:W-:Y:S02]  /*18390*/  VIADD R5, R28, 0x2d ;  /* 0x0000002d1c057836 */ /* 0x000fe40000000000 */
        /* <DEDUP_REMOVED lines=34> */
[--C-:B------:R-:W-:Y:S02]  /*185c0*/  @!P6 IMAD.IADD R6, R6, 0x1, -R10.reuse ;  /* 0x000000010606e824 */ /* 0x100fe400078e0a0a */
[----:B------:R-:W-:Y:S01]  /*185d0*/  @!P5 IMAD.IADD R7, R7, 0x1, -R10 ;  /* 0x000000010707d824 */ /* 0x000fe200078e0a0a */
[----:B------:R-:W-:Y:S01]  /*185e0*/  ISETP.GE.AND P5, PT, R9, RZ, PT ;  /* 0x000000ff0900720c */ /* 0x000fe20003fa6270 */
[----:B-1----:R-:W-:Y:S02]  /*185f0*/  IMAD.MOV.U32 R0, RZ, RZ, R12 ;  /* 0x000000ffff007224 */ /* 0x002fe400078e000c */
[----:B------:R-:W-:Y:S02]  /*18600*/  VIADD R19, R28, 0x2b ;  /* 0x0000002b1c137836 */ /* 0x000fe40000000000 */
[----:B------:R-:W-:Y:S01]  /*18610*/  @!P4 IMAD.MOV R0, RZ, RZ, -R0 ;  /* 0x000000ffff00c224 */ /* 0x000fe200078e0a00 */
[----:B------:R-:W-:Y:S01]  /*18620*/  ISETP.GE.AND P4, PT, R5, RZ, PT ;  /* 0x000000ff0500720c */ /* 0x000fe20003f86270 */
[----:B------:R-:W-:-:S02]  /*18630*/  IMAD R5, R10, R13, R11 ;  /* 0x0000000d0a057224 */ /* 0x000fc400078e020b */
[----:B------:R-:W-:Y:S01]  /*18640*/  @!P0 IMAD.IADD R2, R2, 0x1, -R10 ;  /* 0x0000000102028824 */ /* 0x000fe200078e0a0a */
[----:B------:R1:W-:Y:S01]  /*18650*/  STL [R1+0xb8], R0 ;  /* 0x0000b80001007387 */ /* 0x0003e20000100800 */
[----:B------:R-:W-:Y:S01]  /*18660*/  IMAD.MOV.U32 R3, RZ, RZ, R7 ;  /* 0x000000ffff037224 */ /* 0x000fe200078e0007 */
[----:B------:R-:W-:Y:S01]  /*18670*/  ISETP.GT.U32.AND P6, PT, R10, R5, PT ;  /* 0x000000050a00720c */ /* 0x000fe20003fc4070 */
[----:B------:R-:W-:Y:S01]  /*18680*/  VIADD R12, R28, 0x2a ;  /* 0x0000002a1c0c7836 */ /* 0x000fe20000000000 */
[----:B------:R-:W-:Y:S01]  /*18690*/  ISETP.GT.U32.AND P0, PT, R10, R2, PT ;  /* 0x000000020a00720c */ /* 0x000fe20003f04070 */
[----:B------:R-:W-:Y:S02]  /*186a0*/  VIADD R9, R28, 0x29 ;  /* 0x000000291c097836 */ /* 0x000fe40000000000 */
[----:B------:R-:W-:Y:S01]  /*186b0*/  @!P3 IMAD.MOV R3, RZ, RZ, -R3 ;  /* 0x000000ffff03b224 */ /* 0x000fe200078e0a03 */
[----:B------:R-:W-:Y:S01]  /*186c0*/  ISETP.GE.AND P3, PT, R12, RZ, PT ;  /* 0x000000ff0c00720c */ /* 0x000fe20003f66270 */
[----:B------:R-:W-:Y:S01]  /*186d0*/  VIADD R18, R28, 0x27 ;  /* 0x000000271c127836 */ /* 0x000fe20000000000 */
[----:B------:R-:W-:Y:S01]  /*186e0*/  IABS R12, R12 ;  /* 0x0000000c000c7213 */ /* 0x000fe20000000000 */
[----:B-1----:R-:W-:-:S02]  /*186f0*/  IMAD.MOV.U32 R0, RZ, RZ, R8 ;  /* 0x000000ffff007224 */ /* 0x002fc400078e0008 */
[----:B------:R-:W-:Y:S02]  /*18700*/  VIADD R8, R28, 0x28 ;  /* 0x000000281c087836 */ /* 0x000fe40000000000 */
[----:B------:R-:W-:Y:S01]  /*18710*/  @!P2 IMAD.MOV R0, RZ, RZ, -R0 ;  /* 0x000000ffff00a224 */ /* 0x000fe200078e0a00 */
[----:B------:R-:W-:Y:S01]  /*18720*/  ISETP.GE.AND P2, PT, R19, RZ, PT ;  /* 0x000000ff1300720c */ /* 0x000fe20003f46270 */
[--C-:B------:R-:W-:Y:S01]  /*18730*/  @!P6 IMAD.IADD R5, R5, 0x1, -R10.reuse ;  /* 0x000000010505e824 */ /* 0x100fe200078e0a0a */
[----:B------:R-:W-:Y:S01]  /*18740*/  IABS R19, R19 ;  /* 0x0000001300137213 */ /* 0x000fe20000000000 */
[----:B------:R-:W-:Y:S01]  /*18750*/  @!P0 IMAD.IADD R2, R2, 0x1, -R10 ;  /* 0x0000000102028824 */ /* 0x000fe200078e0a0a */
[----:B------:R1:W-:Y:S01]  /*18760*/  STL [R1+0xb4], R0 ;  /* 0x0000b40001007387 */ /* 0x0003e20000100800 */
[----:B------:R-:W-:Y:S01]  /*18770*/  IMAD.HI.U32 R7, R4, R12, RZ ;  /* 0x0000000c04077227 */ /* 0x000fe200078e00ff */
[----:B------:R-:W-:Y:S02]  /*18780*/  ISETP.GT.U32.AND P6, PT, R10, R5, PT ;  /* 0x000000050a00720c */ /* 0x000fe40003fc4070 */
[----:B------:R-:W-:Y:S01]  /*18790*/  STL [R1+0xb0], R3 ;  /* 0x0000b00301007387 */ /* 0x000fe20000100800 */
[----:B------:R-:W-:Y:S01]  /*187a0*/  IMAD.HI.U32 R11, R4, R19, RZ ;  /* 0x00000013040b7227 */ /* 0x000fe200078e00ff */
[----:B------:R-:W-:-:S02]  /*187b0*/  ISETP.GE.AND P0, PT, R8, RZ, PT ;  /* 0x000000ff0800720c */ /* 0x000fc40003f06270 */
[----:B------:R-:W-:Y:S01]  /*187c0*/  IABS R8, R8 ;  /* 0x0000000800087213 */ /* 0x000fe20000000000 */
[----:B------:R-:W-:Y:S02]  /*187d0*/  IMAD.MOV R11, RZ, RZ, -R11 ;  /* 0x000000ffff0b7224 */ /* 0x000fe400078e0a0b */
[----:B-1----:R-:W-:Y:S02]  /*187e0*/  IMAD.MOV.U32 R0, RZ, RZ, R6 ;  /* 0x000000ffff007224 */ /* 0x002fe400078e0006 */
[C---:B------:R-:W-:Y:S02]  /*187f0*/  IMAD R19, R10.reuse, R11, R19 ;  /* 0x0000000b0a137224 */ /* 0x040fe400078e0213 */
[----:B------:R-:W-:Y:S01]  /*18800*/  @!P1 IMAD.MOV R0, RZ, RZ, -R0 ;  /* 0x000000ffff009224 */ /* 0x000fe200078e0a00 */
[----:B------:R-:W-:Y:S01]  /*18810*/  ISETP.GE.AND P1, PT, R9, RZ, PT ;  /* 0x000000ff0900720c */ /* 0x000fe20003f26270 */
[----:B------:R-:W-:Y:S01]  /*18820*/  IMAD.MOV R7, RZ, RZ, -R7 ;  /* 0x000000ffff077224 */ /* 0x000fe200078e0a07 */
[----:B------:R-:W-:Y:S01]  /*18830*/  IABS R9, R9 ;  /* 0x0000000900097213 */ /* 0x000fe20000000000 */
[----:B------:R-:W-:Y:S01]  /*18840*/  @!P6 IMAD.IADD R5, R5, 0x1, -R10 ;  /* 0x000000010505e824 */ /* 0x000fe200078e0a0a */
[----:B------:R1:W-:Y:S01]  /*18850*/  STL [R1+0xac], R0 ;  /* 0x0000ac0001007387 */ /* 0x0003e20000100800 */
[----:B------:R-:W-:-:S02]  /*18860*/  IMAD R12, R10, R7, R12 ;  /* 0x000000070a0c7224 */ /* 0x000fc400078e020c */
        /* <DEDUP_REMOVED lines=35> */
[----:B-1----:R-:W-:Y:S02]  /*18aa0*/  IMAD.MOV.U32 R0, RZ, RZ, R19 ;  /* 0x000000ffff007224 */ /* 0x002fe400078e0013 */
[C---:B------:R-:W-:Y:S01]  /*18ab0*/  VIADD R2, R28.reuse, 0x23 ;  /* 0x000000231c027836 */ /* 0x040fe20000000000 */
[----:B------:R-:W-:Y:S01]  /*18ac0*/  IABS R16, R5 ;  /* 0x0000000500107213 */ /* 0x000fe20000000000 */
[----:B------:R-:W-:Y:S02]  /*18ad0*/  VIADD R7, R28, 0x25 ;  /* 0x000000251c077836 */ /* 0x000fe40000000000 */
[----:B------:R-:W-:-:S02]  /*18ae0*/  @!P4 IMAD.IADD R8, R8, 0x1, -R10 ;  /* 0x000000010808c824 */ /* 0x000fc400078e0a0a */
[----:B------:R-:W-:Y:S01]  /*18af0*/  @!P2 IMAD.MOV R0, RZ, RZ, -R0 ;  /* 0x000000ffff00a224 */ /* 0x000fe200078e0a00 */
[----:B------:R-:W-:Y:S01]  /*18b00*/  ISETP.GE.AND P2, PT, R18, RZ, PT ;  /* 0x000000ff1200720c */ /* 0x000fe20003f46270 */
[--C-:B------:R-:W-:Y:S01]  /*18b10*/  @!P5 IMAD.IADD R9, R9, 0x1, -R10.reuse ;  /* 0x000000010909d824 */ /* 0x100fe200078e0a0a */
[----:B------:R-:W-:Y:S01]  /*18b20*/  ISETP.GT.U32.AND P5, PT, R10, R17, PT ;  /* 0x000000110a00720c */ /* 0x000fe20003fa4070 */
[----:B------:R-:W-:Y:S01]  /*18b30*/  IMAD.HI.U32 R11, R4, R16, RZ ;  /* 0x00000010040b7227 */ /* 0x000fe200078e00ff */
[----:B------:R-:W-:Y:S01]  /*18b40*/  IABS R18, R2 ;  /* 0x0000000200127213 */ /* 0x000fe20000000000 */
[----:B------:R1:W-:Y:S01]  /*18b50*/  STL [R1+0xa0], R0 ;  /* 0x0000a00001007387 */ /* 0x0003e20000100800 */
[----:B------:R-:W-:Y:S01]  /*18b60*/  IABS R14, R7 ;  /* 0x00000007000e7213 */ /* 0x000fe20000000000 */
[----:B------:R-:W-:Y:S01]  /*18b70*/  @!P6 IMAD.IADD R6, R6, 0x1, -R10 ;  /* 0x000000010606e824 */ /* 0x000fe200078e0a0a */
[----:B------:R-:W-:Y:S01]  /*18b80*/  ISETP.GT.U32.AND P4, PT, R10, R8, PT ;  /* 0x000000080a00720c */ /* 0x000fe20003f84070 */
[----:B------:R-:W-:Y:S01]  /*18b90*/  IMAD.MOV R11, RZ, RZ, -R11 ;  /* 0x000000ffff0b7224 */ /* 0x000fe200078e0a0b */
[----:B------:R-:W-:Y:S01]  /*18ba0*/  ISETP.GE.AND P6, PT, R15, RZ, PT ;  /* 0x000000ff0f00720c */ /* 0x000fe20003fc6270 */
[----:B------:R-:W-:-:S02]  /*18bb0*/  IMAD.MOV.U32 R15, RZ, RZ, R18 ;  /* 0x000000ffff0f7224 */ /* 0x000fc400078e0012 */
[----:B------:R-:W-:-:S04]  /*18bc0*/  IMAD.HI.U32 R13, R4, R14, RZ ;  /* 0x0000000e040d7227 */ /* 0x000fc800078e00ff */
[----:B------:R-:W-:Y:S02]  /*18bd0*/  @!P5 IMAD.IADD R17, R17, 0x1, -R10 ;  /* 0x000000011111d824 */ /* 0x000fe400078e0a0a */
[C---:B------:R-:W-:Y:S02]  /*18be0*/  IMAD R16, R10.reuse, R11, R16 ;  /* 0x0000000b0a107224 */ /* 0x040fe400078e0210 */
[----:B-1----:R-:W-:Y:S01]  /*18bf0*/  IMAD.MOV.U32 R0, RZ, RZ, R12 ;  /* 0x000000ffff007224 */ /* 0x002fe200078e000c */
[----:B------:R-:W-:Y:S01]  /*18c00*/  ISETP.GT.U32.AND P5, PT, R10, R17, PT ;  /* 0x000000110a00720c */ /* 0x000fe20003fa4070 */
        /* <DEDUP_REMOVED lines=11> */
[----:B------:R-:W-:Y:S01]  /*18cc0*/  IMAD.MOV.U32 R3, RZ, RZ, R9 ;  /* 0x000000ffff037224 */ /* 0x000fe200078e0009 */
[----:B------:R-:W-:Y:S01]  /*18cd0*/  ISETP.GT.U32.AND P5, PT, R10, R15, PT ;  /* 0x0000000f0a00720c */ /* 0x000fe20003fa4070 */
[----:B------:R-:W-:Y:S02]  /*18ce0*/  VIADD R11, R28, 0x22 ;  /* 0x000000221c0b7836 */ /* 0x000fe40000000000 */
[----:B-1----:R-:W-:Y:S02]  /*18cf0*/  IMAD.MOV.U32 R0, RZ, RZ, R8 ;  /* 0x000000ffff007224 */ /* 0x002fe400078e0008 */
[----:B------:R-:W-:Y:S01]  /*18d00*/  @!P1 IMAD.MOV R3, RZ, RZ, -R3 ;  /* 0x000000ffff039224 */ /* 0x000fe200078e0a03 */
[----:B------:R-:W-:Y:S01]  /*18d10*/  ISETP.GE.AND P1, PT, R7, RZ, PT ;  /* 0x000000ff0700720c */ /* 0x000fe20003f26270 */
[----:B------:R-:W-:Y:S01]  /*18d20*/  @!P0 IMAD.MOV R0, RZ, RZ, -R0 ;  /* 0x000000ffff008224 */ /* 0x000fe200078e0a00 */
[----:B------:R-:W-:Y:S01]  /*18d30*/  ISETP.GT.U32.AND P0, PT, R10, R16, PT ;  /* 0x000000100a00720c */ /* 0x000fe20003f04070 */
[--C-:B------:R-:W-:Y:S01]  /*18d40*/  @!P3 IMAD.IADD R6, R6, 0x1, -R10.reuse ;  /* 0x000000010606b824 */ /* 0x100fe200078e0a0a */
[----:B------:R-:W-:Y:S01]  /*18d50*/  STL [R1+0x94], R3 ;  /* 0x0000940301007387 */ /* 0x000fe20000100800 */
[----:B------:R-:W-:Y:S01]  /*18d60*/  VIADD R7, R28, 0x21 ;  /* 0x000000211c077836 */ /* 0x000fe20000000000 */
[----:B------:R-:W-:Y:S01]  /*18d70*/  IABS R8, R11 ;  /* 0x0000000b00087213 */ /* 0x000fe20000000000 */
[--C-:B------:R-:W-:Y:S01]  /*18d80*/  @!P4 IMAD.IADD R14, R14, 0x1, -R10.reuse ;  /* 0x000000010e0ec824 */ /* 0x100fe200078e0a0a */
[----:B------:R1:W-:Y:S01]  /*18d90*/  STL [R1+0x90], R0 ;  /* 0x0000900001007387 */ /* 0x0003e20000100800 */
[----:B------:R-:W-:Y:S01]  /*18da0*/  ISETP.GE.AND P3, PT, R5, RZ, PT ;  /* 0x000000ff0500720c */ /* 0x000fe20003f66270 */
[----:B------:R-:W-:Y:S01]  /*18db0*/  @!P5 IMAD.IADD R15, R15, 0x1, -R10 ;  /* 0x000000010f0fd824 */ /* 0x000fe200078e0a0a */
[----:B------:R-:W-:Y:S01]  /*18dc0*/  IABS R5, R7 ;  /* 0x0000000700057213 */ /* 0x000fe20000000000 */
[----:B------:R-:W-:Y:S01]  /*18dd0*/  IMAD.HI.U32 R9, R4, R8, RZ ;  /* 0x0000000804097227 */ /* 0x000fe200078e00ff */
[----:B------:R-:W-:-:S03]  /*18de0*/  ISETP.GE.AND P4, PT, R2, RZ, PT ;  /* 0x000000ff0200720c */ /* 0x000fc60003f86270 */
[----:B------:R-:W-:Y:S01]  /*18df0*/  @!P0 IMAD.IADD R16, R16, 0x1, -R10 ;  /* 0x0000000110108824 */ /* 0x000fe200078e0a0a */
[----:B------:R-:W-:Y:S01]  /*18e00*/  ISETP.GT.U32.AND P0, PT, R10, R14, PT ;  /* 0x0000000e0a00720c */ /* 0x000fe20003f04070 */
[----:B-1----:R-:W-:Y:S02]  /*18e10*/  IMAD.MOV.U32 R0, RZ, RZ, R6 ;  /* 0x000000ffff007224 */ /* 0x002fe400078e0006 */
        /* <DEDUP_REMOVED lines=8> */
[----:B------:R-:W-:Y:S02]  /*18ea0*/  IMAD R5, R10, R12, R5 ;  /* 0x0000000c0a057224 */ /* 0x000fe400078e0205 */
[----:B------:R-:W-:-:S02]  /*18eb0*/  VIADD R2, R28, 0x20 ;  /* 0x000000201c027836 */ /* 0x000fc40000000000 */
[--C-:B------:R-:W-:Y:S01]  /*18ec0*/  @!P0 IMAD.IADD R14, R14, 0x1, -R10.reuse ;  /* 0x000000010e0e8824 */ /* 0x100fe200078e0a0a */
[C---:B------:R-:W-:Y:S01]  /*18ed0*/  ISETP.GT.U32.AND P0, PT, R10.reuse, R8, PT ;  /* 0x000000080a00720c */ /* 0x040fe20003f04070 */
[--C-:B------:R-:W-:Y:S01]  /*18ee0*/  @!P2 IMAD.IADD R15, R15, 0x1, -R10.reuse ;  /* 0x000000010f0fa824 */ /* 0x100fe200078e0a0a */
[----:B------:R-:W-:Y:S01]  /*18ef0*/  ISETP.GT.U32.AND P2, PT, R10, R5, PT ;  /* 0x000000050a00720c */ /* 0x000fe20003f44070 */
[----:B------:R-:W-:Y:S01]  /*18f00*/  VIADD R6, R28, 0x1f ;  /* 0x0000001f1c067836 */ /* 0x000fe20000000000 */
[----:B------:R-:W-:Y:S01]  /*18f10*/  IABS R9, R2 ;  /* 0x0000000200097213 */ /* 0x000fe20000000000 */
[----:B------:R-:W-:Y:S01]  /*18f20*/  @!P5 IMAD.IADD R16, R16, 0x1, -R10 ;  /* 0x000000011010d824 */ /* 0x000fe200078e0a0a */
[----:B------:R-:W-:Y:S01]  /*18f30*/  ISETP.GE.AND P5, PT, R11, RZ, PT ;  /* 0x000000ff0b00720c */ /* 0x000fe20003fa6270 */
[----:B------:R-:W-:Y:S01]  /*18f40*/  IMAD.MOV.U32 R3, RZ, RZ, R17 ;  /* 0x000000ffff037224 */ /* 0x000fe200078e0011 */
[----:B------:R-:W-:Y:S01]  /*18f50*/  IABS R20, R6 ;  /* 0x0000000600147213 */ /* 0x000fe20000000000 */
[----:B------:R-:W-:-:S04]  /*18f60*/  IMAD.HI.U32 R13, R4, R9, RZ ;  /* 0x00000009040d7227 */ /* 0x000fc800078e00ff */
[----:B------:R-:W-:Y:S02]  /*18f70*/  IMAD.MOV R13, RZ, RZ, -R13 ;  /* 0x000000ffff0d7224 */ /* 0x000fe400078e0a0d */
[--C-:B------:R-:W-:Y:S01]  /*18f80*/  @!P0 IMAD.IADD R8, R8, 0x1, -R10.reuse ;  /* 0x0000000108088824 */ /* 0x100fe200078e0a0a */
[----:B------:R-:W-:Y:S01]  /*18f90*/  ISETP.GE.AND P0, PT, R7, RZ, PT ;  /* 0x000000ff0700720c */ /* 0x000fe20003f06270 */
[----:B------:R-:W-:Y:S02]  /*18fa0*/  @!P2 IMAD.IADD R5, R5, 0x1, -R10 ;  /* 0x000000010505a824 */ /* 0x000fe400078e0a0a */
[----:B------:R-:W-:Y:S01]  /*18fb0*/  IMAD.HI.U32 R12, R4, R20, RZ ;  /* 0x00000014040c7227 */ /* 0x000fe200078e00ff */
[----:B------:R-:W-:-:S03]  /*18fc0*/  ISETP.GT.U32.AND P2, PT, R10, R8, PT ;  /* 0x000000080a00720c */ /* 0x000fc60003f44070 */
[----:B------:R-:W-:Y:S02]  /*18fd0*/  VIADD R11, R28, 0x1e ;  /* 0x0000001e1c0b7836 */ /* 0x000fe40000000000 */
[C---:B------:R-:W-:Y:S02]  /*18fe0*/  IMAD R9, R10.reuse, R13, R9 ;  /* 0x0000000d0a097224 */ /* 0x040fe400078e0209 */
[----:B-1----:R-:W-:Y:S01]  /*18ff0*/  IMAD.MOV.U32 R0, RZ, RZ, R14 ;  /* 0x000000ffff007224 */ /* 0x002fe200078e000e */
[----:B------:R-:W-:Y:S01]  /*19000*/  IABS R13, R11 ;  /* 0x0000000b000d7213 */ /* 0x000fe20000000000 */
[----:B------:R-:W-:Y:S01]  /*19010*/  @!P6 IMAD.MOV R3, RZ, RZ, -R3 ;  /* 0x000000ffff03e224 */ /* 0x000fe200078e0a03 */
[----:B------:R-:W-:Y:S01]  /*19020*/  ISETP.GT.U32.AND P6, PT, R10, R5, PT ;  /* 0x000000050a00720c */ /* 0x000fe20003fc4070 */
[----:B------:R-:W-:Y:S02]  /*19030*/  IMAD.MOV R12, RZ, RZ, -R12 ;  /* 0x000000ffff0c7224 */ /* 0x000fe400078e0a0c */
[----:B------:R-:W-:Y:S01]  /*19040*/  VIADD R7, R28, 0x1d ;  /* 0x0000001d1c077836 */ /* 0x000fe20000000000 */
[----:B------:R1:W-:Y:S01]  /*19050*/  STL [R1+0x88], R3 ;  /* 0x0000880301007387 */ /* 0x0003e20000100800 */
[----:B------:R-:W-:Y:S01]  /*19060*/  @!P1 IMAD.MOV R0, RZ, RZ, -R0 ;  /* 0x000000ffff009224 */ /* 0x000fe200078e0a00 */
[C---:B------:R-:W-:Y:S01]  /*19070*/  ISETP.GT.U32.AND P1, PT, R10.reuse, R9, PT ;  /* 0x000000090a00720c */ /* 0x040fe20003f24070 */
[----:B------:R-:W-:Y:S01]  /*19080*/  IMAD R20, R10, R12, R20 ;  /* 0x0000000c0a147224 */ /* 0x000fe200078e0214 */
[----:B------:R-:W-:Y:S01]  /*19090*/  IABS R12, R7 ;  /* 0x00000007000c7213 */ /* 0x000fe20000000000 */
[----:B------:R-:W-:Y:S01]  /*190a0*/  IMAD.HI.U32 R14, R4, R13, RZ ;  /* 0x0000000d040e7227 */ /* 0x000fe200078e00ff */
[----:B------:R2:W-:Y:S03]  /*190b0*/  STL [R1+0x84], R0 ;  /* 0x0000840001007387 */ /* 0x0005e60000100800 */
[----:B------:R-:W-:Y:S01]  /*190c0*/  @!P2 IMAD.IADD R8, R8, 0x1, -R10 ;  /* 0x000000010808a824 */ /* 0x000fe200078e0a0a */
[----:B------:R-:W-:Y:S01]  /*190d0*/  ISETP.GE.AND P2, PT, R6, RZ, PT ;  /* 0x000000ff0600720c */ /* 0x000fe20003f46270 */
[----:B-1----:R-:W-:-:S02]  /*190e0*/  IMAD.MOV.U32 R3, RZ, RZ, R16 ;  /* 0x000000ffff037224 */ /* 0x002fc400078e0010 */
[----:B------:R-:W-:Y:S02]  /*190f0*/  IMAD.MOV R14, RZ, RZ, -R14 ;  /* 0x000000ffff0e7224 */ /* 0x000fe400078e0a0e */
[----:B------:R-:W-:Y:S01]  /*19100*/  @!P3 IMAD.MOV R3, RZ, RZ, -R3 ;  /* 0x000000ffff03b224 */ /* 0x000fe200078e0a03 */
[----:B------:R-:W-:Y:S01]  /*19110*/  ISETP.GT.U32.AND P3, PT, R10, R20, PT ;  /* 0x000000140a00720c */ /* 0x000fe20003f64070 */
[----:B--2---:R-:W-:Y:S02]  /*19120*/  IMAD.MOV.U32 R0, RZ, RZ, R15 ;  /* 0x000000ffff007224 */ /* 0x004fe400078e000f */
[----:B------:R-:W-:Y:S01]  /*19130*/  IMAD.HI.U32 R15, R4, R12, RZ ;  /* 0x0000000c040f7227 */ /* 0x000fe200078e00ff */
[----:B------:R1:W-:Y:S03]  /*19140*/  STL [R1+0x80], R3 ;  /* 0x0000800301007387 */ /* 0x0003e60000100800 */
[----:B------:R-:W-:Y:S01]  /*19150*/  @!P4 IMAD.MOV R0, RZ, RZ, -R0 ;  /* 0x000000ffff00c224 */ /* 0x000fe200078e0a00 */
[----:B------:R-:W-:Y:S01]  /*19160*/  ISETP.GE.AND P4, PT, R2, RZ, PT ;  /* 0x000000ff0200720c */ /* 0x000fe20003f86270 */
[--C-:B------:R-:W-:Y:S01]  /*19170*/  @!P6 IMAD.IADD R5, R5, 0x1, -R10.reuse ;  /* 0x000000010505e824 */ /* 0x100fe200078e0a0a */
[----:B------:R-:W-:Y:S01]  /*19180*/  ISETP.GE.AND P6, PT, R11, RZ, PT ;  /* 0x000000ff0b00720c */ /* 0x000fe20003fc6270 */
[----:B------:R-:W-:Y:S01]  /*19190*/  IMAD.MOV R15, RZ, RZ, -R15 ;  /* 0x000000ffff0f7224 */ /* 0x000fe200078e0a0f */
[----:B------:R2:W-:Y:S01]  /*191a0*/  STL [R1+0x7c], R0 ;  /* 0x00007c0001007387 */ /* 0x0005e20000100800 */
[----:B------:R-:W-:-:S02]  /*191b0*/  @!P1 IMAD.IADD R9, R9, 0x1, -R10 ;  /* 0x0000000109099824 */ /* 0x000fc400078e0a0a */
[C---:B------:R-:W-:Y:S02]  /*191c0*/  IMAD R11, R10.reuse, R14, R13 ;  /* 0x0000000e0a0b7224 */ /* 0x040fe400078e020d */
[----:B-1----:R-:W-:Y:S01]  /*191d0*/  IMAD.MOV.U32 R3, RZ, RZ, R8 ;  /* 0x000000ffff037224 */ /* 0x002fe200078e0008 */
[C---:B------:R-:W-:Y:S01]  /*191e0*/  ISETP.GT.U32.AND P1, PT, R10.reuse, R9, PT ;  /* 0x000000090a00720c */ /* 0x040fe20003f24070 */
[C---:B------:R-:W-:Y:S02]  /*191f0*/  IMAD R12, R10.reuse, R15, R12 ;  /* 0x0000000f0a0c7224 */ /* 0x040fe400078e020c */
[----:B------:R-:W-:Y:S01]  /*19200*/  @!P5 IMAD.MOV R3, RZ, RZ, -R3 ;  /* 0x000000ffff03d224 */ /* 0x000fe200078e0a03 */
[----:B------:R-:W-:Y:S01]  /*19210*/  ISETP.GT.U32.AND P5, PT, R10, R11, PT ;  /* 0x0000000b0a00720c */ /* 0x000fe20003fa4070 */
[----:B--2---:R-:W-:Y:S02]  /*19220*/  IMAD.MOV.U32 R0, RZ, RZ, R5 ;  /* 0x000000ffff007224 */ /* 0x004fe400078e0005 */
[----:B------:R-:W-:Y:S01]  /*19230*/  @!P3 IMAD.IADD R20, R20, 0x1, -R10 ;  /* 0x000000011414b824 */ /* 0x000fe200078e0a0a */
[----:B------:R-:W-:Y:S01]  /*19240*/  STL [R1+0x78], R3 ;  /* 0x0000780301007387 */ /* 0x000fe20000100800 */
[----:B------:R-:W-:Y:S01]  /*19250*/  @!P0 IMAD.MOV R0, RZ, RZ, -R0 ;  /* 0x000000ffff008224 */ /* 0x000fe200078e0a00 */
[----:B------:R-:W-:Y:S01]  /*19260*/  ISETP.GT.U32.AND P0, PT, R10, R12, PT ;  /* 0x0000000c0a00720c */ /* 0x000fe20003f04070 */
[----:B------:R-:W-:Y:S01]  /*19270*/  VIADD R2, R28, 0x1c ;  /* 0x0000001c1c027836 */ /* 0x000fe20000000000 */
[----:B------:R-:W-:Y:S01]  /*19280*/  ISETP.GT.U32.AND P3, PT, R10, R20, PT ;  /* 0x000000140a00720c */ /* 0x000fe20003f64070 */
[C---:B------:R-:W-:Y:S01]  /*19290*/  VIADD R6, R28.reuse, 0x1b ;  /* 0x0000001b1c067836 */ /* 0x040fe20000000000 */
[----:B------:R1:W-:Y:S01]  /*192a0*/  STL [R1+0x74], R0 ;  /* 0x0000740001007387 */ /* 0x0003e20000100800 */
[--C-:B------:R-:W-:Y:S01]  /*192b0*/  @!P1 IMAD.IADD R9, R9, 0x1, -R10.reuse ;  /* 0x0000000109099824 */ /* 0x100fe200078e0a0a */
[----:B------:R-:W-:Y:S01]  /*192c0*/  IABS R15, R2 ;  /* 0x00000002000f7213 */ /* 0x000fe20000000000 */
[----:B------:R-:W-:Y:S01]  /*192d0*/  @!P5 IMAD.IADD R11, R11, 0x1, -R10 ;  /* 0x000000010b0bd824 */ /* 0x000fe200078e0a0a */
[----:B------:R-:W-:Y:S01]  /*192e0*/  IABS R5, R6 ;  /* 0x0000000600057213 */ /* 0x000fe20000000000 */
[----:B------:R-:W-:Y:S01]  /*192f0*/  VIADD R8, R28, 0x1a ;  /* 0x0000001a1c087836 */ /* 0x000fe20000000000 */
[----:B------:R-:W-:Y:S01]  /*19300*/  ISETP.GE.AND P1, PT, R7, RZ, PT ;  /* 0x000000ff0700720c */ /* 0x000fe20003f26270 */
[----:B------:R-:W-:Y:S01]  /*19310*/  IMAD.HI.U32 R7, R4, R15, RZ ;  /* 0x0000000f04077227 */ /* 0x000fe200078e00ff */
[----:B------:R-:W-:-:S02]  /*19320*/  ISETP.GT.U32.AND P5, PT, R10, R11, PT ;  /* 0x0000000b0a00720c */ /* 0x000fc40003fa4070 */
[----:B------:R-:W-:Y:S01]  /*19330*/  IABS R14, R8 ;  /* 0x00000008000e7213 */ /* 0x000fe20000000000 */
[----:B-1----:R-:W-:Y:S02]  /*19340*/  IMAD.MOV.U32 R0, RZ, RZ, R9 ;  /* 0x000000ffff007224 */ /* 0x002fe400078e0009 */
[--C-:B------:R-:W-:Y:S01]  /*19350*/  @!P0 IMAD.IADD R12, R12, 0x1, -R10.reuse ;  /* 0x000000010c0c8824 */ /* 0x100fe200078e0a0a */
[----:B------:R-:W-:Y:S01]  /*19360*/  ISETP.GE.AND P0, PT, R6, RZ, PT ;  /* 0x000000ff0600720c */ /* 0x000fe20003f06270 */
        /* <DEDUP_REMOVED lines=22> */
[----:B------:R-:W-:Y:S01]  /*194d0*/  IMAD.HI.U32 R19, R4, R17, RZ ;  /* 0x0000001104137227 */ /* 0x000fe200078e00ff */
[----:B------:R-:W-:-:S03]  /*194e0*/  ISETP.GT.U32.AND P4, PT, R10, R15, PT ;  /* 0x0000000f0a00720c */ /* 0x000fc60003f84070 */
[----:B------:R-:W-:Y:S01]  /*194f0*/  @!P2 IMAD.MOV R0, RZ, RZ, -R0 ;  /* 0x000000ffff00a224 */ /* 0x000fe200078e0a00 */
[----:B------:R-:W-:Y:S01]  /*19500*/  ISETP.GE.AND P2, PT, R8, RZ, PT ;  /* 0x000000ff0800720c */ /* 0x000fe20003f46270 */
[----:B------:R-:W-:Y:S02]  /*19510*/  VIADD R6, R28, 0x17 ;  /* 0x000000171c067836 */ /* 0x000fe40000000000 */
[----:B------:R-:W-:Y:S01]  /*19520*/  IMAD.MOV R2, RZ, RZ, -R2 ;  /* 0x000000ffff027224 */ /* 0x000fe200078e0a02 */
[----:B------:R1:W-:Y:S01]  /*19530*/  STL [R1+0x6c], R0 ;  /* 0x00006c0001007387 */ /* 0x0003e20000100800 */
[----:B------:R-:W-:Y:S01]  /*19540*/  IMAD.MOV R19, RZ, RZ, -R19 ;  /* 0x000000ffff137224 */ /* 0x000fe200078e0a13 */
[----:B------:R-:W-:Y:S01]  /*19550*/  IABS R13, R6 ;  /* 0x00000006000d7213 */ /* 0x000fe20000000000 */
[----:B------:R-:W-:Y:S02]  /*19560*/  IMAD R14, R10, R2, R14 ;  /* 0x000000020a0e7224 */ /* 0x000fe400078e020e */
[----:B------:R-:W-:-:S03]  /*19570*/  IMAD.HI.U32 R18, R4, R16, RZ ;  /* 0x0000001004127227 */ /* 0x000fc600078e00ff */
[C---:B------:R-:W-:Y:S01]  /*19580*/  ISETP.GT.U32.AND P5, PT, R10.reuse, R14, PT ;  /* 0x0000000e0a00720c */ /* 0x040fe20003fa4070 */
[C---:B------:R-:W-:Y:S02]  /*19590*/  IMAD R17, R10.reuse, R19, R17 ;  /* 0x000000130a117224 */ /* 0x040fe400078e0211 */
[----:B-1----:R-:W-:Y:S02]  /*195a0*/  IMAD.MOV.U32 R0, RZ, RZ, R11 ;  /* 0x000000ffff007224 */ /* 0x002fe400078e000b */
[----:B------:R-:W-:Y:S02]  /*195b0*/  IMAD.MOV R18, RZ, RZ, -R18 ;  /* 0x000000ffff127224 */ /* 0x000fe400078e0a12 */
[----:B------:R-:W-:Y:S01]  /*195c0*/  @!P6 IMAD.MOV R0, RZ, RZ, -R0 ;  /* 0x000000ffff00e224 */ /* 0x000fe200078e0a00 */
[C---:B------:R-:W-:Y:S01]  /*195d0*/  ISETP.GT.U32.AND P6, PT, R10.reuse, R5, PT ;  /* 0x000000050a00720c */ /* 0x040fe20003fc4070 */
[----:B------:R-:W-:Y:S01]  /*195e0*/  @!P4 IMAD.IADD R15, R15, 0x1, -R10 ;  /* 0x000000010f0fc824 */ /* 0x000fe200078e0a0a */
[----:B------:R-:W-:Y:S01]  /*195f0*/  ISETP.GT.U32.AND P4, PT, R10, R17, PT ;  /* 0x000000110a00720c */ /* 0x000fe20003f84070 */
[----:B------:R-:W-:Y:S01]  /*19600*/  IMAD.HI.U32 R11, R4, R13, RZ ;  /* 0x0000000d040b7227 */ /* 0x000fe200078e00ff */
[----:B------:R1:W-:Y:S03]  /*19610*/  STL [R1+0x68], R0 ;  /* 0x0000680001007387 */ /* 0x0003e60000100800 */
[----:B------:R-:W-:-:S02]  /*19620*/  IMAD R16, R10, R18, R16 ;  /* 0x000000120a107224 */ /* 0x000fc400078e0210 */
[----:B------:R-:W-:Y:S02]  /*19630*/  IMAD.MOV R11, RZ, RZ, -R11 ;  /* 0x000000ffff0b7224 */ /* 0x000fe400078e0a0b */
[----:B------:R-:W-:Y:S02]  /*19640*/  IMAD.MOV.U32 R3, RZ, RZ, R12 ;  /* 0x000000ffff037224 */ /* 0x000fe400078e000c */
[----:B------:R-:W-:Y:S02]  /*19650*/  IMAD R13, R10, R11, R13 ;  /* 0x0000000b0a0d7224 */ /* 0x000fe400078e020d */
[----:B-1----:R-:W-:Y:S02]  /*19660*/  IMAD.MOV.U32 R0, RZ, RZ, R15 ;  /* 0x000000ffff007224 */ /* 0x002fe400078e000f */
[----:B------:R-:W-:Y:S02]  /*19670*/  @!P5 IMAD.IADD R14, R14, 0x1, -R10 ;  /* 0x000000010e0ed824 */ /* 0x000fe400078e0a0a */
[----:B------:R-:W-:Y:S01]  /*19680*/  @!P3 IMAD.MOV R0, RZ, RZ, -R0 ;  /* 0x000000ffff00b224 */ /* 0x000fe200078e0a00 */
[C---:B------:R-:W-:Y:S01]  /*19690*/  ISETP.GT.U32.AND P3, PT, R10.reuse, R16, PT ;  /* 0x000000100a00720c */ /* 0x040fe20003f64070 */
[--C-:B------:R-:W-:Y:S01]  /*196a0*/  @!P4 IMAD.IADD R17, R17, 0x1, -R10.reuse ;  /* 0x000000011111c824 */ /* 0x100fe200078e0a0a */
[C---:B------:R-:W-:Y:S01]  /*196b0*/  ISETP.GT.U32.AND P4, PT, R10.reuse, R13, PT ;  /* 0x0000000d0a00720c */ /* 0x040fe20003f84070 */
[----:B------:R-:W-:Y:S01]  /*196c0*/  @!P1 IMAD.MOV R3, RZ, RZ, -R3 ;  /* 0x000000ffff039224 */ /* 0x000fe200078e0a03 */
[----:B------:R-:W-:Y:S01]  /*196d0*/  ISETP.GT.U32.AND P5, PT, R10, R14, PT ;  /* 0x0000000e0a00720c */ /* 0x000fe20003fa4070 */
[C---:B------:R-:W-:Y:S01]  /*196e0*/  VIADD R2, R28.reuse, 0x16 ;  /* 0x000000161c027836 */ /* 0x040fe20000000000 */
[----:B------:R-:W-:Y:S01]  /*196f0*/  ISETP.GE.AND P1, PT, R7, RZ, PT ;  /* 0x000000ff0700720c */ /* 0x000fe20003f26270 */
[--C-:B------:R-:W-:Y:S01]  /*19700*/  @!P6 IMAD.IADD R5, R5, 0x1, -R10.reuse ;  /* 0x000000010505e824 */ /* 0x100fe200078e0a0a */
[----:B------:R-:W-:Y:S01]  /*19710*/  STL [R1+0x60], R3 ;  /* 0x0000600301007387 */ /* 0x000fe20000100800 */
[----:B------:R-:W-:Y:S01]  /*19720*/  ISETP.GE.AND P6, PT, R9, RZ, PT ;  /* 0x000000ff0900720c */ /* 0x000fe20003fc6270 */
[----:B------:R-:W-:Y:S01]  /*19730*/  VIADD R9, R28, 0x15 ;  /* 0x000000151c097836 */ /* 0x000fe20000000000 */
[----:B------:R-:W-:Y:S01]  /*19740*/  IABS R8, R2 ;  /* 0x0000000200087213 */ /* 0x000fe20000000000 */
[----:B------:R1:W-:Y:S01]  /*19750*/  STL [R1+0x50], R0 ;  /* 0x0000500001007387 */ /* 0x0003e20000100800 */
[--C-:B------:R-:W-:Y:S01]  /*19760*/  @!P3 IMAD.IADD R16, R16, 0x1, -R10.reuse ;  /* 0x000000011010b824 */ /* 0x100fe200078e0a0a */
[----:B------:R-:W-:Y:S01]  /*19770*/  ISETP.GT.U32.AND P3, PT, R10, R17, PT ;  /* 0x000000110a00720c */ /* 0x000fe20003f64070 */
[----:B------:R-:W-:-:S02]  /*19780*/  @!P4 IMAD.IADD R13, R13, 0x1, -R10 ;  /* 0x000000010d0dc824 */ /* 0x000fc400078e0a0a */
[----:B------:R-:W-:-:S03]  /*19790*/  IMAD.HI.U32 R12, R4, R8, RZ ;  /* 0x00000008040c7227 */ /* 0x000fc600078e00ff */
[----:B------:R-:W-:Y:S01]  /*197a0*/  ISETP.GT.U32.AND P4, PT, R10, R13, PT ;  /* 0x0000000d0a00720c */ /* 0x000fe20003f84070 */
[----:B------:R-:W-:Y:S02]  /*197b0*/  IMAD.MOV R12, RZ, RZ, -R12 ;  /* 0x000000ffff0c7224 */ /* 0x000fe400078e0a0c */
[----:B-1----:R-:W-:Y:S01]  /*197c0*/  IMAD.MOV.U32 R0, RZ, RZ, R5 ;  /* 0x000000ffff007224 */ /* 0x002fe200078e0005 */
        /* <DEDUP_REMOVED lines=8> */
[----:B------:R-:W-:Y:S02]  /*19850*/  VIADD R15, R28, 0x14 ;  /* 0x000000141c0f7836 */ /* 0x000fe40000000000 */
[----:B------:R-:W-:Y:S02]  /*19860*/  IMAD.MOV R6, RZ, RZ, -R6 ;  /* 0x000000ffff067224 */ /* 0x000fe400078e0a06 */
[--C-:B------:R-:W-:Y:S01]  /*19870*/  @!P3 IMAD.IADD R17, R17, 0x1, -R10.reuse ;  /* 0x000000011111b824 */ /* 0x100fe200078e0a0a */
[----:B------:R-:W-:Y:S01]  /*19880*/  ISETP.GT.U32.AND P3, PT, R10, R8, PT ;  /* 0x000000080a00720c */ /* 0x000fe20003f64070 */
[----:B------:R-:W-:Y:S01]  /*19890*/  @!P0 IMAD.IADD R16, R16, 0x1, -R10 ;  /* 0x0000000110108824 */ /* 0x000fe200078e0a0a */
[----:B------:R-:W-:Y:S01]  /*198a0*/  ISETP.GE.AND P0, PT, R2, RZ, PT ;  /* 0x000000ff0200720c */ /* 0x000fe20003f06270 */
[----:B------:R-:W-:Y:S01]  /*198b0*/  VIADD R11, R28, 0x13 ;  /* 0x000000131c0b7836 */ /* 0x000fe20000000000 */
[----:B------:R-:W-:Y:S01]  /*198c0*/  IABS R18, R15 ;  /* 0x0000000f00127213 */ /* 0x000fe20000000000 */
[----:B------:R-:W-:-:S02]  /*198d0*/  IMAD R2, R10, R6, R5 ;  /* 0x000000060a027224 */ /* 0x000fc400078e0205 */
[----:B------:R-:W-:Y:S01]  /*198e0*/  @!P4 IMAD.IADD R13, R13, 0x1, -R10 ;  /* 0x000000010d0dc824 */ /* 0x000fe200078e0a0a */
[----:B------:R-:W-:Y:S01]  /*198f0*/  IABS R7, R11 ;  /* 0x0000000b00077213 */ /* 0x000fe20000000000 */
[----:B------:R-:W-:Y:S01]  /*19900*/  IMAD.HI.U32 R19, R4, R18, RZ ;  /* 0x0000001204137227 */ /* 0x000fe200078e00ff */
[----:B------:R-:W-:-:S03]  /*19910*/  ISETP.GT.U32.AND P4, PT, R10, R2, PT ;  /* 0x000000020a00720c */ /* 0x000fc60003f84070 */
[----:B------:R-:W-:Y:S02]  /*19920*/  IMAD.MOV.U32 R3, RZ, RZ, R14 ;  /* 0x000000ffff037224 */ /* 0x000fe400078e000e */
[----:B------:R-:W-:-:S04]  /*19930*/  IMAD.HI.U32 R6, R4, R7, RZ ;  /* 0x0000000704067227 */ /* 0x000fc800078e00ff */
[----:B------:R-:W-:Y:S02]  /*19940*/  IMAD.MOV R19, RZ, RZ, -R19 ;  /* 0x000000ffff137224 */ /* 0x000fe400078e0a13 */
[----:B------:R-:W-:Y:S02]  /*19950*/  VIADD R12, R28, 0x12 ;  /* 0x000000121c0c7836 */ /* 0x000fe40000000000 */
[----:B------:R-:W-:Y:S01]  /*19960*/  @!P3 IMAD.IADD R8, R8, 0x1, -R10 ;  /* 0x000000010808b824 */ /* 0x000fe200078e0a0a */
[----:B------:R-:W-:Y:S01]  /*19970*/  ISETP.GE.AND P3, PT, R9, RZ, PT ;  /* 0x000000ff0900720c */ /* 0x000fe20003f66270 */
[----:B------:R-:W-:Y:S01]  /*19980*/  @!P2 IMAD.MOV R3, RZ, RZ, -R3 ;  /* 0x000000ffff03a224 */ /* 0x000fe200078e0a03 */
[----:B0-----:R-:W-:Y:S01]  /*19990*/  IABS R29, R12 ;  /* 0x0000000c001d7213 */ /* 0x001fe20000000000 */
[----:B------:R-:W-:Y:S01]  /*199a0*/  IMAD.MOV R6, RZ, RZ, -R6 ;  /* 0x000000ffff067224 */ /* 0x000fe200078e0a06 */
[C---:B------:R-:W-:Y:S01]  /*199b0*/  ISETP.GT.U32.AND P2, PT, R10.reuse, R8, PT ;  /* 0x000000080a00720c */ /* 0x040fe20003f44070 */
[----:B------:R-:W-:Y:S01]  /*199c0*/  IMAD R9, R10, R19, R18 ;  /* 0x000000130a097224 */ /* 0x000fe200078e0212 */
[----:B------:R0:W-:Y:S01]  /*199d0*/  STL [R1+0x24], R3 ;  /* 0x0000240301007387 */ /* 0x0001e20000100800 */
[----:B-1----:R-:W-:-:S02]  /*199e0*/  IMAD.MOV.U32 R0, RZ, RZ, R17 ;  /* 0x000000ffff007224 */ /* 0x002fc400078e0011 */
[----:B------:R-:W-:Y:S02]  /*199f0*/  IMAD R7, R10, R6, R7 ;  /* 0x000000060a077224 */ /* 0x000fe400078e0207 */
[----:B------:R-:W-:Y:S01]  /*19a00*/  @!P4 IMAD.IADD R2, R2, 0x1, -R10 ;  /* 0x000000010202c824 */ /* 0x000fe200078e0a0a */
[----:B------:R-:W-:Y:S01]  /*19a10*/  ISETP.GT.U32.AND P4, PT, R10, R9, PT ;  /* 0x000000090a00720c */ /* 0x000fe20003f84070 */
[----:B------:R-:W-:Y:S02]  /*19a20*/  @!P1 IMAD.MOV R0, RZ, RZ, -R0 ;  /* 0x000000ffff009224 */ /* 0x000fe400078e0a00 */
[----:B------:R-:W-:Y:S01]  /*19a30*/  IMAD.HI.U32 R5, R4, R29, RZ ;  /* 0x0000001d04057227 */ /* 0x000fe200078e00ff */
[----:B------:R-:W-:Y:S02]  /*19a40*/  ISETP.GT.U32.AND P1, PT, R10, R2, PT ;  /* 0x000000020a00720c */ /* 0x000fe40003f24070 */
[----:B------:R1:W-:Y:S01]  /*19a50*/  STL [R1+0x20], R0 ;  /* 0x0000200001007387 */ /* 0x0003e20000100800 */
[----:B0-----:R-:W-:-:S02]  /*19a60*/  IMAD.MOV.U32 R3, RZ, RZ, R16 ;  /* 0x000000ffff037224 */ /* 0x001fc400078e0010 */
[----:B------:R-:W-:Y:S02]  /*19a70*/  IMAD.MOV R5, RZ, RZ, -R5 ;  /* 0x000000ffff057224 */ /* 0x000fe400078e0a05 */
[----:B------:R-:W-:Y:S01]  /*19a80*/  @!P6 IMAD.MOV R3, RZ, RZ, -R3 ;  /* 0x000000ffff03e224 */ /* 0x000fe200078e0a03 */
[C---:B------:R-:W-:Y:S01]  /*19a90*/  ISETP.GT.U32.AND P6, PT, R10.reuse, R7, PT ;  /* 0x000000070a00720c */ /* 0x040fe20003fc4070 */
[----:B------:R-:W-:Y:S02]  /*19aa0*/  IMAD R29, R10, R5, R29 ;  /* 0x000000050a1d7224 */ /* 0x000fe400078e021d */
[--C-:B------:R-:W-:Y:S01]  /*19ab0*/  @!P2 IMAD.IADD R8, R8, 0x1, -R10.reuse ;  /* 0x000000010808a824 */ /* 0x100fe200078e0a0a */
[----:B------:R-:W-:Y:S01]  /*19ac0*/  STL [R1+0x14], R3 ;  /* 0x0000140301007387 */ /* 0x000fe20000100800 */
[----:B-1----:R-:W-:Y:S01]  /*19ad0*/  IMAD.MOV.U32 R0, RZ, RZ, R13 ;  /* 0x000000ffff007224 */ /* 0x002fe200078e000d */
[----:B------:R-:W-:Y:S01]  /*19ae0*/  ISETP.GT.U32.AND P2, PT, R10, R29, PT ;  /* 0x0000001d0a00720c */ /* 0x000fe20003f44070 */
[----:B------:R-:W-:Y:S01]  /*19af0*/  @!P4 IMAD.IADD R9, R9, 0x1, -R10 ;  /* 0x000000010909c824 */ /* 0x000fe200078e0a0a */
[----:B------:R-:W-:Y:S01]  /*19b00*/  ISETP.GE.AND P4, PT, R12, RZ, PT ;  /* 0x000000ff0c00720c */ /* 0x000fe20003f86270 */
[----:B------:R-:W-:Y:S01]  /*19b10*/  @!P5 IMAD.MOV R0, RZ, RZ, -R0 ;  /* 0x000000ffff00d224 */ /* 0x000fe200078e0a00 */
[----:B------:R-:W-:Y:S01]  /*19b20*/  ISETP.GE.AND P5, PT, R15, RZ, PT ;  /* 0x000000ff0f00720c */ /* 0x000fe20003fa6270 */
[--C-:B------:R-:W-:Y:S01]  /*19b30*/  @!P1 IMAD.IADD R2, R2, 0x1, -R10.reuse ;  /* 0x0000000102029824 */ /* 0x100fe200078e0a0a */
[----:B------:R-:W-:Y:S01]  /*19b40*/  ISETP.GE.AND P1, PT, R11, RZ, PT ;  /* 0x000000ff0b00720c */ /* 0x000fe20003f26270 */
[----:B------:R-:W-:Y:S01]  /*19b50*/  @!P6 IMAD.IADD R7, R7, 0x1, -R10 ;  /* 0x000000010707e824 */ /* 0x000fe200078e0a0a */
[----:B------:R0:W-:Y:S01]  /*19b60*/  STL [R1+0x10], R0 ;  /* 0x0000100001007387 */ /* 0x0001e20000100800 */
[----:B------:R-:W-:Y:S01]  /*19b70*/  ISETP.GT.U32.AND P6, PT, R10, R9, PT ;  /* 0x000000090a00720c */ /* 0x000fe20003fc4070 */
[----:B------:R-:W-:-:S02]  /*19b80*/  VIADD R5, R28, 0x10 ;  /* 0x000000101c057836 */ /* 0x000fc40000000000 */
[----:B------:R-:W-:Y:S02]  /*19b90*/  VIADD R6, R28, 0x11 ;  /* 0x000000111c067836 */ /* 0x000fe40000000000 */
[----:B------:R-:W-:Y:S01]  /*19ba0*/  @!P2 IMAD.IADD R29, R29, 0x1, -R10 ;  /* 0x000000011d1da824 */ /* 0x000fe200078e0a0a */
[----:B------:R-:W-:Y:S02]  /*19bb0*/  IABS R18, R5 ;  /* 0x0000000500127213 */ /* 0x000fe40000000000 */
[----:B------:R-:W-:Y:S01]  /*19bc0*/  IABS R14, R6 ;  /* 0x00000006000e7213 */ /* 0x000fe20000000000 */
[----:B0-----:R-:W-:Y:S01]  /*19bd0*/  IMAD.MOV.U32 R0, RZ, RZ, R8 ;  /* 0x000000ffff007224 */ /* 0x001fe200078e0008 */
[----:B------:R-:W-:Y:S01]  /*19be0*/  ISETP.GT.U32.AND P2, PT, R10, R29, PT ;  /* 0x0000001d0a00720c */ /* 0x000fe20003f44070 */
[----:B------:R-:W-:-:S04]  /*19bf0*/  IMAD.HI.U32 R11, R4, R18, RZ ;  /* 0x00000012040b7227 */ /* 0x000fc800078e00ff */
[----:B------:R-:W-:Y:S01]  /*19c00*/  @!P0 IMAD.MOV R0, RZ, RZ, -R0 ;  /* 0x000000ffff008224 */ /* 0x000fe200078e0a00 */
[----:B------:R-:W-:Y:S01]  /*19c10*/  ISETP.GT.U32.AND P0, PT, R10, R7, PT ;  /* 0x000000070a00720c */ /* 0x000fe20003f04070 */
[--C-:B------:R-:W-:Y:S01]  /*19c20*/  @!P6 IMAD.IADD R9, R9, 0x1, -R10.reuse ;  /* 0x000000010909e824 */ /* 0x100fe200078e0a0a */
[----:B------:R-:W-:Y:S01]  /*19c30*/  ISETP.GE.AND P6, PT, R6, RZ, PT ;  /* 0x000000ff0600720c */ /* 0x000fe20003fc6270 */
[----:B------:R-:W-:Y:S01]  /*19c40*/  IMAD.MOV R8, RZ, RZ, -R11 ;  /* 0x000000ffff087224 */ /* 0x000fe200078e0a0b */
[----:B------:R0:W-:Y:S01]  /*19c50*/  STL [R1+0xc], R0 ;  /* 0x00000c0001007387 */ /* 0x0001e20000100800 */
[----:B------:R-:W-:Y:S02]  /*19c60*/  VIADD R11, R28, 0xf ;  /* 0x0000000f1c0b7836 */ /* 0x000fe40000000000 */
[----:B------:R-:W-:Y:S01]  /*19c70*/  @!P2 IMAD.IADD R29, R29, 0x1, -R10 ;  /* 0x000000011d1da824 */ /* 0x000fe200078e0a0a */
[----:B------:R-:W-:Y:S01]  /*19c80*/  ISETP.GE.AND P2, PT, R5, RZ, PT ;  /* 0x000000ff0500720c */ /* 0x000fe20003f46270 */
[----:B------:R-:W-:Y:S01]  /*19c90*/  IMAD R18, R10, R8, R18 ;  /* 0x000000080a127224 */ /* 0x000fe200078e0212 */
[----:B------:R-:W-:Y:S01]  /*19ca0*/  IABS R19, R11 ;  /* 0x0000000b00137213 */ /* 0x000fe20000000000 */
[----:B------:R-:W-:-:S02]  /*19cb0*/  @!P4 IMAD.MOV R29, RZ, RZ, -R29 ;  /* 0x000000ffff1dc224 */ /* 0x000fc400078e0a1d */
[----:B------:R-:W-:Y:S01]  /*19cc0*/  @!P0 IMAD.IADD R7, R7, 0x1, -R10 ;  /* 0x0000000107078824 */ /* 0x000fe200078e0a0a */
[----:B------:R-:W-:Y:S01]  /*19cd0*/  ISETP.GT.U32.AND P0, PT, R10, R18, PT ;  /* 0x000000120a00720c */ /* 0x000fe20003f04070 */
[----:B0-----:R-:W-:Y:S02]  /*19ce0*/  IMAD.MOV.U32 R0, RZ, RZ, R2 ;  /* 0x000000ffff007224 */ /* 0x001fe400078e0002 */
[----:B------:R-:W-:-:S04]  /*19cf0*/  IMAD.HI.U32 R8, R4, R19, RZ ;  /* 0x0000001304087227 */ /* 0x000fc800078e00ff */
[----:B------:R-:W-:Y:S02]  /*19d00*/  @!P3 IMAD.MOV R0, RZ, RZ, -R0 ;  /* 0x000000ffff00b224 */ /* 0x000fe400078e0a00 */
[----:B------:R-:W-:Y:S02]  /*19d10*/  IMAD.MOV R8, RZ, RZ, -R8 ;  /* 0x000000ffff087224 */ /* 0x000fe400078e0a08 */
[----:B------:R-:W-:Y:S01]  /*19d20*/  IMAD.HI.U32 R13, R4, R14, RZ ;  /* 0x0000000e040d7227 */ /* 0x000fe200078e00ff */
[----:B------:R0:W-:Y:S03]  /*19d30*/  STL [R1+0x8], R0 ;  /* 0x0000080001007387 */ /* 0x0001e60000100800 */
[----:B------:R-:W-:Y:S02]  /*19d40*/  IMAD R19, R10, R8, R19 ;  /* 0x000000080a137224 */ /* 0x000fe400078e0213 */
[----:B------:R-:W-:-:S02]  /*19d50*/  IMAD.MOV R13, RZ, RZ, -R13 ;  /* 0x000000ffff0d7224 */ /* 0x000fc400078e0a0d */
[----:B------:R-:W-:Y:S02]  /*19d60*/  VIADD R2, R28, 0xe ;  /* 0x0000000e1c027836 */ /* 0x000fe40000000000 */
[----:B------:R-:W-:Y:S02]  /*19d70*/  IMAD R14, R10, R13, R14 ;  /* 0x0000000d0a0e7224 */ /* 0x000fe400078e020e */
[----:B0-----:R-:W-:Y:S01]  /*19d80*/  IMAD.MOV.U32 R0, RZ, RZ, R9 ;  /* 0x000000ffff007224 */ /* 0x001fe200078e0009 */
[----:B------:R-:W-:Y:S01]  /*19d90*/  IABS R22, R2 ;  /* 0x0000000200167213 */ /* 0x000fe20000000000 */
[----:B------:R-:W-:Y:S01]  /*19da0*/  VIADD R5, R28, 0xd ;  /* 0x0000000d1c057836 */ /* 0x000fe20000000000 */
[----:B------:R-:W-:Y:S01]  /*19db0*/  ISETP.GT.U32.AND P3, PT, R10, R14, PT ;  /* 0x0000000e0a00720c */ /* 0x000fe20003f64070 */
[----:B------:R-:W-:Y:S01]  /*19dc0*/  @!P5 IMAD.MOV R0, RZ, RZ, -R0 ;  /* 0x000000ffff00d224 */ /* 0x000fe200078e0a00 */
[----:B------:R-:W-:Y:S01]  /*19dd0*/  ISETP.GE.AND P4, PT, R2, RZ, PT ;  /* 0x000000ff0200720c */ /* 0x000fe20003f86270 */
[----:B------:R-:W-:Y:S01]  /*19de0*/  IMAD.HI.U32 R6, R4, R22, RZ ;  /* 0x0000001604067227 */ /* 0x000fe200078e00ff */
[----:B------:R-:W-:-:S02]  /*19df0*/  IABS R25, R5 ;  /* 0x0000000500197213 */ /* 0x000fc40000000000 */
[----:B------:R0:W-:Y:S01]  /*19e00*/  STL [R1+0x4], R0 ;  /* 0x0000040001007387 */ /* 0x0001e20000100800 */
[----:B------:R-:W-:Y:S02]  /*19e10*/  @!P0 IMAD.IADD R18, R18, 0x1, -R10 ;  /* 0x0000000112128824 */ /* 0x000fe400078e0a0a */
[----:B------:R-:W-:-:S03]  /*19e20*/  IMAD.MOV R6, RZ, RZ, -R6 ;  /* 0x000000ffff067224 */ /* 0x000fc600078e0a06 */
[----:B------:R-:W-:Y:S01]  /*19e30*/  ISETP.GT.U32.AND P5, PT, R10, R18, PT ;  /* 0x000000120a00720c */ /* 0x000fe20003fa4070 */
[----:B------:R-:W-:Y:S01]  /*19e40*/  @!P3 IMAD.IADD R14, R14, 0x1, -R10 ;  /* 0x000000010e0eb824 */ /* 0x000fe200078e0a0a */
[----:B------:R-:W-:Y:S01]  /*19e50*/  ISETP.GE.AND P3, PT, R11, RZ, PT ;  /* 0x000000ff0b00720c */ /* 0x000fe20003f66270 */
[C---:B------:R-:W-:Y:S02]  /*19e60*/  IMAD R22, R10.reuse, R6, R22 ;  /* 0x000000060a167224 */ /* 0x040fe400078e0216 */
[----:B0-----:R-:W-:Y:S01]  /*19e70*/  IMAD.MOV.U32 R0, RZ, RZ, R7 ;  /* 0x000000ffff007224 */ /* 0x001fe200078e0007 */
[----:B------:R-:W-:Y:S01]  /*19e80*/  ISETP.GT.U32.AND P0, PT, R10, R14, PT ;  /* 0x0000000e0a00720c */ /* 0x000fe20003f04070 */
[----:B------:R-:W-:-:S04]  /*19e90*/  IMAD.HI.U32 R6, R4, R25, RZ ;  /* 0x0000001904067227 */ /* 0x000fc800078e00ff */
[----:B------:R-:W-:Y:S01]  /*19ea0*/  @!P1 IMAD.MOV R0, RZ, RZ, -R0 ;  /* 0x000000ffff009224 */ /* 0x000fe200078e0a00 */
[----:B------:R-:W-:-:S04]  /*19eb0*/  ISETP.GT.U32.AND P1, PT, R10, R19, PT ;  /* 0x000000130a00720c */ /* 0x000fc80003f24070 */
[----:B------:R-:W-:Y:S04]  /*19ec0*/  STL [R1+0x3058], R0 ;  /* 0x0030580001007387 */ /* 0x000fe80000100800 */
[----:B------:R0:W-:Y:S04]  /*19ed0*/  STL [R1+0x305c], R29 ;  /* 0x00305c1d01007387 */ /* 0x0001e80000100800 */
[----:B0-----:R-:W2:Y:S01]  /*19ee0*/  LDL R29, [R1+0x590] ;  /* 0x00059000011d7983 */ /* 0x001ea20000100800 */
[----:B------:R-:W-:Y:S02]  /*19ef0*/  @!P1 IMAD.IADD R19, R19, 0x1, -R10 ;  /* 0x0000000113139824 */ /* 0x000fe400078e0a0a */
[----:B------:R-:W-:-:S02]  /*19f00*/  IMAD.MOV R6, RZ, RZ, -R6 ;  /* 0x000000ffff067224 */ /* 0x000fc400078e0a06 */
[----:B------:R-:W-:Y:S01]  /*19f10*/  @!P0 IMAD.IADD R14, R14, 0x1, -R10 ;  /* 0x000000010e0e8824 */ /* 0x000fe200078e0a0a */
[C---:B------:R-:W-:Y:S01]  /*19f20*/  ISETP.GT.U32.AND P1, PT, R10.reuse, R19, PT ;  /* 0x000000130a00720c */ /* 0x040fe20003f24070 */
[C---:B------:R-:W-:Y:S01]  /*19f30*/  IMAD R25, R10.reuse, R6, R25 ;  /* 0x000000060a197224 */ /* 0x040fe200078e0219 */
[----:B------:R-:W-:Y:S01]  /*19f40*/  ISETP.GT.U32.AND P0, PT, R10, R22, PT ;  /* 0x000000160a00720c */ /* 0x000fe20003f04070 */
[----:B------:R-:W-:Y:S02]  /*19f50*/  @!P6 IMAD.MOV R14, RZ, RZ, -R14 ;  /* 0x000000ffff0ee224 */ /* 0x000fe400078e0a0e */
[----:B------:R-:W-:Y:S01]  /*19f60*/  @!P5 IMAD.IADD R18, R18, 0x1, -R10 ;  /* 0x000000011212d824 */ /* 0x000fe200078e0a0a */
[----:B------:R-:W-:Y:S01]  /*19f70*/  ISETP.GT.U32.AND P6, PT, R10, R25, PT ;  /* 0x000000190a00720c */ /* 0x000fe20003fc4070 */
[----:B------:R-:W-:Y:S01]  /*19f80*/  IMAD R0, RZ, RZ, -UR6 ;  /* 0x80000006ff007e24 */ /* 0x000fe2000f8e02ff */
[----:B------:R-:W-:Y:S01]  /*19f90*/  ISETP.GE.AND P5, PT, R5, RZ, PT ;  /* 0x000000ff0500720c */ /* 0x000fe20003fa6270 */
[----:B------:R-:W-:Y:S01]  /*19fa0*/  @!P2 IMAD.MOV R18, RZ, RZ, -R18 ;  /* 0x000000ffff12a224 */ /* 0x000fe200078e0a12 */
[----:B------:R-:W-:Y:S03]  /*19fb0*/  STL [R1+0x3060], R14 ;  /* 0x0030600e01007387 */ /* 0x000fe60000100800 */
[--C-:B------:R-:W-:Y:S01]  /*19fc0*/  @!P1 IMAD.IADD R19, R19, 0x1, -R10.reuse ;  /* 0x0000000113139824 */ /* 0x100fe200078e0a0a */
[----:B------:R-:W-:Y:S01]  /*19fd0*/  STL [R1+0x3064], R18 ;  /* 0x0030641201007387 */ /* 0x000fe20000100800 */
[----:B------:R-:W-:-:S02]  /*19fe0*/  @!P0 IMAD.IADD R22, R22, 0x1, -R10 ;  /* 0x0000000116168824 */ /* 0x000fc400078e0a0a */
[----:B------:R-:W-:Y:S02]  /*19ff0*/  @!P3 IMAD.MOV R19, RZ, RZ, -R19 ;  /* 0x000000ffff13b224 */ /* 0x000fe400078e0a13 */
[----:B------:R-:W-:Y:S01]  /*1a000*/  @!P6 IMAD.IADD R25, R25, 0x1, -R10 ;  /* 0x000000011919e824 */ /* 0x000fe200078e0a0a */
[C---:B------:R-:W-:Y:S02]  /*1a010*/  ISETP.GT.U32.AND P0, PT, R10.reuse, R22, PT ;  /* 0x000000160a00720c */ /* 0x040fe40003f04070 */
[----:B------:R0:W-:Y:S02]  /*1a020*/  STL [R1+0x3068], R19 ;  /* 0x0030681301007387 */ /* 0x0001e40000100800 */
[----:B------:R-:W-:Y:S01]  /*1a030*/  ISETP.GT.U32.AND P6, PT, R10, R25, PT ;  /* 0x000000190a00720c */ /* 0x000fe20003fc4070 */
[----:B0-----:R-:W-:-:S08]  /*1a040*/  IMAD R19, R24, UR6, RZ ;  /* 0x0000000618137c24 */ /* 0x001fd0000f8e02ff */
[----:B------:R-:W-:-:S04]  /*1a050*/  @!P0 IMAD.IADD R22, R22, 0x1, -R10 ;  /* 0x0000000116168824 */ /* 0x000fc800078e0a0a */
[----:B------:R-:W-:Y:S02]  /*1a060*/  @!P6 IMAD.IADD R25, R25, 0x1, -R10 ;  /* 0x000000011919e824 */ /* 0x000fe400078e0a0a */
[----:B------:R-:W-:Y:S02]  /*1a070*/  @!P4 IMAD.MOV R22, RZ, RZ, -R22 ;  /* 0x000000ffff16c224 */ /* 0x000fe400078e0a16 */
[----:B------:R-:W-:-:S03]  /*1a080*/  @!P5 IMAD.MOV R25, RZ, RZ, -R25 ;  /* 0x000000ffff19d224 */ /* 0x000fc600078e0a19 */
[----:B------:R-:W-:Y:S04]  /*1a090*/  STL [R1+0x306c], R22 ;  /* 0x00306c1601007387 */ /* 0x000fe80000100800 */
[----:B------:R-:W-:Y:S01]  /*1a0a0*/  STL [R1+0x3070], R25 ;  /* 0x0030701901007387 */ /* 0x000fe20000100800 */
[C---:B--2---:R-:W-:Y:S01]  /*1a0b0*/  VIADD R2, R29.reuse, 0xb ;  /* 0x0000000b1d027836 */ /* 0x044fe20000000000 */
[----:B------:R-:W-:Y:S01]  /*1a0c0*/  IABS R13, R29 ;  /* 0x0000001d000d7213 */ /* 0x000fe20000000000 */
[C---:B------:R-:W-:Y:S02]  /*1a0d0*/  VIADD R7, R29.reuse, 0xa ;  /* 0x0000000a1d077836 */ /* 0x040fe40000000000 */
[C---:B------:R-:W-:Y:S01]  /*1a0e0*/  VIADD R6, R29.reuse, 0x9 ;  /* 0x000000091d067836 */ /* 0x040fe20000000000 */
[----:B------:R-:W-:Y:S01]  /*1a0f0*/  IABS R11, R2 ;  /* 0x00000002000b7213 */ /* 0x000fe20000000000 */
[C---:B------:R-:W-:Y:S01]  /*1a100*/  VIADD R3, R29.reuse, 0x6 ;  /* 0x000000061d037836 */ /* 0x040fe20000000000 */
[----:B------:R-:W-:Y:S01]  /*1a110*/  IABS R15, R7 ;  /* 0x00000007000f7213 */ /* 0x000fe20000000000 */
[----:B------:R-:W-:Y:S01]  /*1a120*/  VIADD R14, R29, 0x4 ;  /* 0x000000041d0e7836 */ /* 0x000fe20000000000 */
[----:B------:R-:W-:Y:S01]  /*1a130*/  ISETP.GE.AND P1, PT, R7, RZ, PT ;  /* 0x000000ff0700720c */ /* 0x000fe20003f26270 */
[----:B------:R-:W-:Y:S01]  /*1a140*/  IMAD.HI.U32 R8, R4, R11, RZ ;  /* 0x0000000b04087227 */ /* 0x000fe200078e00ff */
[----:B------:R-:W-:-:S02]  /*1a150*/  IABS R17, R6 ;  /* 0x0000000600117213 */ /* 0x000fc40000000000 */
[----:B------:R-:W-:Y:S01]  /*1a160*/  ISETP.GE.AND P2, PT, R2, RZ, PT ;  /* 0x000000ff0200720c */ /* 0x000fe20003f46270 */
[----:B------:R-:W-:Y:S01]  /*1a170*/  IMAD.MOV R7, RZ, RZ, -R8 ;  /* 0x000000ffff077224 */ /* 0x000fe200078e0a08 */
[----:B------:R-:W-:Y:S01]  /*1a180*/  IABS R20, R14 ;  /* 0x0000000e00147213 */ /* 0x000fe20000000000 */
[----:B------:R-:W-:Y:S01]  /*1a190*/  IMAD.HI.U32 R2, R4, R17, RZ ;  /* 0x0000001104027227 */ /* 0x000fe200078e00ff */
[----:B------:R-:W-:-:S03]  /*1a1a0*/  ISETP.GE.AND P0, PT, R6, RZ, PT ;  /* 0x000000ff0600720c */ /* 0x000fc60003f06270 */
[----:B------:R-:W-:Y:S02]  /*1a1b0*/  IMAD R11, R10, R7, R11 ;  /* 0x000000070a0b7224 */ /* 0x000fe400078e020b */
[----:B------:R-:W-:Y:S02]  /*1a1c0*/  IMAD.MOV R2, RZ, RZ, -R2 ;  /* 0x000000ffff027224 */ /* 0x000fe400078e0a02 */
[----:B------:R-:W-:Y:S01]  /*1a1d0*/  IMAD.HI.U32 R5, R4, R15, RZ ;  /* 0x0000000f04057227 */ /* 0x000fe200078e00ff */
[----:B------:R-:W-:-:S03]  /*1a1e0*/  ISETP.GT.U32.AND P3, PT, R10, R11, PT ;  /* 0x0000000b0a00720c */ /* 0x000fc60003f64070 */
[C---:B------:R-:W-:Y:S02]  /*1a1f0*/  IMAD R17, R10.reuse, R2, R17 ;  /* 0x000000020a117224 */ /* 0x040fe400078e0211 */
[----:B------:R-:W-:Y:S02]  /*1a200*/  IMAD.MOV R5, RZ, RZ, -R5 ;  /* 0x000000ffff057224 */ /* 0x000fe400078e0a05 */
[C---:B------:R-:W-:Y:S02]  /*1a210*/  VIADD R2, R29.reuse, 0x8 ;  /* 0x000000081d027836 */ /* 0x040fe40000000000 */
[C---:B------:R-:W-:Y:S02]  /*1a220*/  IMAD R15, R10.reuse, R5, R15 ;  /* 0x000000050a0f7224 */ /* 0x040fe400078e020f */
[----:B------:R-:W-:Y:S01]  /*1a230*/  VIADD R27, R29, 0x3 ;  /* 0x000000031d1b7836 */ /* 0x000fe20000000000 */
[----:B------:R-:W-:Y:S01]  /*1a240*/  IABS R21, R2 ;  /* 0x0000000200157213 */ /* 0x000fe20000000000 */
[----:B------:R-:W-:Y:S01]  /*1a250*/  @!P3 IMAD.IADD R11, R11, 0x1, -R10 ;  /* 0x000000010b0bb824 */ /* 0x000fe200078e0a0a */
[----:B------:R-:W-:Y:S01]  /*1a260*/  ISETP.GT.U32.AND P5, PT, R10, R15, PT ;  /* 0x0000000f0a00720c */ /* 0x000fe20003fa4070 */
[----:B------:R-:W-:Y:S01]  /*1a270*/  VIADD R26, R29, 0x7 ;  /* 0x000000071d1a7836 */ /* 0x000fe20000000000 */
[----:B------:R-:W-:Y:S01]  /*1a280*/  ISETP.GE.AND P4, PT, R2, RZ, PT ;  /* 0x000000ff0200720c */ /* 0x000fe20003f86270 */
[----:B------:R-:W-:Y:S01]  /*1a290*/  IMAD.HI.U32 R5, R4, R21, RZ ;  /* 0x0000001504057227 */ /* 0x000fe200078e00ff */
[----:B------:R-:W-:-:S02]  /*1a2a0*/  ISETP.GT.U32.AND P3, PT, R10, R11, PT ;  /* 0x0000000b0a00720c */ /* 0x000fc40003f64070 */
[----:B------:R-:W-:Y:S01]  /*1a2b0*/  IABS R2, R3 ;  /* 0x0000000300027213 */ /* 0x000fe20000000000 */
[----:B------:R-:W-:Y:S01]  /*1a2c0*/  IMAD.MOV R5, RZ, RZ, -R5 ;  /* 0x000000ffff057224 */ /* 0x000fe200078e0a05 */
[----:B------:R-:W-:Y:S01]  /*1a2d0*/  IABS R24, R27 ;  /* 0x0000001b00187213 */ /* 0x000fe20000000000 */
[----:B------:R-:W-:Y:S01]  /*1a2e0*/  VIADD R18, R29, 0x5 ;  /* 0x000000051d127836 */ /* 0x000fe20000000000 */
[----:B------:R-:W-:Y:S01]  /*1a2f0*/  ISETP.GE.AND P6, PT, R26, RZ, PT ;  /* 0x000000ff1a00720c */ /* 0x000fe20003fc6270 */
[----:B------:R-:W-:Y:S01]  /*1a300*/  IMAD.HI.U32 R7, R4, R2, RZ ;  /* 0x0000000204077227 */ /* 0x000fe200078e00ff */
[----:B------:R-:W-:Y:S02]  /*1a310*/  IABS R26, R26 ;  /* 0x0000001a001a7213 */ /* 0x000fe40000000000 */
[----:B------:R-:W-:Y:S01]  /*1a320*/  IABS R12, R18 ;  /* 0x00000012000c7213 */ /* 0x000fe20000000000 */
[--C-:B------:R-:W-:Y:S02]  /*1a330*/  @!P5 IMAD.IADD R15, R15, 0x1, -R10.reuse ;  /* 0x000000010f0fd824 */ /* 0x100fe400078e0a0a */
[----:B------:R-:W-:Y:S01]  /*1a340*/  @!P3 IMAD.IADD R11, R11, 0x1, -R10 ;  /* 0x000000010b0bb824 */ /* 0x000fe200078e0a0a */
[C---:B------:R-:W-:Y:S01]  /*1a350*/  ISETP.GT.U32.AND P3, PT, R10.reuse, R17, PT ;  /* 0x000000110a00720c */ /* 0x040fe20003f64070 */
[C---:B------:R-:W-:Y:S01]  /*1a360*/  IMAD R21, R10.reuse, R5, R21 ;  /* 0x000000050a157224 */ /* 0x040fe200078e0215 */
[----:B------:R-:W-:Y:S01]  /*1a370*/  ISETP.GT.U32.AND P5, PT, R10, R15, PT ;  /* 0x0000000f0a00720c */ /* 0x000fe20003fa4070 */
[----:B------:R-:W-:-:S04]  /*1a380*/  IMAD.HI.U32 R5, R4, R20, RZ ;  /* 0x0000001404057227 */ /* 0x000fc800078e00ff */
[----:B------:R-:W-:Y:S02]  /*1a390*/  IMAD.MOV R7, RZ, RZ, -R7 ;  /* 0x000000ffff077224 */ /* 0x000fe400078e0a07 */
[----:B------:R-:W-:Y:S02]  /*1a3a0*/  IMAD.MOV R5, RZ, RZ, -R5 ;  /* 0x000000ffff057224 */ /* 0x000fe400078e0a05 */
[C---:B------:R-:W-:Y:S02]  /*1a3b0*/  IMAD R2, R10.reuse, R7, R2 ;  /* 0x000000070a027224 */ /* 0x040fe400078e0202 */
[----:B------:R-:W-:Y:S02]  /*1a3c0*/  @!P3 IMAD.IADD R17, R17, 0x1, -R10 ;  /* 0x000000011111b824 */ /* 0x000fe400078e0a0a */
[----:B------:R-:W-:Y:S02]  /*1a3d0*/  IMAD R20, R10, R5, R20 ;  /* 0x000000050a147224 */ /* 0x000fe400078e0214 */
[----:B------:R-:W-:Y:S01]  /*1a3e0*/  IMAD R7, R0, 0x4, R19 ;  /* 0x0000000400077824 */ /* 0x000fe200078e0213 */
[----:B------:R-:W-:Y:S01]  /*1a3f0*/  ISETP.GT.U32.AND P3, PT, R10, R17, PT ;  /* 0x000000110a00720c */ /* 0x000fe20003f64070 */
[----:B------:R-:W-:-:S03]  /*1a400*/  IMAD.HI.U32 R5, R4, R24, RZ ;  /* 0x0000001804057227 */ /* 0x000fc600078e00ff */
[----:B------:R-:W-:Y:S01]  /*1a410*/  STL [R1+0x5c], R7 ;  /* 0x00005c0701007387 */ /* 0x000fe20000100800 */
[----:B------:R-:W-:Y:S02]  /*1a420*/  IMAD R19, R0, 0x4, R7 ;  /* 0x0000000400137824 */ /* 0x000fe400078e0207 */
[--C-:B------:R-:W-:Y:S01]  /*1a430*/  @!P5 IMAD.IADD R15, R15, 0x1, -R10.reuse ;  /* 0x000000010f0fd824 */ /* 0x100fe200078e0a0a */
[----:B------:R-:W-:Y:S01]  /*1a440*/  ISETP.GT.U32.AND P5, PT, R10, R21, PT ;  /* 0x000000150a00720c */ /* 0x000fe20003fa4070 */
[----:B------:R-:W-:Y:S01]  /*1a450*/  IMAD.MOV R5, RZ, RZ, -R5 ;  /* 0x000000ffff057224 */ /* 0x000fe200078e0a05 */
[----:B------:R0:W-:Y:S01]  /*1a460*/  STL [R1+0x98], R19 ;  /* 0x0000981301007387 */ /* 0x0001e20000100800 */
[----:B------:R-:W-:Y:S02]  /*1a470*/  @!P2 IMAD.MOV R11, RZ, RZ, -R11 ;  /* 0x000000ffff0ba224 */ /* 0x000fe400078e0a0b */
[----:B------:R-:W-:Y:S02]  /*1a480*/  @!P3 IMAD.IADD R17, R17, 0x1, -R10 ;  /* 0x000000011111b824 */ /* 0x000fe400078e0a0a */
[----:B------:R-:W-:-:S02]  /*1a490*/  @!P1 IMAD.MOV R15, RZ, RZ, -R15 ;  /* 0x000000ffff0f9224 */ /* 0x000fc400078e0a0f */
[----:B------:R-:W-:Y:S01]  /*1a4a0*/  @!P0 IMAD.MOV R17, RZ, RZ, -R17 ;  /* 0x000000ffff118224 */ /* 0x000fe200078e0a11 */
[C---:B------:R-:W-:Y:S01]  /*1a4b0*/  ISETP.GT.U32.AND P0, PT, R10.reuse, R20, PT ;  /* 0x000000140a00720c */ /* 0x040fe20003f04070 */
[----:B------:R-:W-:Y:S02]  /*1a4c0*/  IMAD R24, R10, R5, R24 ;  /* 0x000000050a187224 */ /* 0x000fe400078e0218 */
[----:B0-----:R-:W-:Y:S02]  /*1a4d0*/  IMAD R19, R0, 0x4, R19 ;  /* 0x0000000400137824 */ /* 0x001fe400078e0213 */
[----:B------:R-:W-:-:S03]  /*1a4e0*/  IMAD.HI.U32 R8, R4, R26, RZ ;  /* 0x0000001a04087227 */ /* 0x000fc600078e00ff */
[----:B------:R-:W-:Y:S01]  /*1a4f0*/  STL [R1+0x1c], R19 ;  /* 0x00001c1301007387 */ /* 0x000fe20000100800 */
[----:B------:R-:W-:Y:S02]  /*1a500*/  IMAD R5, R0, 0x4, R19 ;  /* 0x0000000400057824 */ /* 0x000fe400078e0213 */
[----:B------:R-:W-:Y:S01]  /*1a510*/  IMAD.MOV R8, RZ, RZ, -R8 ;  /* 0x000000ffff087224 */ /* 0x000fe200078e0a08 */
[----:B------:R-:W-:Y:S01]  /*1a520*/  STL [R1+0x3074], R11 ;  /* 0x0030740b01007387 */ /* 0x000fe20000100800 */
[----:B------:R-:W-:Y:S01]  /*1a530*/  @!P0 IMAD.IADD R20, R20, 0x1, -R10 ;  /* 0x0000000114148824 */ /* 0x000fe200078e0a0a */
[----:B------:R-:W-:Y:S01]  /*1a540*/  ISETP.GE.AND P0, PT, R3, RZ, PT ;  /* 0x000000ff0300720c */ /* 0x000fe20003f06270 */
[C---:B------:R-:W-:Y:S01]  /*1a550*/  IMAD R26, R10.reuse, R8, R26 ;  /* 0x000000080a1a7224 */ /* 0x040fe200078e021a */
[----:B------:R-:W-:Y:S01]  /*1a560*/  STL [R1+0x3078], R15 ;  /* 0x0030780f01007387 */ /* 0x000fe20000100800 */
[----:B------:R-:W-:Y:S01]  /*1a570*/  @!P5 IMAD.IADD R21, R21, 0x1, -R10 ;  /* 0x000000011515d824 */ /* 0x000fe200078e0a0a */
[C---:B------:R-:W-:Y:S01]  /*1a580*/  ISETP.GT.U32.AND P5, PT, R10.reuse, R2, PT ;  /* 0x000000020a00720c */ /* 0x040fe20003fa4070 */
[----:B------:R-:W-:Y:S01]  /*1a590*/  VIADD R9, R29, 0x2 ;  /* 0x000000021d097836 */ /* 0x000fe20000000000 */
[----:B------:R-:W-:Y:S01]  /*1a5a0*/  STL [R1+0x307c], R17 ;  /* 0x00307c1101007387 */ /* 0x000fe20000100800 */
[----:B------:R-:W-:Y:S01]  /*1a5b0*/  ISETP.GT.U32.AND P3, PT, R10, R26, PT ;  /* 0x0000001a0a00720c */ /* 0x000fe20003f64070 */
[----:B------:R-:W-:-:S02]  /*1a5c0*/  IMAD.HI.U32 R6, R4, R12, RZ ;  /* 0x0000000c04067227 */ /* 0x000fc400078e00ff */
[----:B------:R0:W-:Y:S01]  /*1a5d0*/  STL [R1+0x18], R5 ;  /* 0x0000180501007387 */ /* 0x0001e20000100800 */
[----:B------:R-:W-:Y:S01]  /*1a5e0*/  IABS R16, R9 ;  /* 0x0000000900107213 */ /* 0x000fe20000000000 */
[----:B------:R-:W-:Y:S02]  /*1a5f0*/  VIADD R28, R29, 0x1 ;  /* 0x000000011d1c7836 */ /* 0x000fe40000000000 */
[----:B------:R-:W2:Y:S01]  /*1a600*/  LDL.LU R3, [R1+0x3150] ;  /* 0x0031500001037983 */ /* 0x000ea20000300800 */
[----:B------:R-:W-:Y:S02]  /*1a610*/  IMAD.MOV R6, RZ, RZ, -R6 ;  /* 0x000000ffff067224 */ /* 0x000fe400078e0a06 */
[----:B------:R-:W-:Y:S01]  /*1a620*/  IABS R23, R28 ;  /* 0x0000001c00177213 */ /* 0x000fe20000000000 */
[--C-:B------:R-:W-:Y:S02]  /*1a630*/  @!P5 IMAD.IADD R2, R2, 0x1, -R10.reuse ;  /* 0x000000010202d824 */ /* 0x100fe400078e0a0a */
[----:B------:R-:W-:Y:S01]  /*1a640*/  @!P3 IMAD.IADD R26, R26, 0x1, -R10 ;  /* 0x000000011a1ab824 */ /* 0x000fe200078e0a0a */
[C---:B------:R-:W-:Y:S01]  /*1a650*/  ISETP.GT.U32.AND P3, PT, R10.reuse, R21, PT ;  /* 0x000000150a00720c */ /* 0x040fe20003f64070 */
[C---:B------:R-:W-:Y:S01]  /*1a660*/  IMAD R12, R10.reuse, R6, R12 ;  /* 0x000000060a0c7224 */ /* 0x040fe200078e020c */
[----:B------:R-:W-:Y:S01]  /*1a670*/  ISETP.GT.U32.AND P2, PT, R10, R2, PT ;  /* 0x000000020a00720c */ /* 0x000fe20003f44070 */
[----:B------:R-:W-:Y:S01]  /*1a680*/  IMAD.HI.U32 R6, R4, R16, RZ ;  /* 0x0000001004067227 */ /* 0x000fe200078e00ff */
[----:B------:R-:W-:-:S02]  /*1a690*/  ISETP.GT.U32.AND P5, PT, R10, R26, PT ;  /* 0x0000001a0a00720c */ /* 0x000fc40003fa4070 */
[----:B------:R-:W-:Y:S01]  /*1a6a0*/  ISETP.GT.U32.AND P1, PT, R10, R12, PT ;  /* 0x0000000c0a00720c */ /* 0x000fe20003f24070 */
[----:B------:R-:W-:-:S04]  /*1a6b0*/  IMAD.HI.U32 R8, R4, R23, RZ ;  /* 0x0000001704087227 */ /* 0x000fc800078e00ff */
[----:B------:R-:W-:Y:S02]  /*1a6c0*/  IMAD.MOV R6, RZ, RZ, -R6 ;  /* 0x000000ffff067224 */ /* 0x000fe400078e0a06 */
[----:B------:R-:W-:-:S04]  /*1a6d0*/  IMAD.HI.U32 R7, R4, R13, RZ ;  /* 0x0000000d04077227 */ /* 0x000fc800078e00ff */
[----:B------:R-:W-:Y:S02]  /*1a6e0*/  IMAD.MOV R4, RZ, RZ, -R8 ;  /* 0x000000ffff047224 */ /* 0x000fe400078e0a08 */
[C---:B------:R-:W-:Y:S02]  /*1a6f0*/  IMAD R16, R10.reuse, R6, R16 ;  /* 0x000000060a107224 */ /* 0x040fe400078e0210 */
[----:B------:R-:W-:Y:S02]  /*1a700*/  IMAD.MOV R7, RZ, RZ, -R7 ;  /* 0x000000ffff077224 */ /* 0x000fe400078e0a07 */
[----:B------:R-:W-:Y:S02]  /*1a710*/  IMAD R23, R10, R4, R23 ;  /* 0x000000040a177224 */ /* 0x000fe400078e0217 */
[----:B------:R-:W-:Y:S02]  /*1a720*/  IMAD R4, R0, 0x4, R5 ;  /* 0x0000000400047824 */ /* 0x000fe400078e0205 */
[--C-:B------:R-:W-:Y:S01]  /*1a730*/  @!P3 IMAD.IADD R21, R21, 0x1, -R10.reuse ;  /* 0x000000011515b824 */ /* 0x100fe200078e0a0a */
[----:B------:R-:W-:Y:S01]  /*1a740*/  ISETP.GT.U32.AND P3, PT, R10, R24, PT ;  /* 0x000000180a00720c */ /* 0x000fe20003f64070 */
[----:B------:R-:W-:Y:S01]  /*1a750*/  @!P5 IMAD.IADD R26, R26, 0x1, -R10 ;  /* 0x000000011a1ad824 */ /* 0x000fe200078e0a0a */
[C---:B------:R-:W-:Y:S01]  /*1a760*/  ISETP.GT.U32.AND P5, PT, R10.reuse, R16, PT ;  /* 0x000000100a00720c */ /* 0x040fe20003fa4070 */
[----:B------:R-:W-:-:S02]  /*1a770*/  IMAD R13, R10, R7, R13 ;  /* 0x000000070a0d7224 */ /* 0x000fc400078e020d */
[----:B0-----:R-:W-:Y:S02]  /*1a780*/  IMAD R5, R0, 0x4, R4 ;  /* 0x0000000400057824 */ /* 0x001fe400078e0204 */
[----:B------:R-:W-:Y:S02]  /*1a790*/  @!P4 IMAD.MOV R21, RZ, RZ, -R21 ;  /* 0x000000ffff15c224 */ /* 0x000fe400078e0a15 */
[--C-:B------:R-:W-:Y:S01]  /*1a7a0*/  @!P2 IMAD.IADD R2, R2, 0x1, -R10.reuse ;  /* 0x000000010202a824 */ /* 0x100fe200078e0a0a */
[----:B------:R-:W-:Y:S01]  /*1a7b0*/  ISETP.GT.U32.AND P2, PT, R10, R23, PT ;  /* 0x000000170a00720c */ /* 0x000fe20003f44070 */
[----:B------:R-:W-:Y:S01]  /*1a7c0*/  @!P1 IMAD.IADD R12, R12, 0x1, -R10 ;  /* 0x000000010c0c9824 */ /* 0x000fe200078e0a0a */
[----:B------:R-:W-:Y:S01]  /*1a7d0*/  ISETP.GT.U32.AND P1, PT, R10, R13, PT ;  /* 0x0000000d0a00720c */ /* 0x000fe20003f24070 */
[----:B------:R-:W-:Y:S01]  /*1a7e0*/  @!P6 IMAD.MOV R26, RZ, RZ, -R26 ;  /* 0x000000ffff1ae224 */ /* 0x000fe200078e0a1a */
[----:B------:R-:W-:Y:S01]  /*1a7f0*/  STL [R1+0x304c], R4 ;  /* 0x00304c0401007387 */ /* 0x000fe20000100800 */
[----:B------:R-:W-:-:S03]  /*1a800*/  IMAD R6, R0, 0x4, R5 ;  /* 0x0000000400067824 */ /* 0x000fc600078e0205 */
[----:B------:R-:W-:Y:S01]  /*1a810*/  STL [R1+0x3080], R21 ;  /* 0x0030801501007387 */ /* 0x000fe20000100800 */
[----:B------:R-:W-:-:S03]  /*1a820*/  IMAD R7, R0, 0x4, R6 ;  /* 0x0000000400077824 */ /* 0x000fc600078e0206 */
[----:B------:R-:W-:Y:S04]  /*1a830*/  STL [R1+0x3048], R5 ;  /* 0x0030480501007387 */ /* 0x000fe80000100800 */
[----:B------:R-:W-:Y:S01]  /*1a840*/  STL [R1+0x3084], R26 ;  /* 0x0030841a01007387 */ /* 0x000fe20000100800 */
[----:B------:R-:W-:-:S03]  /*1a850*/  @!P5 IMAD.IADD R16, R16, 0x1, -R10 ;  /* 0x000000011010d824 */ /* 0x000fc600078e0a0a */
[----:B------:R0:W-:Y:S01]  /*1a860*/  STL [R1+0x3044], R6 ;  /* 0x0030440601007387 */ /* 0x0001e20000100800 */
[--C-:B------:R-:W-:Y:S01]  /*1a870*/  @!P2 IMAD.IADD R23, R23, 0x1, -R10.reuse ;  /* 0x000000011717a824 */ /* 0x100fe200078e0a0a */
[----:B------:R-:W-:Y:S01]  /*1a880*/  ISETP.GT.U32.AND P2, PT, R10, R16, PT ;  /* 0x000000100a00720c */ /* 0x000fe20003f44070 */
[--C-:B------:R-:W-:Y:S01]  /*1a890*/  @!P3 IMAD.IADD R24, R24, 0x1, -R10.reuse ;  /* 0x000000011818b824 */ /* 0x100fe200078e0a0a */
[----:B0-----:R-:W0:Y:S01]  /*1a8a0*/  S2R R6, SR_TID.X ;  /* 0x0000000000067919 */ /* 0x001e220000002100 */
[----:B------:R-:W-:Y:S01]  /*1a8b0*/  @!P1 IMAD.IADD R13, R13, 0x1, -R10 ;  /* 0x000000010d0d9824 */ /* 0x000fe200078e0a0a */
[C---:B------:R-:W-:Y:S02]  /*1a8c0*/  ISETP.GT.U32.AND P4, PT, R10.reuse, R12, PT ;  /* 0x0000000c0a00720c */ /* 0x040fe40003f84070 */
[C---:B------:R-:W-:Y:S02]  /*1a8d0*/  ISETP.GT.U32.AND P3, PT, R10.reuse, R20, PT ;  /* 0x000000140a00720c */ /* 0x040fe40003f64070 */
[----:B------:R-:W-:-:S02]  /*1a8e0*/  ISETP.GT.U32.AND P5, PT, R10, R24, PT ;  /* 0x000000180a00720c */ /* 0x000fc40003fa4070 */
[C---:B------:R-:W-:Y:S02]  /*1a8f0*/  ISETP.GT.U32.AND P6, PT, R10.reuse, R23, PT ;  /* 0x000000170a00720c */ /* 0x040fe40003fc4070 */
[----:B------:R-:W-:Y:S01]  /*1a900*/  ISETP.GT.U32.AND P1, PT, R10, R13, PT ;  /* 0x0000000d0a00720c */ /* 0x000fe20003f24070 */
[----:B------:R-:W-:Y:S02]  /*1a910*/  IMAD R8, R0, 0x4, R7 ;  /* 0x0000000400087824 */ /* 0x000fe400078e0207 */
[----:B------:R-:W-:Y:S01]  /*1a920*/  @!P2 IMAD.IADD R16, R16, 0x1, -R10 ;  /* 0x000000011010a824 */ /* 0x000fe200078e0a0a */
[----:B------:R-:W-:Y:S01]  /*1a930*/  ISETP.GE.AND P2, PT, R9, RZ, PT ;  /* 0x000000ff0900720c */ /* 0x000fe20003f46270 */
[----:B------:R-:W-:Y:S02]  /*1a940*/  IMAD R9, R0, 0x4, R8 ;  /* 0x0000000400097824 */ /* 0x000fe400078e0208 */
[--C-:B------:R-:W-:Y:S02]  /*1a950*/  @!P4 IMAD.IADD R12, R12, 0x1, -R10.reuse ;  /* 0x000000010c0cc824 */ /* 0x100fe400078e0a0a */
[----:B------:R-:W-:-:S02]  /*1a960*/  @!P3 IMAD.IADD R20, R20, 0x1, -R10 ;  /* 0x000000011414b824 */ /* 0x000fc400078e0a0a */
[--C-:B------:R-:W-:Y:S02]  /*1a970*/  @!P5 IMAD.IADD R24, R24, 0x1, -R10.reuse ;  /* 0x000000011818d824 */ /* 0x100fe400078e0a0a */
[--C-:B------:R-:W-:Y:S02]  /*1a980*/  @!P6 IMAD.IADD R23, R23, 0x1, -R10.reuse ;  /* 0x000000011717e824 */ /* 0x100fe400078e0a0a */
[----:B------:R-:W-:Y:S02]  /*1a990*/  @!P1 IMAD.IADD R13, R13, 0x1, -R10 ;  /* 0x000000010d0d9824 */ /* 0x000fe400078e0a0a */
[----:B------:R-:W-:Y:S01]  /*1a9a0*/  @!P0 IMAD.MOV R2, RZ, RZ, -R2 ;  /* 0x000000ffff028224 */ /* 0x000fe200078e0a02 */
[----:B------:R-:W-:Y:S01]  /*1a9b0*/  STL [R1+0x3050], R7 ;  /* 0x0030500701007387 */ /* 0x000fe20000100800 */
[----:B------:R-:W-:-:S03]  /*1a9c0*/  IMAD R10, R0, 0x4, R9 ;  /* 0x00000004000a7824 */ /* 0x000fc600078e0209 */
[----:B------:R-:W-:Y:S01]  /*1a9d0*/  STL [R1+0x303c], R8 ;  /* 0x00303c0801007387 */ /* 0x000fe20000100800 */
[----:B------:R-:W-:-:S03]  /*1a9e0*/  ISETP.GE.AND P5, PT, R27, RZ, PT ;  /* 0x000000ff1b00720c */ /* 0x000fc60003fa6270 */
[----:B------:R-:W-:Y:S01]  /*1a9f0*/  STL [R1+0x3038], R9 ;  /* 0x0030380901007387 */ /* 0x000fe20000100800 */
[----:B------:R-:W-:-:S03]  /*1aa00*/  IMAD R27, R0, 0x4, R10 ;  /* 0x00000004001b7824 */ /* 0x000fc600078e020a */
[----:B------:R-:W-:Y:S04]  /*1aa10*/  STL [R1+0x3088], R2 ;  /* 0x0030880201007387 */ /* 0x000fe80000100800 */
[----:B------:R-:W-:Y:S04]  /*1aa20*/  STL [R1+0x3034], R10 ;  /* 0x0030340a01007387 */ /* 0x000fe80000100800 */
[----:B0-----:R0:W-:Y:S01]  /*1aa30*/  STL [R1+0x308c], R6 ;  /* 0x00308c0601007387 */ /* 0x0011e20000100800 */
[----:B------:R-:W-:-:S03]  /*1aa40*/  ISETP.GE.AND P4, PT, R18, RZ, PT ;  /* 0x000000ff1200720c */ /* 0x000fc60003f86270 */
[----:B0-----:R-:W3:Y:S04]  /*1aa50*/  LDL.LU R6, [R1+0x1ac] ;  /* 0x0001ac0001067983 */ /* 0x001ee80000300800 */
[----:B------:R-:W4:Y:S04]  /*1aa60*/  LDL.LU R10, [R1+0x7dc] ;  /* 0x0007dc00010a7983 */ /* 0x000f280000300800 */
[----:B------:R-:W5:Y:S04]  /*1aa70*/  LDL.LU R2, [R1+0x7e0] ;  /* 0x0007e00001027983 */ /* 0x000f680000300800 */
[----:B------:R-:W5:Y:S04]  /*1aa80*/  LDL.LU R9, [R1+0x7e8] ;  /* 0x0007e80001097983 */ /* 0x000f680000300800 */
[----:B------:R-:W5:Y:S01]  /*1aa90*/  LDL.LU R8, [R1+0x7e4] ;  /* 0x0007e40001087983 */ /* 0x000f620000300800 */
[----:B------:R-:W-:-:S03]  /*1aaa0*/  ISETP.GE.AND P3, PT, R14, RZ, PT ;  /* 0x000000ff0e00720c */ /* 0x000fc60003f66270 */
[----:B------:R-:W5:Y:S04]  /*1aab0*/  LDL.LU R7, [R1+0x1bc] ;  /* 0x0001bc0001077983 */ /* 0x000f680000300800 */
[----:B------:R-:W5:Y:S04]  /*1aac0*/  LDL.LU R26, [R1+0x1cc] ;  /* 0x0001cc00011a7983 */ /* 0x000f680000300800 */
[----:B------:R-:W3:Y:S04]  /*1aad0*/  LDL.LU R5, [R1+0x1d8] ;  /* 0x0001d80001057983 */ /* 0x000ee80000300800 */
[----:B------:R-:W5:Y:S04]  /*1aae0*/  LDL.LU R21, [R1+0x7d4] ;  /* 0x0007d40001157983 */ /* 0x000f680000300800 */
[----:B------:R-:W5:Y:S01]  /*1aaf0*/  LDL.LU R4, [R1+0x7d8] ;  /* 0x0007d80001047983 */ /* 0x000f620000300800 */
[----:B------:R-:W-:-:S03]  /*1ab00*/  ISETP.GE.AND P6, PT, R28, RZ, PT ;  /* 0x000000ff1c00720c */ /* 0x000fc60003fc6270 */
[----:B------:R-:W5:Y:S04]  /*1ab10*/  LDL.LU R17, [R1+0x1e8] ;  /* 0x0001e80001117983 */ /* 0x000f680000300800 */
[----:B------:R-:W5:Y:S04]  /*1ab20*/  LDL.LU R15, [R1+0x20c] ;  /* 0x00020c00010f7983 */ /* 0x000f680000300800 */
[----:B------:R-:W5:Y:S01]  /*1ab30*/  LDL.LU R11, [R1+0x214] ;  /* 0x00021400010b7983 */ /* 0x000f620000300800 */
[----:B------:R-:W-:-:S03]  /*1ab40*/  ISETP.GE.AND P1, PT, R29, RZ, PT ;  /* 0x000000ff1d00720c */ /* 0x000fc60003f26270 */
[----:B------:R-:W5:Y:S04]  /*1ab50*/  LDL.LU R25, [R1+0x21c] ;  /* 0x00021c0001197983 */ /* 0x000f680000300800 */
[----:B------:R-:W5:Y:S04]  /*1ab60*/  LDL.LU R22, [R1+0x230] ;  /* 0x0002300001167983 */ /* 0x000f680000300800 */
[----:B------:R-:W5:Y:S01]  /*1ab70*/  LDL.LU R19, [R1+0x23c] ;  /* 0x00023c0001137983 */ /* 0x000f620000300800 */
[----:B------:R-:W-:-:S03]  /*1ab80*/  @!P4 IMAD.MOV R12, RZ, RZ, -R12 ;  /* 0x000000ffff0cc224 */ /* 0x000fc600078e0a0c */
[----:B------:R-:W5:Y:S04]  /*1ab90*/  LDL.LU R18, [R1+0x25c] ;  /* 0x00025c0001127983 */ /* 0x000f680000300800 */
[----:B------:R-:W5:Y:S01]  /*1aba0*/  LDL.LU R14, [R1+0x26c] ;  /* 0x00026c00010e7983 */ /* 0x000f620000300800 */
[----:B------:R-:W-:-:S03]  /*1abb0*/  @!P3 IMAD.MOV R20, RZ, RZ, -R20 ;  /* 0x000000ffff14b224 */ /* 0x000fc600078e0a14 */
[----:B------:R-:W5:Y:S01]  /*1abc0*/  LDL.LU R29, [R1+0x284] ;  /* 0x00028400011d7983 */ /* 0x000f620000300800 */
[----:B------:R-:W-:Y:S02]  /*1abd0*/  @!P5 IMAD.MOV R24, RZ, RZ, -R24 ;  /* 0x000000ffff18d224 */ /* 0x000fe400078e0a18 */
[----:B------:R-:W-:Y:S02]  /*1abe0*/  @!P2 IMAD.MOV R16, RZ, RZ, -R16 ;  /* 0x000000ffff10a224 */ /* 0x000fe400078e0a10 */
[----:B------:R-:W-:Y:S02]  /*1abf0*/  @!P6 IMAD.MOV R23, RZ, RZ, -R23 ;  /* 0x000000ffff17e224 */ /* 0x000fe400078e0a17 */
[----:B------:R-:W-:Y:S01]  /*1ac00*/  @!P1 IMAD.MOV R13, RZ, RZ, -R13 ;  /* 0x000000ffff0d9224 */ /* 0x000fe200078e0a0d */
[----:B--2---:R-:W-:Y:S02]  /*1ac10*/  ISETP.NE.AND P0, PT, R3, RZ, PT ;  /* 0x000000ff0300720c */ /* 0x004fe40003f05270 */
[----:B------:R-:W-:Y:S01]  /*1ac20*/  LOP3.LUT R28, RZ, R3, RZ, 0x33, !PT ;  /* 0x00000003ff1c7212 */ /* 0x000fe200078e33ff */
[----:B------:R-:W-:-:S02]  /*1ac30*/  IMAD R3, R0, 0x4, R27 ;  /* 0x0000000400037824 */ /* 0x000fc400078e021b */
[----:B------:R-:W2:Y:S04]  /*1ac40*/  LDL.LU R0, [R1+0x294] ;  /* 0x0002940001007983 */ /* 0x000ea80000300800 */
[----:B------:R0:W-:Y:S04]  /*1ac50*/  STL [R1+0x3090], R3 ;  /* 0x0030900301007387 */ /* 0x0001e80000100800 */
[----:B0-----:R-:W4:Y:S04]  /*1ac60*/  LDL.LU R3, [R1+0x190] ;  /* 0x0001900001037983 */ /* 0x001f280000300800 */
[----:B------:R0:W-:Y:S04]  /*1ac70*/  STL [R1+0x3030], R27 ;  /* 0x0030301b01007387 */ /* 0x0001e80000100800 */
[----:B0-----:R-:W5:Y:S04]  /*1ac80*/  LDL.LU R27, [R1+0x184] ;  /* 0x00018400011b7983 */ /* 0x001f680000300800 */
[----:B------:R0:W-:Y:S04]  /*1ac90*/  STL [R1+0x3094], R12 ;  /* 0x0030940c01007387 */ /* 0x0001e80000100800 */
[----:B0-----:R-:W2:Y:S04]  /*1aca0*/  LDL.LU R12, [R1+0x174] ;  /* 0x00017400010c7983 */ /* 0x001ea80000300800 */
[----:B------:R0:W-:Y:S04]  /*1acb0*/  STL [R1+0x3098], R20 ;  /* 0x0030981401007387 */ /* 0x0001e80000100800 */
[----:B0-----:R-:W5:Y:S04]  /*1acc0*/  LDL.LU R20, [R1+0x40] ;  /* 0x0000400001147983 */ /* 0x001f680000300800 */
[----:B------:R0:W-:Y:S04]  /*1acd0*/  STL [R1+0x309c], R24 ;  /* 0x00309c1801007387 */ /* 0x0001e80000100800 */
[----:B0-----:R-:W5:Y:S04]  /*1ace0*/  LDL.LU R24, [R1+0x48] ;  /* 0x0000480001187983 */ /* 0x001f680000300800 */
[----:B------:R0:W-:Y:S04]  /*1acf0*/  STL [R1+0x30a0], R16 ;  /* 0x0030a01001007387 */ /* 0x0001e80000100800 */
[----:B0-----:R-:W5:Y:S04]  /*1ad00*/  LDL.LU R16, [R1+0x4c] ;  /* 0x00004c0001107983 */ /* 0x001f680000300800 */
[----:B------:R0:W-:Y:S04]  /*1ad10*/  STL [R1+0x30a4], R23 ;  /* 0x0030a41701007387 */ /* 0x0001e80000100800 */
[----:B0-----:R-:W5:Y:S04]  /*1ad20*/  LDL.LU R23, [R1+0x38] ;  /* 0x0000380001177983 */ /* 0x001f680000300800 */
[----:B------:R0:W-:Y:S04]  /*1ad30*/  STL [R1+0x30a8], R13 ;  /* 0x0030a80d01007387 */ /* 0x0001e80000100800 */
[----:B0-----:R-:W5:Y:S01]  /*1ad40*/  LDL.LU R13, [R1+0x2c] ;  /* 0x00002c00010d7983 */ /* 0x001f620000300800 */
[----:B---3--:R-:W-:-:S02]  /*1ad50*/  SEL R5, R28, R5, !P0 ;  /* 0x000000051c057207 */ /* 0x008fc40004000000 */
[C---:B----4-:R-:W-:Y:S02]  /*1ad60*/  SEL R3, R28.reuse, R3, !P0 ;  /* 0x000000031c037207 */ /* 0x050fe40004000000 */
[C---:B--2---:R-:W-:Y:S02]  /*1ad70*/  SEL R12, R28.reuse, R12, !P0 ;  /* 0x0000000c1c0c7207 */ /* 0x044fe40004000000 */
[----:B-----5:R-:W-:-:S05]  /*1ad80*/  SEL R13, R28, R13, !P0 ;  /* 0x0000000d1c0d7207 */ /* 0x020fca0004000000 */
[----:B------:R0:W-:Y:S02]  /*1ad90*/  STL [R1+0x2c], R13 ;  /* 0x00002c0d01007387 */ /* 0x0001e40000100800 */
[C---:B0-----:R-:W-:Y:S02]  /*1ada0*/  SEL R13, R28.reuse, R23, !P0 ;  /* 0x000000171c0d7207 */ /* 0x041fe40004000000 */
[----:B------:R-:W-:-:S03]  /*1adb0*/  SEL R23, R28, R16, !P0 ;  /* 0x000000101c177207 */ /* 0x000fc60004000000 */
[----:B------:R0:W-:Y:S01]  /*1adc0*/  STL [R1+0x34], R13 ;  /* 0x0000340d01007387 */ /* 0x0001e20000100800 */
[----:B------:R-:W-:-:S03]  /*1add0*/  SEL R16, R28, R20, !P0 ;  /* 0x000000141c107207 */ /* 0x000fc60004000000 */
[----:B------:R-:W-:Y:S01]  /*1ade0*/  STL [R1+0x64], R23 ;  /* 0x0000641701007387 */ /* 0x000fe20000100800 */
[----:B0-----:R-:W-:-:S05]  /*1adf0*/  SEL R13, R28, R24, !P0 ;  /* 0x000000181c0d7207 */ /* 0x001fca0004000000 */
[----:B------:R0:W-:Y:S04]  /*1ae00*/  STL [R1+0x58], R13 ;  /* 0x0000580d01007387 */ /* 0x0001e80000100800 */
[----:B------:R-:W-:Y:S01]  /*1ae10*/  STL [R1+0x54], R16 ;  /* 0x0000541001007387 */ /* 0x000fe20000100800 */
[----:B0-----:R-:W-:-:S03]  /*1ae20*/  SEL R13, R28, R27, !P0 ;  /* 0x0000001b1c0d7207 */ /* 0x001fc60004000000 */
[----:B------:R0:W-:Y:S04]  /*1ae30*/  STL [R1+0x4c], R12 ;  /* 0x00004c0c01007387 */ /* 0x0001e80000100800 */
[----:B------:R-:W-:Y:S04]  /*1ae40*/  STL [R1+0x48], R13 ;  /* 0x0000480d01007387 */ /* 0x000fe80000100800 */
[----:B------:R1:W-:Y:S01]  /*1ae50*/  STL [R1+0x44], R3 ;  /* 0x0000440301007387 */ /* 0x0003e20000100800 */
[C---:B0-----:R-:W-:Y:S02]  /*1ae60*/  SEL R12, R28.reuse, R6, !P0 ;  /* 0x000000061c0c7207 */ /* 0x041fe40004000000 */
[----:B------:R-:W-:-:S03]  /*1ae70*/  SEL R6, R28, R10, !P0 ;  /* 0x0000000a1c067207 */ /* 0x000fc60004000000 */
[----:B------:R-:W-:Y:S01]  /*1ae80*/  STL [R1+0x40], R12 ;  /* 0x0000400c01007387 */ /* 0x000fe20000100800 */
[----:B-1----:R-:W-:-:S03]  /*1ae90*/  SEL R3, R28, R2, !P0 ;  /* 0x000000021c037207 */ /* 0x002fc60004000000 */
[----:B------:R0:W-:Y:S01]  /*1aea0*/  STL [R1+0x3c], R6 ;  /* 0x00003c0601007387 */ /* 0x0001e20000100800 */
[----:B------:R-:W-:-:S03]  /*1aeb0*/  SEL R2, R28, R9, !P0 ;  /* 0x000000091c027207 */ /* 0x000fc60004000000 */
[----:B------:R1:W-:Y:S01]  /*1aec0*/  STL [R1+0x38], R3 ;  /* 0x0000380301007387 */ /* 0x0003e20000100800 */
[----:B0-----:R-:W-:-:S03]  /*1aed0*/  SEL R6, R28, R8, !P0 ;  /* 0x000000081c067207 */ /* 0x001fc60004000000 */
[----:B------:R0:W-:Y:S01]  /*1aee0*/  STL [R1+0x174], R2 ;  /* 0x0001740201007387 */ /* 0x0001e20000100800 */
[----:B-1----:R-:W-:-:S03]  /*1aef0*/  SEL R3, R28, R7, !P0 ;  /* 0x000000071c037207 */ /* 0x002fc60004000000 */
[----:B------:R-:W-:Y:S04]  /*1af00*/  STL [R1+0x184], R6 ;  /* 0x0001840601007387 */ /* 0x000fe80000100800 */
[----:B------:R1:W-:Y:S01]  /*1af10*/  STL [R1+0x190], R3 ;  /* 0x0001900301007387 */ /* 0x0003e20000100800 */
[----:B0-----:R-:W-:-:S05]  /*1af20*/  SEL R2, R28, R26, !P0 ;  /* 0x0000001a1c027207 */ /* 0x001fca0004000000 */
[----:B------:R0:W-:Y:S01]  /*1af30*/  STL [R1+0x1ac], R2 ;  /* 0x0001ac0201007387 */ /* 0x0001e20000100800 */
[----:B-1----:R-:W-:-:S03]  /*1af40*/  SEL R3, R28, R21, !P0 ;  /* 0x000000151c037207 */ /* 0x002fc60004000000 */
[----:B------:R-:W-:Y:S04]  /*1af50*/  STL [R1+0x1bc], R5 ;  /* 0x0001bc0501007387 */ /* 0x000fe80000100800 */
[----:B------:R1:W-:Y:S01]  /*1af60*/  STL [R1+0x1cc], R3 ;  /* 0x0001cc0301007387 */ /* 0x0003e20000100800 */
[C---:B0-----:R-:W-:Y:S02]  /*1af70*/  SEL R2, R28.reuse, R4, !P0 ;  /* 0x000000041c027207 */ /* 0x041fe40004000000 */
[----:B------:R-:W-:-:S03]  /*1af80*/  SEL R4, R28, R17, !P0 ;  /* 0x000000111c047207 */ /* 0x000fc60004000000 */
[----:B------:R0:W-:Y:S01]  /*1af90*/  STL [R1+0x1d8], R2 ;  /* 0x0001d80201007387 */ /* 0x0001e20000100800 */
[----:B-1----:R-:W-:-:S03]  /*1afa0*/  SEL R3, R28, R15, !P0 ;  /* 0x0000000f1c037207 */ /* 0x002fc60004000000 */
[----:B------:R1:W-:Y:S04]  /*1afb0*/  STL [R1+0x1e8], R4 ;  /* 0x0001e80401007387 */ /* 0x0003e80000100800 */
[----:B------:R2:W-:Y:S01]  /*1afc0*/  STL [R1+0x20c], R3 ;  /* 0x00020c0301007387 */ /* 0x0005e20000100800 */
[C---:B0-----:R-:W-:Y:S02]  /*1afd0*/  SEL R2, R28.reuse, R11, !P0 ;  /* 0x0000000b1c027207 */ /* 0x041fe40004000000 */
[----:B-1----:R-:W-:-:S03]  /*1afe0*/  SEL R4, R28, R25, !P0 ;  /* 0x000000191c047207 */ /* 0x002fc60004000000 */
[----:B------:R0:W-:Y:S01]  /*1aff0*/  STL [R1+0x214], R2 ;  /* 0x0002140201007387 */ /* 0x0001e20000100800 */
[----:B--2---:R-:W-:-:S03]  /*1b000*/  SEL R3, R28, R22, !P0 ;  /* 0x000000161c037207 */ /* 0x004fc60004000000 */
[----:B------:R1:W-:Y:S04]  /*1b010*/  STL [R1+0x21c], R4 ;  /* 0x00021c0401007387 */ /* 0x0003e80000100800 */
[----:B------:R2:W-:Y:S01]  /*1b020*/  STL [R1+0x230], R3 ;  /* 0x0002300301007387 */ /* 0x0005e20000100800 */
[C---:B0-----:R-:W-:Y:S02]  /*1b030*/  SEL R2, R28.reuse, R19, !P0 ;  /* 0x000000131c027207 */ /* 0x041fe40004000000 */
[----:B-1----:R-:W-:-:S03]  /*1b040*/  SEL R4, R28, R18, !P0 ;  /* 0x000000121c047207 */ /* 0x002fc60004000000 */
[----:B------:R0:W-:Y:S01]  /*1b050*/  STL [R1+0x23c], R2 ;  /* 0x00023c0201007387 */ /* 0x0001e20000100800 */
[----:B--2---:R-:W-:-:S03]  /*1b060*/  SEL R3, R28, R14, !P0 ;  /* 0x0000000e1c037207 */ /* 0x004fc60004000000 */
[----:B------:R-:W-:Y:S04]  /*1b070*/  STL [R1+0x25c], R4 ;  /* 0x00025c0401007387 */ /* 0x000fe80000100800 */
[----:B------:R-:W-:Y:S04]  /*1b080*/  STL [R1+0x26c], R3 ;  /* 0x00026c0301007387 */ /* 0x000fe80000100800 */
[----:B------:R-:W2:Y:S01]  /*1b090*/  LDL.LU R13, [R1+0x2e8] ;  /* 0x0002e800010d7983 */ /* 0x000ea20000300800 */
[C---:B0-----:R-:W-:Y:S02]  /*1b0a0*/  SEL R2, R28.reuse, R29, !P0 ;  /* 0x0000001d1c027207 */ /* 0x041fe40004000000 */
[----:B------:R-:W-:-:S03]  /*1b0b0*/  SEL R0, R28, R0, !P0 ;  /* 0x000000001c007207 */ /* 0x000fc60004000000 */
[----:B------:R-:W-:Y:S04]  /*1b0c0*/  STL [R1+0x284], R2 ;  /* 0x0002840201007387 */ /* 0x000fe80000100800 */
[----:B--2---:R0:W-:Y:S04]  /*1b0d0*/  STL [R1+0x3144], R13 ;  /* 0x0031440d01007387 */ /* 0x0041e80000100800 */
[----:B------:R-:W-:Y:S04]  /*1b0e0*/  STL [R1+0x294], R0 ;  /* 0x0002940001007387 */ /* 0x000fe80000100800 */
[----:B0-----:R-:W2:Y:S04]  /*1b0f0*/  LDL.LU R13, [R1+0x2c4] ;  /* 0x0002c400010d7983 */ /* 0x001ea80000300800 */
[----:B--2---:R0:W-:Y:S04]  /*1b100*/  STL [R1+0x3148], R13 ;  /* 0x0031480d01007387 */ /* 0x0041e80000100800 */
[----:B0-----:R-:W2:Y:S04]  /*1b110*/  LDL.LU R13, [R1+0x2b0] ;  /* 0x0002b000010d7983 */ /* 0x001ea80000300800 */
[----:B--2---:R0:W-:Y:S04]  /*1b120*/  STL [R1+0x314c], R13 ;  /* 0x00314c0d01007387 */ /* 0x0041e80000100800 */
[----:B0-----:R-:W2:Y:S04]  /*1b130*/  LDL.LU R13, [R1+0x2a4] ;  /* 0x0002a400010d7983 */ /* 0x001ea80000300800 */
[----:B------:R-:W3:Y:S04]  /*1b140*/  LDL.LU R23, [R1+0x2f0] ;  /* 0x0002f00001177983 */ /* 0x000ee80000300800 */
[----:B------:R-:W4:Y:S04]  /*1b150*/  LDL.LU R16, [R1+0x2f8] ;  /* 0x0002f80001107983 */ /* 0x000f280000300800 */
[----:B------:R-:W5:Y:S04]  /*1b160*/  LDL.LU R24, [R1+0x310] ;  /* 0x0003100001187983 */ /* 0x000f680000300800 */
[----:B------:R-:W5:Y:S04]  /*1b170*/  LDL.LU R20, [R1+0x32c] ;  /* 0x00032c0001147983 */ /* 0x000f680000300800 */
[----:B------:R-:W3:Y:S04]  /*1b180*/  LDL.LU R12, [R1+0x340] ;  /* 0x00034000010c7983 */ /* 0x000ee80000300800 */
[----:B------:R-:W5:Y:S04]  /*1b190*/  LDL.LU R27, [R1+0x34c] ;  /* 0x00034c00011b7983 */ /* 0x000f680000300800 */
[----:B------:R-:W4:Y:S04]  /*1b1a0*/  LDL.LU R3, [R1+0x364] ;  /* 0x0003640001037983 */ /* 0x000f280000300800 */
[----:B------:R-:W5:Y:S04]  /*1b1b0*/  LDL.LU R6, [R1+0x368] ;  /* 0x0003680001067983 */ /* 0x000f680000300800 */
        /* <DEDUP_REMOVED lines=18> */
[----:B------:R-:W5:Y:S01]  /*1b2e0*/  LDL.LU R0, [R1+0x4e4] ;  /* 0x0004e40001007983 */ /* 0x000f620000300800 */
[----:B--2---:R-:W-:-:S05]  /*1b2f0*/  SEL R13, R28, R13, !P0 ;  /* 0x0000000d1c0d7207 */ /* 0x004fca0004000000 */
[----:B------:R0:W-:Y:S04]  /*1b300*/  STL [R1+0x2a4], R13 ;  /* 0x0002a40d01007387 */ /* 0x0001e80000100800 */
[----:B0-----:R-:W2:Y:S02]  /*1b310*/  LDL.LU R13, [R1+0x314c] ;  /* 0x00314c00010d7983 */ /* 0x001ea40000300800 */
[----:B--2---:R-:W-:-:S05]  /*1b320*/  SEL R13, R28, R13, !P0 ;  /* 0x0000000d1c0d7207 */ /* 0x004fca0004000000 */
[----:B------:R0:W-:Y:S04]  /*1b330*/  STL [R1+0x2b0], R13 ;  /* 0x0002b00d01007387 */ /* 0x0001e80000100800 */
[----:B0-----:R-:W2:Y:S02]  /*1b340*/  LDL.LU R13, [R1+0x3148] ;  /* 0x00314800010d7983 */ /* 0x001ea40000300800 */
[----:B--2---:R-:W-:-:S05]  /*1b350*/  SEL R13, R28, R13, !P0 ;  /* 0x0000000d1c0d7207 */ /* 0x004fca0004000000 */
[----:B------:R0:W-:Y:S04]  /*1b360*/  STL [R1+0x2c4], R13 ;  /* 0x0002c40d01007387 */ /* 0x0001e80000100800 */
[----:B0-----:R-:W2:Y:S01]  /*1b370*/  LDL.LU R13, [R1+0x3144] ;  /* 0x00314400010d7983 */ /* 0x001ea20000300800 */
[C---:B---3--:R-:W-:Y:S02]  /*1b380*/  SEL R12, R28.reuse, R12, !P0 ;  /* 0x0000000c1c0c7207 */ /* 0x048fe40004000000 */
[C---:B----4-:R-:W-:Y:S02]  /*1b390*/  SEL R3, R28.reuse, R3, !P0 ;  /* 0x000000031c037207 */ /* 0x050fe40004000000 */
[C---:B-----5:R-:W-:Y:S02]  /*1b3a0*/  SEL R5, R28.reuse, R5, !P0 ;  /* 0x000000051c057207 */ /* 0x060fe40004000000 */
[----:B--2---:R-:W-:-:S05]  /*1b3b0*/  SEL R13, R28, R13, !P0 ;  /* 0x0000000d1c0d7207 */ /* 0x004fca0004000000 */
        /* <DEDUP_REMOVED lines=593> */
[----:B------:R-:W-:-:S02]  /*1d8d0*/  SEL R10, R28, R10, !P0 ;  /* 0x0000000a1c0a7207 */ /* 0x000fc40004000000 */
[----:B--2---:R-:W-:-:S05]  /*1d8e0*/  SEL R13, R28, R13, !P0 ;  /* 0x0000000d1c0d7207 */ /* 0x004fca0004000000 */
[----:B------:R0:W-:Y:S04]  /*1d8f0*/  STL [R1+0x570], R13 ;  /* 0x0005700d01007387 */ /* 0x0001e80000100800 */
[----:B------:R-:W-:Y:S01]  /*1d900*/  STL [R1+0x568], R23 ;  /* 0x0005681701007387 */ /* 0x000fe20000100800 */
[----:B0-----:R-:W-:-:S03]  /*1d910*/  SEL R13, R28, R24, !P0 ;  /* 0x000000181c0d7207 */ /* 0x001fc60004000000 */
[----:B------:R0:W-:Y:S04]  /*1d920*/  STL [R1+0x564], R16 ;  /* 0x0005641001007387 */ /* 0x0001e80000100800 */
[----:B------:R1:W-:Y:S01]  /*1d930*/  STL [R1+0x560], R13 ;  /* 0x0005600d01007387 */ /* 0x0003e20000100800 */
[C---:B0-----:R-:W-:Y:S02]  /*1d940*/  SEL R16, R28.reuse, R12, !P0 ;  /* 0x0000000c1c107207 */ /* 0x041fe40004000000 */
[C---:B------:R-:W-:Y:S02]  /*1d950*/  SEL R12, R28.reuse, R3, !P0 ;  /* 0x000000031c0c7207 */ /* 0x040fe40004000000 */
[C---:B-1----:R-:W-:Y:S01]  /*1d960*/  SEL R13, R28.reuse, R27, !P0 ;  /* 0x0000001b1c0d7207 */ /* 0x042fe20004000000 */
[----:B------:R-:W-:Y:S01]  /*1d970*/  STL [R1+0x55c], R20 ;  /* 0x00055c1401007387 */ /* 0x000fe20000100800 */
[----:B------:R-:W-:-:S03]  /*1d980*/  SEL R3, R28, R6, !P0 ;  /* 0x000000061c037207 */ /* 0x000fc60004000000 */
[----:B------:R-:W-:Y:S01]  /*1d990*/  STL [R1+0x558], R16 ;  /* 0x0005581001007387 */ /* 0x000fe20000100800 */
[----:B------:R-:W-:-:S03]  /*1d9a0*/  SEL R6, R28, R2, !P0 ;  /* 0x000000021c067207 */ /* 0x000fc60004000000 */
[----:B------:R-:W-:Y:S04]  /*1d9b0*/  STL [R1+0x554], R13 ;  /* 0x0005540d01007387 */ /* 0x000fe80000100800 */
[----:B------:R-:W-:Y:S04]  /*1d9c0*/  STL [R1+0x550], R12 ;  /* 0x0005500c01007387 */ /* 0x000fe80000100800 */
[----:B------:R0:W-:Y:S01]  /*1d9d0*/  STL [R1+0x54c], R3 ;  /* 0x00054c0301007387 */ /* 0x0001e20000100800 */
[----:B------:R-:W-:-:S03]  /*1d9e0*/  SEL R2, R28, R8, !P0 ;  /* 0x000000081c027207 */ /* 0x000fc60004000000 */
[----:B------:R-:W-:Y:S01]  /*1d9f0*/  STL [R1+0x548], R10 ;  /* 0x0005480a01007387 */ /* 0x000fe20000100800 */
[----:B0-----:R-:W-:-:S03]  /*1da00*/  SEL R3, R28, R9, !P0 ;  /* 0x000000091c037207 */ /* 0x001fc60004000000 */
[----:B------:R0:W-:Y:S04]  /*1da10*/  STL [R1+0x540], R6 ;  /* 0x0005400601007387 */ /* 0x0001e80000100800 */
[----:B------:R1:W-:Y:S01]  /*1da20*/  STL [R1+0x53c], R3 ;  /* 0x00053c0301007387 */ /* 0x0003e20000100800 */
[----:B0-----:R-:W-:-:S03]  /*1da30*/  SEL R6, R28, R7, !P0 ;  /* 0x000000071c067207 */ /* 0x001fc60004000000 */
        /* <DEDUP_REMOVED lines=8> */
[----:B------:R-:W-:Y:S01]  /*1dac0*/  STL [R1+0x520], R5 ;  /* 0x0005200501007387 */ /* 0x000fe20000100800 */
[----:B------:R-:W-:-:S03]  /*1dad0*/  SEL R4, R28, R15, !P0 ;  /* 0x0000000f1c047207 */ /* 0x000fc60004000000 */
[----:B------:R1:W-:Y:S01]  /*1dae0*/  STL [R1+0x518], R3 ;  /* 0x0005180301007387 */ /* 0x0003e20000100800 */
[----:B0-----:R-:W-:-:S05]  /*1daf0*/  SEL R2, R28, R17, !P0 ;  /* 0x000000111c027207 */ /* 0x001fca0004000000 */
        /* <DEDUP_REMOVED lines=14> */
[----:B------:R-:W-:Y:S01]  /*1dbe0*/  STL [R1+0x4f4], R4 ;  /* 0x0004f40401007387 */ /* 0x000fe20000100800 */
[----:B0-----:R-:W-:-:S03]  /*1dbf0*/  SEL R2, R28, R0, !P0 ;  /* 0x000000001c027207 */ /* 0x001fc60004000000 */
[----:B------:R-:W2:Y:S04]  /*1dc00*/  LDL.LU R0, [R1+0x4e0] ;  /* 0x0004e00001007983 */ /* 0x000ea80000300800 */
[----:B------:R-:W-:Y:S04]  /*1dc10*/  STL [R1+0x4f0], R3 ;  /* 0x0004f00301007387 */ /* 0x000fe80000100800 */
[----:B------:R-:W3:Y:S04]  /*1dc20*/  LDL.LU R13, [R1+0x4d0] ;  /* 0x0004d000010d7983 */ /* 0x000ee80000300800 */
[----:B------:R-:W-:Y:S04]  /*1dc30*/  STL [R1+0x4ec], R2 ;  /* 0x0004ec0201007387 */ /* 0x000fe80000100800 */
[----:B---3--:R0:W-:Y:S04]  /*1dc40*/  STL [R1+0x30f4], R13 ;  /* 0x0030f40d01007387 */ /* 0x0081e80000100800 */
[----:B0-----:R-:W3:Y:S01]  /*1dc50*/  LDL.LU R13, [R1+0x4d8] ;  /* 0x0004d800010d7983 */ /* 0x001ee20000300800 */
[----:B--2---:R-:W-:-:S03]  /*1dc60*/  SEL R0, R28, R0, !P0 ;  /* 0x000000001c007207 */ /* 0x004fc60004000000 */
[----:B---3--:R0:W-:Y:S04]  /*1dc70*/  STL [R1+0x30f8], R13 ;  /* 0x0030f80d01007387 */ /* 0x0081e80000100800 */
[----:B0-----:R-:W2:Y:S04]  /*1dc80*/  LDL.LU R13, [R1+0x4dc] ;  /* 0x0004dc00010d7983 */ /* 0x001ea80000300800 */
[----:B------:R-:W3:Y:S04]  /*1dc90*/  LDL.LU R23, [R1+0x4cc] ;  /* 0x0004cc0001177983 */ /* 0x000ee80000300800 */
[----:B------:R-:W4:Y:S04]  /*1dca0*/  LDL.LU R16, [R1+0x4c8] ;  /* 0x0004c80001107983 */ /* 0x000f280000300800 */
[----:B------:R-:W5:Y:S04]  /*1dcb0*/  LDL.LU R24, [R1+0x4c0] ;  /* 0x0004c00001187983 */ /* 0x000f680000300800 */
[----:B------:R-:W5:Y:S04]  /*1dcc0*/  LDL.LU R20, [R1+0x4bc] ;  /* 0x0004bc0001147983 */ /* 0x000f680000300800 */
[----:B------:R-:W5:Y:S04]  /*1dcd0*/  LDL.LU R12, [R1+0x4b8] ;  /* 0x0004b800010c7983 */ /* 0x000f680000300800 */
        /* <DEDUP_REMOVED lines=21> */
[----:B------:R0:W-:Y:S04]  /*1de30*/  STL [R1+0x4e0], R0 ;  /* 0x0004e00001007387 */ /* 0x0001e80000100800 */
[----:B0-----:R-:W5:Y:S01]  /*1de40*/  LDL.LU R0, [R1+0x448] ;  /* 0x0004480001007983 */ /* 0x001f620000300800 */
        /* <DEDUP_REMOVED lines=10> */
[C---:B------:R-:W-:Y:S02]  /*1def0*/  SEL R4, R28.reuse, R4, !P0 ;  /* 0x000000041c047207 */ /* 0x040fe40004000000 */
[----:B--2---:R-:W-:-:S05]  /*1df00*/  SEL R13, R28, R13, !P0 ;  /* 0x0000000d1c0d7207 */ /* 0x004fca0004000000 */
[----:B------:R0:W-:Y:S04]  /*1df10*/  STL [R1+0x4d0], R13 ;  /* 0x0004d00d01007387 */ /* 0x0001e80000100800 */
[----:B------:R1:W-:Y:S01]  /*1df20*/  STL [R1+0x4cc], R23 ;  /* 0x0004cc1701007387 */ /* 0x0003e20000100800 */
[C---:B0-----:R-:W-:Y:S02]  /*1df30*/  SEL R13, R28.reuse, R16, !P0 ;  /* 0x000000101c0d7207 */ /* 0x041fe40004000000 */
[C---:B------:R-:W-:Y:S02]  /*1df40*/  SEL R16, R28.reuse, R20, !P0 ;  /* 0x000000141c107207 */ /* 0x040fe40004000000 */
[C---:B-1----:R-:W-:Y:S01]  /*1df50*/  SEL R23, R28.reuse, R24, !P0 ;  /* 0x000000181c177207 */ /* 0x042fe20004000000 */
[----:B------:R0:W-:Y:S04]  /*1df60*/  STL [R1+0x4c8], R13 ;  /* 0x0004c80d01007387 */ /* 0x0001e80000100800 */
[----:B------:R-:W-:Y:S01]  /*1df70*/  STL [R1+0x4c0], R23 ;  /* 0x0004c01701007387 */ /* 0x000fe20000100800 */
[----:B0-----:R-:W-:-:S02]  /*1df80*/  SEL R13, R28, R12, !P0 ;  /* 0x0000000c1c0d7207 */ /* 0x001fc40004000000 */
[C---:B------:R-:W-:Y:S01]  /*1df90*/  SEL R12, R28.reuse, R27, !P0 ;  /* 0x0000001b1c0c7207 */ /* 0x040fe20004000000 */
[----:B------:R-:W-:Y:S04]  /*1dfa0*/  STL [R1+0x4bc], R16 ;  /* 0x0004bc1001007387 */ /* 0x000fe80000100800 */
[----:B------:R-:W-:Y:S04]  /*1dfb0*/  STL [R1+0x4b8], R13 ;  /* 0x0004b80d01007387 */ /* 0x000fe80000100800 */
[----:B------:R-:W-:Y:S04]  /*1dfc0*/  STL [R1+0x4b4], R12 ;  /* 0x0004b40c01007387 */ /* 0x000fe80000100800 */
[----:B------:R0:W-:Y:S04]  /*1dfd0*/  STL [R1+0x4b0], R3 ;  /* 0x0004b00301007387 */ /* 0x0001e80000100800 */
[----:B------:R1:W-:Y:S01]  /*1dfe0*/  STL [R1+0x4ac], R6 ;  /* 0x0004ac0601007387 */ /* 0x0003e20000100800 */
[----:B0-----:R-:W-:-:S03]  /*1dff0*/  SEL R3, R28, R2, !P0 ;  /* 0x000000021c037207 */ /* 0x001fc60004000000 */
[----:B------:R-:W-:Y:S01]  /*1e000*/  STL [R1+0x4a4], R10 ;  /* 0x0004a40a01007387 */ /* 0x000fe20000100800 */
[C---:B------:R-:W-:Y:S02]  /*1e010*/  SEL R2, R28.reuse, R8, !P0 ;  /* 0x000000081c027207 */ /* 0x040fe40004000000 */
[C---:B-1----:R-:W-:Y:S01]  /*1e020*/  SEL R6, R28.reuse, R9, !P0 ;  /* 0x000000091c067207 */ /* 0x042fe20004000000 */
[----:B------:R0:W-:Y:S04]  /*1e030*/  STL [R1+0x4a0], R3 ;  /* 0x0004a00301007387 */ /* 0x0001e80000100800 */
[----:B------:R1:W-:Y:S01]  /*1e040*/  STL [R1+0x498], R6 ;  /* 0x0004980601007387 */ /* 0x0003e20000100800 */
[----:B0-----:R-:W-:-:S03]  /*1e050*/  SEL R3, R28, R7, !P0 ;  /* 0x000000071c037207 */ /* 0x001fc60004000000 */
[----:B------:R0:W-:Y:S01]  /*1e060*/  STL [R1+0x494], R2 ;  /* 0x0004940201007387 */ /* 0x0001e20000100800 */
[----:B-1----:R-:W-:-:S03]  /*1e070*/  SEL R6, R28, R26, !P0 ;  /* 0x0000001a1c067207 */ /* 0x002fc60004000000 */
[----:B------:R1:W-:Y:S01]  /*1e080*/  STL [R1+0x490], R3 ;  /* 0x0004900301007387 */ /* 0x0003e20000100800 */
[----:B0-----:R-:W-:-:S03]  /*1e090*/  SEL R2, R28, R5, !P0 ;  /* 0x000000051c027207 */ /* 0x001fc60004000000 */
[----:B------:R-:W-:Y:S01]  /*1e0a0*/  STL [R1+0x48c], R6 ;  /* 0x00048c0601007387 */ /* 0x000fe20000100800 */
[----:B-1----:R-:W-:-:S03]  /*1e0b0*/  SEL R3, R28, R21, !P0 ;  /* 0x000000151c037207 */ /* 0x002fc60004000000 */
[----:B------:R0:W-:Y:S04]  /*1e0c0*/  STL [R1+0x488], R2 ;  /* 0x0004880201007387 */ /* 0x0001e80000100800 */
[----:B------:R1:W-:Y:S01]  /*1e0d0*/  STL [R1+0x484], R3 ;  /* 0x0004840301007387 */ /* 0x0003e20000100800 */
[----:B0-----:R-:W-:-:S03]  /*1e0e0*/  SEL R2, R28, R17, !P0 ;  /* 0x000000111c027207 */ /* 0x001fc60004000000 */
        /* <DEDUP_REMOVED lines=12> */
[----:B------:R-:W-:Y:S01]  /*1e1b0*/  STL [R1+0x460], R4 ;  /* 0x0004600401007387 */ /* 0x000fe20000100800 */
[----:B--2---:R-:W-:-:S03]  /*1e1c0*/  SEL R3, R28, R29, !P0 ;  /* 0x0000001d1c037207 */ /* 0x004fc60004000000 */
[----:B------:R-:W2:Y:S04]  /*1e1d0*/  LDL.LU R29, [R1+0x444] ;  /* 0x00044400011d7983 */ /* 0x000ea80000300800 */
[----:B------:R0:W-:Y:S04]  /*1e1e0*/  STL [R1+0x458], R2 ;  /* 0x0004580201007387 */ /* 0x0001e80000100800 */
[----:B------:R-:W-:Y:S04]  /*1e1f0*/  STL [R1+0x450], R3 ;  /* 0x0004500301007387 */ /* 0x000fe80000100800 */
[----:B------:R-:W3:Y:S01]  /*1e200*/  LDL.LU R13, [R1+0x434] ;  /* 0x00043400010d7983 */ /* 0x000ee20000300800 */
[----:B0-----:R-:W-:-:S02]  /*1e210*/  SEL R2, R28, R14, !P0 ;  /* 0x0000000e1c027207 */ /* 0x001fc40004000000 */
[----:B------:R-:W-:-:S03]  /*1e220*/  SEL R0, R28, R0, !P0 ;  /* 0x000000001c007207 */ /* 0x000fc60004000000 */
[----:B------:R-:W-:Y:S04]  /*1e230*/  STL [R1+0x44c], R2 ;  /* 0x00044c0201007387 */ /* 0x000fe80000100800 */
[----:B---3--:R0:W-:Y:S04]  /*1e240*/  STL [R1+0x30ec], R13 ;  /* 0x0030ec0d01007387 */ /* 0x0081e80000100800 */
[----:B------:R-:W-:Y:S04]  /*1e250*/  STL [R1+0x448], R0 ;  /* 0x0004480001007387 */ /* 0x000fe80000100800 */
        /* <DEDUP_REMOVED lines=30> */
[----:B0-----:R-:W5:Y:S04]  /*1e440*/  LDL.LU R14, [R1+0x3b4] ;  /* 0x0003b400010e7983 */ /* 0x001f680000300800 */
[----:B------:R-:W5:Y:S01]  /*1e450*/  LDL.LU R29, [R1+0x3b0] ;  /* 0x0003b000011d7983 */ /* 0x000f620000300800 */
        /* <DEDUP_REMOVED lines=21> */
[----:B------:R-:W-:-:S02]  /*1e5b0*/  SEL R3, R28, R6, !P0 ;  /* 0x000000061c037207 */ /* 0x000fc40004000000 */
[C---:B------:R-:W-:Y:S01]  /*1e5c0*/  SEL R6, R28.reuse, R10, !P0 ;  /* 0x0000000a1c067207 */ /* 0x040fe20004000000 */
[----:B------:R-:W-:Y:S04]  /*1e5d0*/  STL [R1+0x41c], R16 ;  /* 0x00041c1001007387 */ /* 0x000fe80000100800 */
[----:B------:R-:W-:Y:S04]  /*1e5e0*/  STL [R1+0x418], R13 ;  /* 0x0004180d01007387 */ /* 0x000fe80000100800 */
[----:B------:R-:W-:Y:S04]  /*1e5f0*/  STL [R1+0x414], R12 ;  /* 0x0004140c01007387 */ /* 0x000fe80000100800 */
[----:B------:R0:W-:Y:S04]  /*1e600*/  STL [R1+0x410], R3 ;  /* 0x0004100301007387 */ /* 0x0001e80000100800 */
[----:B------:R1:W-:Y:S04]  /*1e610*/  STL [R1+0x408], R6 ;  /* 0x0004080601007387 */ /* 0x0003e80000100800 */
[----:B------:R2:W-:Y:S01]  /*1e620*/  STL [R1+0x404], R2 ;  /* 0x0004040201007387 */ /* 0x0005e20000100800 */
[----:B0-----:R-:W-:-:S02]  /*1e630*/  SEL R3, R28, R9, !P0 ;  /* 0x000000091c037207 */ /* 0x001fc40004000000 */
[----:B-1----:R-:W-:-:S03]  /*1e640*/  SEL R6, R28, R8, !P0 ;  /* 0x000000081c067207 */ /* 0x002fc60004000000 */
[----:B------:R0:W-:Y:S01]  /*1e650*/  STL [R1+0x3fc], R3 ;  /* 0x0003fc0301007387 */ /* 0x0001e20000100800 */
[----:B--2---:R-:W-:-:S03]  /*1e660*/  SEL R2, R28, R7, !P0 ;  /* 0x000000071c027207 */ /* 0x004fc60004000000 */
        /* <DEDUP_REMOVED lines=17> */
[----:B------:R1:W-:Y:S01]  /*1e780*/  STL [R1+0x3c8], R4 ;  /* 0x0003c80401007387 */ /* 0x0003e20000100800 */
[----:B0-----:R-:W-:-:S03]  /*1e790*/  SEL R3, R28, R0, !P0 ;  /* 0x000000001c037207 */ /* 0x001fc60004000000 */
[----:B------:R-:W2:Y:S01]  /*1e7a0*/  LDL.LU R0, [R1+0x3a8] ;  /* 0x0003a80001007983 */ /* 0x000ea20000300800 */
[----:B-1----:R-:W-:-:S03]  /*1e7b0*/  SEL R4, R28, R18, !P0 ;  /* 0x000000121c047207 */ /* 0x002fc60004000000 */
[----:B------:R0:W-:Y:S04]  /*1e7c0*/  STL [R1+0x3c4], R2 ;  /* 0x0003c40201007387 */ /* 0x0001e80000100800 */
[----:B------:R1:W-:Y:S01]  /*1e7d0*/  STL [R1+0x3c0], R3 ;  /* 0x0003c00301007387 */ /* 0x0003e20000100800 */
[----:B0-----:R-:W-:-:S05]  /*1e7e0*/  SEL R2, R28, R19, !P0 ;  /* 0x000000131c027207 */ /* 0x001fca0004000000 */
[----:B------:R0:W-:Y:S04]  /*1e7f0*/  STL [R1+0x3bc], R2 ;  /* 0x0003bc0201007387 */ /* 0x0001e80000100800 */
[----:B------:R-:W-:Y:S04]  /*1e800*/  STL [R1+0x3b8], R4 ;  /* 0x0003b80401007387 */ /* 0x000fe80000100800 */
[----:B------:R-:W3:Y:S01]  /*1e810*/  LDL.LU R13, [R1+0x39c] ;  /* 0x00039c00010d7983 */ /* 0x000ee20000300800 */
[C---:B-1----:R-:W-:Y:S02]  /*1e820*/  SEL R3, R28.reuse, R14, !P0 ;  /* 0x0000000e1c037207 */ /* 0x042fe40004000000 */
[----:B0-----:R-:W-:-:S03]  /*1e830*/  SEL R2, R28, R29, !P0 ;  /* 0x0000001d1c027207 */ /* 0x001fc60004000000 */
        /* <DEDUP_REMOVED lines=31> */
[----:B------:R-:W5:Y:S04]  /*1ea30*/  LDL.LU R19, [R1+0x320] ;  /* 0x0003200001137983 */ /* 0x000f680000300800 */
[----:B------:R-:W5:Y:S04]  /*1ea40*/  LDL.LU R18, [R1+0x31c] ;  /* 0x00031c0001127983 */ /* 0x000f680000300800 */
[----:B------:R-:W5:Y:S04]  /*1ea50*/  LDL.LU R14, [R1+0x318] ;  /* 0x00031800010e7983 */ /* 0x000f680000300800 */
        /* <DEDUP_REMOVED lines=47> */
[----:B------:R1:W-:Y:S01]  /*1ed50*/  STL [R1+0x338], R4 ;  /* 0x0003380401007387 */ /* 0x0003e20000100800 */
[----:B0-----:R-:W-:-:S03]  /*1ed60*/  SEL R2, R28, R29, !P0 ;  /* 0x0000001d1c027207 */ /* 0x001fc60004000000 */
[----:B------:R-:W2:Y:S04]  /*1ed70*/  LDL.LU R29, [R1+0x30c] ;  /* 0x00030c00011d7983 */ /* 0x000ea80000300800 */
[----:B------:R0:W-:Y:S01]  /*1ed80*/  STL [R1+0x334], R3 ;  /* 0x0003340301007387 */ /* 0x0001e20000100800 */
[----:B-1----:R-:W-:-:S03]  /*1ed90*/  SEL R4, R28, R19, !P0 ;  /* 0x000000131c047207 */ /* 0x002fc60004000000 */
[----:B------:R1:W-:Y:S01]  /*1eda0*/  STL [R1+0x330], R2 ;  /* 0x0003300201007387 */ /* 0x0003e20000100800 */
[C---:B0-----:R-:W-:Y:S02]  /*1edb0*/  SEL R3, R28.reuse, R25, !P0 ;  /* 0x000000191c037207 */ /* 0x041fe40004000000 */
[----:B-1----:R-:W-:-:S03]  /*1edc0*/  SEL R2, R28, R22, !P0 ;  /* 0x000000161c027207 */ /* 0x002fc60004000000 */
[----:B------:R0:W-:Y:S04]  /*1edd0*/  STL [R1+0x328], R3 ;  /* 0x0003280301007387 */ /* 0x0001e80000100800 */
[----:B------:R1:W-:Y:S01]  /*1ede0*/  STL [R1+0x324], R2 ;  /* 0x0003240201007387 */ /* 0x0003e20000100800 */
[----:B0-----:R-:W-:-:S03]  /*1edf0*/  SEL R3, R28, R18, !P0 ;  /* 0x000000121c037207 */ /* 0x001fc60004000000 */
[----:B------:R-:W-:Y:S04]  /*1ee00*/  STL [R1+0x320], R4 ;  /* 0x0003200401007387 */ /* 0x000fe80000100800 */
[----:B------:R-:W-:Y:S04]  /*1ee10*/  STL [R1+0x31c], R3 ;  /* 0x00031c0301007387 */ /* 0x000fe80000100800 */
[----:B------:R-:W3:Y:S01]  /*1ee20*/  LDL.LU R13, [R1+0x300] ;  /* 0x00030000010d7983 */ /* 0x000ee20000300800 */
[C---:B-1----:R-:W-:Y:S02]  /*1ee30*/  SEL R2, R28.reuse, R14, !P0 ;  /* 0x0000000e1c027207 */ /* 0x042fe40004000000 */
        /* <DEDUP_REMOVED lines=33> */
[----:B------:R-:W5:Y:S04]  /*1f050*/  LDL.LU R18, [R1+0x27c] ;  /* 0x00027c0001127983 */ /* 0x000f680000300800 */
        /* <DEDUP_REMOVED lines=41> */
[----:B------:R0:W-:Y:S04]  /*1f2f0*/  STL [R1+0x2b4], R3 ;  /* 0x0002b40301007387 */ /* 0x0001e80000100800 */
[----:B------:R1:W-:Y:S01]  /*1f300*/  STL [R1+0x2ac], R2 ;  /* 0x0002ac0201007387 */ /* 0x0003e20000100800 */
[----:B0-----:R-:W-:-:S03]  /*1f310*/  SEL R3, R28, R17, !P0 ;  /* 0x000000111c037207 */ /* 0x001fc60004000000 */
[----:B------:R0:W-:Y:S01]  /*1f320*/  STL [R1+0x2a8], R4 ;  /* 0x0002a80401007387 */ /* 0x0001e20000100800 */
[----:B-1----:R-:W-:-:S03]  /*1f330*/  SEL R2, R28, R0, !P0 ;  /* 0x000000001c027207 */ /* 0x002fc60004000000 */
[----:B------:R-:W2:Y:S04]  /*1f340*/  LDL.LU R0, [R1+0x270] ;  /* 0x0002700001007983 */ /* 0x000ea80000300800 */
[----:B------:R1:W-:Y:S01]  /*1f350*/  STL [R1+0x2a0], R3 ;  /* 0x0002a00301007387 */ /* 0x0003e20000100800 */
[----:B0-----:R-:W-:-:S03]  /*1f360*/  SEL R4, R28, R25, !P0 ;  /* 0x000000191c047207 */ /* 0x001fc60004000000 */
[----:B------:R0:W-:Y:S01]  /*1f370*/  STL [R1+0x29c], R2 ;  /* 0x00029c0201007387 */ /* 0x0001e20000100800 */
[C---:B-1----:R-:W-:Y:S02]  /*1f380*/  SEL R3, R28.reuse, R15, !P0 ;  /* 0x0000000f1c037207 */ /* 0x042fe40004000000 */
[----:B0-----:R-:W-:-:S03]  /*1f390*/  SEL R2, R28, R11, !P0 ;  /* 0x0000000b1c027207 */ /* 0x001fc60004000000 */
[----:B------:R0:W-:Y:S04]  /*1f3a0*/  STL [R1+0x298], R3 ;  /* 0x0002980301007387 */ /* 0x0001e80000100800 */
[----:B------:R1:W-:Y:S04]  /*1f3b0*/  STL [R1+0x290], R2 ;  /* 0x0002900201007387 */ /* 0x0003e80000100800 */
[----:B------:R3:W-:Y:S01]  /*1f3c0*/  STL [R1+0x28c], R4 ;  /* 0x00028c0401007387 */ /* 0x0007e20000100800 */
[C---:B0-----:R-:W-:Y:S02]  /*1f3d0*/  SEL R3, R28.reuse, R22, !P0 ;  /* 0x000000161c037207 */ /* 0x041fe40004000000 */
[----:B-1----:R-:W-:-:S03]  /*1f3e0*/  SEL R2, R28, R19, !P0 ;  /* 0x000000131c027207 */ /* 0x002fc60004000000 */
[----:B------:R0:W-:Y:S01]  /*1f3f0*/  STL [R1+0x288], R3 ;  /* 0x0002880301007387 */ /* 0x0001e20000100800 */
[----:B---3--:R-:W-:-:S03]  /*1f400*/  SEL R4, R28, R18, !P0 ;  /* 0x000000121c047207 */ /* 0x008fc60004000000 */
[----:B------:R1:W-:Y:S04]  /*1f410*/  STL [R1+0x280], R2 ;  /* 0x0002800201007387 */ /* 0x0003e80000100800 */
[----:B------:R-:W-:Y:S04]  /*1f420*/  STL [R1+0x27c], R4 ;  /* 0x00027c0401007387 */ /* 0x000fe80000100800 */
[----:B------:R-:W3:Y:S01]  /*1f430*/  LDL.LU R13, [R1+0x260] ;  /* 0x00026000010d7983 */ /* 0x000ee20000300800 */
[C---:B0-----:R-:W-:Y:S02]  /*1f440*/  SEL R3, R28.reuse, R14, !P0 ;  /* 0x0000000e1c037207 */ /* 0x041fe40004000000 */
[----:B-1----:R-:W-:-:S03]  /*1f450*/  SEL R2, R28, R29, !P0 ;  /* 0x0000001d1c027207 */ /* 0x002fc60004000000 */
        /* <DEDUP_REMOVED lines=71> */
[----:B------:R-:W-:Y:S01]  /*1f8d0*/  STL [R1+0x218], R6 ;  /* 0x0002180601007387 */ /* 0x000fe20000100800 */
[C---:B------:R-:W-:Y:S02]  /*1f8e0*/  SEL R9, R28.reuse, R4, !P0 ;  /* 0x000000041c097207 */ /* 0x040fe40004000000 */
[C---:B------:R-:W-:Y:S01]  /*1f8f0*/  SEL R4, R28.reuse, R17, !P0 ;  /* 0x000000111c047207 */ /* 0x040fe20004000000 */
[----:B------:R1:W-:Y:S01]  /*1f900*/  STL [R1+0x210], R3 ;  /* 0x0002100301007387 */ /* 0x0003e20000100800 */
[----:B0-----:R-:W-:-:S03]  /*1f910*/  SEL R2, R28, R21, !P0 ;  /* 0x000000151c027207 */ /* 0x001fc60004000000 */
[----:B------:R-:W-:Y:S01]  /*1f920*/  STL [R1+0x30ac], R9 ;  /* 0x0030ac0901007387 */ /* 0x000fe20000100800 */
[----:B-1----:R-:W-:-:S03]  /*1f930*/  SEL R3, R28, R15, !P0 ;  /* 0x0000000f1c037207 */ /* 0x002fc60004000000 */
[----:B------:R0:W-:Y:S04]  /*1f940*/  STL [R1+0x208], R2 ;  /* 0x0002080201007387 */ /* 0x0001e80000100800 */
        /* <DEDUP_REMOVED lines=67> */
[----:B------:R1:W-:Y:S01]  /*1fd80*/  STL [R1+0x1c0], R13 ;  /* 0x0001c00d01007387 */ /* 0x0003e20000100800 */
[C---:B0-----:R-:W-:Y:S02]  /*1fd90*/  SEL R9, R28.reuse, R23, !P0 ;  /* 0x000000171c097207 */ /* 0x041fe40004000000 */
[----:B-1----:R-:W-:-:S03]  /*1fda0*/  SEL R13, R28, R16, !P0 ;  /* 0x000000101c0d7207 */ /* 0x002fc60004000000 */
[----:B------:R0:W-:Y:S01]  /*1fdb0*/  STL [R1+0x1b8], R9 ;  /* 0x0001b80901007387 */ /* 0x0001e20000100800 */
[----:B------:R-:W-:-:S03]  /*1fdc0*/  SEL R16, R28, R24, !P0 ;  /* 0x000000181c107207 */ /* 0x000fc60004000000 */
[----:B------:R1:W-:Y:S01]  /*1fdd0*/  STL [R1+0x1b4], R13 ;  /* 0x0001b40d01007387 */ /* 0x0003e20000100800 */
[----:B0-----:R-:W-:-:S03]  /*1fde0*/  SEL R9, R28, R20, !P0 ;  /* 0x000000141c097207 */ /* 0x001fc60004000000 */
[----:B------:R-:W-:Y:S01]  /*1fdf0*/  STL [R1+0x1b0], R16 ;  /* 0x0001b01001007387 */ /* 0x000fe20000100800 */
[----:B-1----:R-:W-:-:S03]  /*1fe00*/  SEL R13, R28, R12, !P0 ;  /* 0x0000000c1c0d7207 */ /* 0x002fc60004000000 */
[----:B------:R0:W-:Y:S01]  /*1fe10*/  STL [R1+0x1a8], R9 ;  /* 0x0001a80901007387 */ /* 0x0001e20000100800 */
[----:B------:R-:W-:-:S03]  /*1fe20*/  SEL R12, R28, R27, !P0 ;  /* 0x0000001b1c0c7207 */ /* 0x000fc60004000000 */
[----:B------:R-:W-:Y:S01]  /*1fe30*/  STL [R1+0x1a4], R13 ;  /* 0x0001a40d01007387 */ /* 0x000fe20000100800 */
[C---:B0-----:R-:W-:Y:S02]  /*1fe40*/  SEL R9, R28.reuse, R3, !P0 ;  /* 0x000000031c097207 */ /* 0x041fe40004000000 */
[C---:B------:R-:W-:Y:S01]  /*1fe50*/  SEL R3, R28.reuse, R10, !P0 ;  /* 0x0000000a1c037207 */ /* 0x040fe20004000000 */
[----:B------:R-:W-:Y:S04]  /*1fe60*/  STL [R1+0x1a0], R12 ;  /* 0x0001a00c01007387 */ /* 0x000fe80000100800 */
[----:B------:R-:W-:Y:S04]  /*1fe70*/  STL [R1+0x19c], R9 ;  /* 0x00019c0901007387 */ /* 0x000fe80000100800 */
[----:B------:R0:W-:Y:S04]  /*1fe80*/  STL [R1+0x198], R6 ;  /* 0x0001980601007387 */ /* 0x0001e80000100800 */
        /* <DEDUP_REMOVED lines=181> */
[C---:B------:R-:W-:Y:S02]  /*209e0*/  SEL R3, R28.reuse, R3, !P0 ;  /* 0x000000031c037207 */ /* 0x040fe40004000000 */
[C---:B------:R-:W-:Y:S02]  /*209f0*/  SEL R6, R28.reuse, R6, !P0 ;  /* 0x000000061c067207 */ /* 0x040fe40004000000 */
[C---:B------:R-:W-:Y:S02]  /*20a00*/  SEL R2, R28.reuse, R2, !P0 ;  /* 0x000000021c027207 */ /* 0x040fe40004000000 */
        /* <DEDUP_REMOVED lines=12> */
[----:B--2---:R-:W-:-:S05]  /*20ad0*/  SEL R9, R28, R9, !P0 ;  /* 0x000000091c097207 */ /* 0x004fca0004000000 */
[----:B------:R0:W-:Y:S04]  /*20ae0*/  STL [R1+0xb0], R9 ;  /* 0x0000b00901007387 */ /* 0x0001e80000100800 */
[----:B0-----:R-:W2:Y:S04]  /*20af0*/  LDL.LU R9, [R1+0x30ac] ;  /* 0x0030ac0001097983 */ /* 0x001ea80000300800 */
[----:B------:R0:W-:Y:S04]  /*20b00*/  STL [R1+0xac], R13 ;  /* 0x0000ac0d01007387 */ /* 0x0001e80000100800 */
[----:B0-----:R-:W3:Y:S04]  /*20b10*/  LDL.LU R13, [R1+0x30a8] ;  /* 0x0030a800010d7983 */ /* 0x001ee80000300800 */
[----:B------:R0:W-:Y:S04]  /*20b20*/  STL [R1+0xa8], R23 ;  /* 0x0000a81701007387 */ /* 0x0001e80000100800 */
[----:B0-----:R-:W4:Y:S04]  /*20b30*/  LDL.LU R23, [R1+0x30a4] ;  /* 0x0030a40001177983 */ /* 0x001f280000300800 */
[----:B------:R0:W-:Y:S04]  /*20b40*/  STL [R1+0xa4], R16 ;  /* 0x0000a41001007387 */ /* 0x0001e80000100800 */
[----:B0-----:R-:W5:Y:S04]  /*20b50*/  LDL.LU R16, [R1+0x30a0] ;  /* 0x0030a00001107983 */ /* 0x001f680000300800 */
[----:B------:R0:W-:Y:S04]  /*20b60*/  STL [R1+0xa0], R24 ;  /* 0x0000a01801007387 */ /* 0x0001e80000100800 */
[----:B0-----:R-:W2:Y:S04]  /*20b70*/  LDL.LU R24, [R1+0x309c] ;  /* 0x00309c0001187983 */ /* 0x001ea80000300800 */
[----:B------:R0:W-:Y:S04]  /*20b80*/  STL [R1+0x9c], R20 ;  /* 0x00009c1401007387 */ /* 0x0001e80000100800 */
[----:B0-----:R-:W4:Y:S04]  /*20b90*/  LDL.LU R20, [R1+0x3098] ;  /* 0x0030980001147983 */ /* 0x001f280000300800 */
[----:B------:R0:W-:Y:S04]  /*20ba0*/  STL [R1+0x94], R12 ;  /* 0x0000940c01007387 */ /* 0x0001e80000100800 */
[----:B0-----:R-:W5:Y:S04]  /*20bb0*/  LDL.LU R12, [R1+0x3094] ;  /* 0x00309400010c7983 */ /* 0x001f680000300800 */
[----:B------:R0:W-:Y:S04]  /*20bc0*/  STL [R1+0x90], R3 ;  /* 0x0000900301007387 */ /* 0x0001e80000100800 */
[----:B0-----:R-:W3:Y:S04]  /*20bd0*/  LDL.LU R3, [R1+0x3090] ;  /* 0x0030900001037983 */ /* 0x001ee80000300800 */
[----:B------:R0:W-:Y:S04]  /*20be0*/  STL [R1+0x8c], R6 ;  /* 0x00008c0601007387 */ /* 0x0001e80000100800 */
[----:B0-----:R-:W4:Y:S04]  /*20bf0*/  LDL.LU R6, [R1+0x308c] ;  /* 0x00308c0001067983 */ /* 0x001f280000300800 */
[----:B------:R0:W-:Y:S04]  /*20c00*/  STL [R1+0x88], R2 ;  /* 0x0000880201007387 */ /* 0x0001e80000100800 */
[----:B0-----:R-:W2:Y:S04]  /*20c10*/  LDL.LU R2, [R1+0x3088] ;  /* 0x0030880001027983 */ /* 0x001ea80000300800 */
[----:B------:R0:W-:Y:S04]  /*20c20*/  STL [R1+0x84], R26 ;  /* 0x0000841a01007387 */ /* 0x0001e80000100800 */
[----:B0-----:R-:W5:Y:S04]  /*20c30*/  LDL.LU R26, [R1+0x3084] ;  /* 0x00308400011a7983 */ /* 0x001f680000300800 */
[----:B------:R0:W-:Y:S04]  /*20c40*/  STL [R1+0x80], R21 ;  /* 0x0000801501007387 */ /* 0x0001e80000100800 */
[----:B0-----:R-:W3:Y:S04]  /*20c50*/  LDL.LU R21, [R1+0x3080] ;  /* 0x0030800001157983 */ /* 0x001ee80000300800 */
[----:B------:R0:W-:Y:S04]  /*20c60*/  STL [R1+0x7c], R17 ;  /* 0x00007c1101007387 */ /* 0x0001e80000100800 */
[----:B0-----:R-:W4:Y:S04]  /*20c70*/  LDL.LU R17, [R1+0x307c] ;  /* 0x00307c0001117983 */ /* 0x001f280000300800 */
[----:B------:R0:W-:Y:S04]  /*20c80*/  STL [R1+0x78], R15 ;  /* 0x0000780f01007387 */ /* 0x0001e80000100800 */
[----:B0-----:R-:W5:Y:S04]  /*20c90*/  LDL.LU R15, [R1+0x3078] ;  /* 0x00307800010f7983 */ /* 0x001f680000300800 */
[----:B------:R0:W-:Y:S04]  /*20ca0*/  STL [R1+0x74], R11 ;  /* 0x0000740b01007387 */ /* 0x0001e80000100800 */
[----:B0-----:R-:W3:Y:S04]  /*20cb0*/  LDL.LU R11, [R1+0x3074] ;  /* 0x00307400010b7983 */ /* 0x001ee80000300800 */
[----:B------:R0:W-:Y:S04]  /*20cc0*/  STL [R1+0x70], R25 ;  /* 0x0000701901007387 */ /* 0x0001e80000100800 */
[----:B0-----:R-:W3:Y:S04]  /*20cd0*/  LDL.LU R25, [R1+0x3070] ;  /* 0x0030700001197983 */ /* 0x001ee80000300800 */
        /* <DEDUP_REMOVED lines=11> */
[----:B0-----:R-:W5:Y:S01]  /*20d90*/  LDL.LU R0, [R1+0x3058] ;  /* 0x0030580001007983 */ /* 0x001f620000300800 */
[----:B------:R-:W-:-:S05]  /*20da0*/  SEL R27, R28, R27, !P0 ;  /* 0x0000001b1c1b7207 */ /* 0x000fca0004000000 */
[----:B------:R0:W-:Y:S02]  /*20db0*/  STL [R1+0x20], R27 ;  /* 0x0000201b01007387 */ /* 0x0001e40000100800 */
[C---:B0-----:R-:W-:Y:S02]  /*20dc0*/  SEL R27, R28.reuse, R10, !P0 ;  /* 0x0000000a1c1b7207 */ /* 0x041fe40004000000 */
[C---:B------:R-:W-:Y:S02]  /*20dd0*/  SEL R10, R28.reuse, R8, !P0 ;  /* 0x000000081c0a7207 */ /* 0x040fe40004000000 */
[C---:B------:R-:W-:Y:S02]  /*20de0*/  SEL R8, R28.reuse, R7, !P0 ;  /* 0x000000071c087207 */ /* 0x040fe40004000000 */
[C---:B------:R-:W-:Y:S01]  /*20df0*/  SEL R7, R28.reuse, R5, !P0 ;  /* 0x000000051c077207 */ /* 0x040fe20004000000 */
[----:B------:R-:W-:Y:S04]  /*20e00*/  STL [R1+0x14], R27 ;  /* 0x0000141b01007387 */ /* 0x000fe80000100800 */
[----:B------:R-:W-:Y:S04]  /*20e10*/  STL [R1+0x10], R10 ;  /* 0x0000100a01007387 */ /* 0x000fe80000100800 */
[----:B------:R-:W-:Y:S04]  /*20e20*/  STL [R1+0xc], R8 ;  /* 0x00000c0801007387 */ /* 0x000fe80000100800 */
[----:B------:R4:W-:Y:S01]  /*20e30*/  STL [R1+0x8], R7 ;  /* 0x0000080701007387 */ /* 0x0009e20000100800 */
[----:B------:R-:W-:-:S02]  /*20e40*/  SEL R4, R28, R4, !P0 ;  /* 0x000000041c047207 */ /* 0x000fc40004000000 */
[C---:B-----5:R-:W-:Y:S02]  /*20e50*/  SEL R5, R28.reuse, R0, !P0 ;  /* 0x000000001c057207 */ /* 0x060fe40004000000 */
[----:B------:R-:W5:Y:S01]  /*20e60*/  LDL.LU R0, [R1+0x3054] ;  /* 0x0030540001007983 */ /* 0x000f620000300800 */
[----:B----4-:R-:W-:-:S03]  /*20e70*/  SEL R7, R28, R14, !P0 ;  /* 0x0000000e1c077207 */ /* 0x010fc60004000000 */
[----:B------:R2:W-:Y:S04]  /*20e80*/  STL [R1+0x4], R4 ;  /* 0x0000040401007387 */ /* 0x0005e80000100800 */
[----:B------:R3:W-:Y:S01]  /*20e90*/  STL [R1+0x204], R5 ;  /* 0x0002040501007387 */ /* 0x0007e20000100800 */
[C---:B--2---:R-:W-:Y:S02]  /*20ea0*/  SEL R4, R28.reuse, R29, !P0 ;  /* 0x0000001d1c047207 */ /* 0x044fe40004000000 */
[C---:B------:R-:W-:Y:S01]  /*20eb0*/  SEL R8, R28.reuse, R17, !P0 ;  /* 0x000000111c087207 */ /* 0x040fe20004000000 */
[----:B------:R-:W0:Y:S01]  /*20ec0*/  LDC R29, c[0x0][0x23c] ;  /* 0x00008f00ff1d7b82 */ /* 0x000e220000000800 */
[C---:B---3--:R-:W-:Y:S01]  /*20ed0*/  SEL R5, R28.reuse, R18, !P0 ;  /* 0x000000121c057207 */ /* 0x048fe20004000000 */
[----:B------:R1:W-:Y:S04]  /*20ee0*/  STL [R1+0x7d4], R4 ;  /* 0x0007d40401007387 */ /* 0x0003e80000100800 */
[----:B------:R2:W-:Y:S01]  /*20ef0*/  STL [R1+0x7d8], R7 ;  /* 0x0007d80701007387 */ /* 0x0005e20000100800 */
[----:B-1----:R-:W-:-:S03]  /*20f00*/  SEL R4, R28, R19, !P0 ;  /* 0x000000131c047207 */ /* 0x002fc60004000000 */
[----:B------:R-:W-:Y:S01]  /*20f10*/  STL [R1+0x7dc], R5 ;  /* 0x0007dc0501007387 */ /* 0x000fe20000100800 */
[----:B--2---:R-:W-:-:S03]  /*20f20*/  SEL R7, R28, R22, !P0 ;  /* 0x000000161c077207 */ /* 0x004fc60004000000 */
[----:B------:R-:W-:Y:S04]  /*20f30*/  STL [R1+0x7e0], R4 ;  /* 0x0007e00401007387 */ /* 0x000fe80000100800 */
[----:B------:R1:W-:Y:S01]  /*20f40*/  STL [R1+0x7e4], R7 ;  /* 0x0007e40701007387 */ /* 0x0003e20000100800 */
[C---:B------:R-:W-:Y:S02]  /*20f50*/  SEL R2, R28.reuse, R2, !P0 ;  /* 0x000000021c027207 */ /* 0x040fe40004000000 */
[C---:B-1----:R-:W-:Y:S02]  /*20f60*/  SEL R7, R28.reuse, R15, !P0 ;  /* 0x0000000f1c077207 */ /* 0x042fe40004000000 */
[----:B------:R-:W-:-:S03]  /*20f70*/  SEL R27, R28, R24, !P0 ;  /* 0x000000181c1b7207 */ /* 0x000fc60004000000 */
[----:B------:R1:W-:Y:S04]  /*20f80*/  STL [R1+0x7f0], R7 ;  /* 0x0007f00701007387 */ /* 0x0003e80000100800 */
[----:B------:R-:W-:Y:S01]  /*20f90*/  STL [R1+0x7f4], R8 ;  /* 0x0007f40801007387 */ /* 0x000fe20000100800 */
[C---:B-1----:R-:W-:Y:S02]  /*20fa0*/  SEL R7, R28.reuse, R26, !P0 ;  /* 0x0000001a1c077207 */ /* 0x042fe40004000000 */
[----:B------:R-:W-:-:S03]  /*20fb0*/  SEL R5, R28, R25, !P0 ;  /* 0x000000191c057207 */ /* 0x000fc60004000000 */
[----:B------:R-:W-:Y:S04]  /*20fc0*/  STL [R1+0x7fc], R7 ;  /* 0x0007fc0701007387 */ /* 0x000fe80000100800 */
[----:B------:R1:W-:Y:S04]  /*20fd0*/  STL [R1+0x800], R2 ;  /* 0x0008000201007387 */ /* 0x0003e80000100800 */
[----:B------:R-:W-:Y:S04]  /*20fe0*/  STL [R1+0x3040], R27 ;  /* 0x0030401b01007387 */ /* 0x000fe80000100800 */
[----:B------:R-:W2:Y:S04]  /*20ff0*/  LDL.LU R18, [R1+0x2c] ;  /* 0x00002c0001127983 */ /* 0x000ea80000300800 */
[----:B------:R-:W3:Y:S01]  /*21000*/  LDL.LU R25, [R1+0x34] ;  /* 0x0000340001197983 */ /* 0x000ee20000300800 */
[----:B------:R-:W-:Y:S01]  /*21010*/  IMAD R26, RZ, RZ, -UR6 ;  /* 0x80000006ff1a7e24 */ /* 0x000fe2000f8e02ff */
[----:B------:R-:W-:-:S03]  /*21020*/  SEL R17, R28, R21, !P0 ;  /* 0x000000151c117207 */ /* 0x000fc60004000000 */
[----:B-1----:R-:W-:Y:S01]  /*21030*/  IMAD R2, R26, 0x4, R3 ;  /* 0x000000041a027824 */ /* 0x002fe200078e0203 */
[----:B------:R-:W-:Y:S04]  /*21040*/  STL [R1+0x302c], R3 ;  /* 0x00302c0301007387 */ /* 0x000fe80000100800 */
[----:B------:R1:W-:Y:S01]  /*21050*/  STL [R1+0x3028], R2 ;  /* 0x0030280201007387 */ /* 0x0003e20000100800 */
[----:B------:R-:W-:Y:S02]  /*21060*/  IMAD.MOV.U32 R19, RZ, RZ, R9 ;  /* 0x000000ffff137224 */ /* 0x000fe400078e0009 */
[----:B-----5:R-:W-:Y:S01]  /*21070*/  IMAD R21, R0, UR4, RZ ;  /* 0x0000000400157c24 */ /* 0x020fe2000f8e02ff */
[----:B------:R-:W-:Y:S01]  /*21080*/  LOP3.LUT R14, R6, 0x3f, RZ, 0xc0, !PT ;  /* 0x0000003f060e7812 */ /* 0x000fe200078ec0ff */
[----:B------:R-:W-:Y:S01]  /*21090*/  IMAD R0, R26, 0x8, R2 ;  /* 0x000000081a007824 */ /* 0x000fe200078e0202 */
[----:B------:R-:W4:Y:S01]  /*210a0*/  S2R R24, SR_TID.X ;  /* 0x0000000000187919 */ /* 0x000f220000002100 */
[C---:B------:R-:W-:Y:S01]  /*210b0*/  SEL R4, R28.reuse, R11, !P0 ;  /* 0x0000000b1c047207 */ /* 0x040fe20004000000 */
[----:B------:R-:W-:Y:S01]  /*210c0*/  ULDC.64 UR4, c[0x0][0x218] ;  /* 0x0000860000047ab9 */ /* 0x000fe20000000a00 */
[----:B-1----:R-:W5:Y:S04]  /*210d0*/  LDL R2, [R1+0x5c] ;  /* 0x00005c0001027983 */ /* 0x002f680000100800 */
[----:B------:R-:W5:Y:S04]  /*210e0*/  LDL.LU R27, [R1+0x98] ;  /* 0x00009800011b7983 */ /* 0x000f680000300800 */
[----:B------:R-:W5:Y:S01]  /*210f0*/  LDL.LU R9, [R1+0x1c] ;  /* 0x00001c0001097983 */ /* 0x000f620000300800 */
[----:B------:R-:W-:Y:S01]  /*21100*/  SEL R6, R28, R13, !P0 ;  /* 0x0000000d1c067207 */ /* 0x000fe20004000000 */
[----:B0-----:R-:W-:-:S04]  /*21110*/  IMAD R13, R14, R29, RZ ;  /* 0x0000001d0e0d7224 */ /* 0x001fc800078e02ff */
[----:B------:R-:W-:Y:S02]  /*21120*/  IMAD R15, R29, 0x40, R13 ;  /* 0x000000401d0f7824 */ /* 0x000fe400078e020d */
[----:B------:R-:W0:Y:S01]  /*21130*/  S2R R29, SR_TID.X ;  /* 0x00000000001d7919 */ /* 0x000e220000002100 */
[C---:B------:R-:W-:Y:S02]  /*21140*/  SEL R10, R28.reuse, R12, !P0 ;  /* 0x0000000c1c0a7207 */ /* 0x040fe40004000000 */
[----:B------:R-:W-:Y:S01]  /*21150*/  SEL R8, R28, R20, !P0 ;  /* 0x000000141c087207 */ /* 0x000fe20004000000 */
[----:B------:R-:W-:Y:S01]  /*21160*/  IMAD R20, R26, 0x4, R0 ;  /* 0x000000041a147824 */ /* 0x000fe200078e0200 */
[C---:B------:R-:W-:Y:S01]  /*21170*/  SEL R7, R28.reuse, R16, !P0 ;  /* 0x000000101c077207 */ /* 0x040fe20004000000 */
[----:B------:R-:W-:Y:S01]  /*21180*/  IMAD.MOV.U32 R16, RZ, RZ, R4 ;  /* 0x000000ffff107224 */ /* 0x000fe200078e0004 */
[----:B------:R-:W-:Y:S01]  /*21190*/  SEL R4, R28, R23, !P0 ;  /* 0x000000171c047207 */ /* 0x000fe20004000000 */
[----:B------:R-:W-:Y:S01]  /*211a0*/  IMAD.MOV.U32 R3, RZ, RZ, R10 ;  /* 0x000000ffff037224 */ /* 0x000fe200078e000a */
[----:B------:R-:W-:Y:S01]  /*211b0*/  LEA R12, P0, R13, UR4, 0x1 ;  /* 0x000000040d0c7c11 */ /* 0x000fe2000f8008ff */
[----:B------:R-:W5:Y:S01]  /*211c0*/  LDL.LU R10, [R1+0x18] ;  /* 0x00001800010a7983 */ /* 0x000f620000300800 */
[C---:B------:R-:W-:Y:S01]  /*211d0*/  LEA R14, P1, R15.reuse, UR4, 0x1 ;  /* 0x000000040f0e7c11 */ /* 0x040fe2000f8208ff */
[C---:B------:R-:W-:Y:S01]  /*211e0*/  IMAD R22, R26.reuse, 0x4, R20 ;  /* 0x000000041a167824 */ /* 0x040fe200078e0214 */
[----:B------:R-:W-:Y:S01]  /*211f0*/  ULDC UR4, c[0x0][0x240] ;  /* 0x0000900000047ab9 */ /* 0x000fe20000000800 */
[----:B------:R-:W-:Y:S04]  /*21200*/  STL [R1+0x3024], R0 ;  /* 0x0030240001007387 */ /* 0x000fe80000100800 */
[----:B------:R1:W-:Y:S01]  /*21210*/  STL [R1+0x3020], R20 ;  /* 0x0030201401007387 */ /* 0x0003e20000100800 */
[----:B------:R-:W-:Y:S01]  /*21220*/  LEA.HI.X.SX32 R15, R15, UR5, 0x1, P1 ;  /* 0x000000050f0f7c11 */ /* 0x000fe200088f0eff */
[----:B------:R-:W-:Y:S01]  /*21230*/  IMAD R23, R26, 0x4, R22 ;  /* 0x000000041a177824 */ /* 0x000fe200078e0216 */
[----:B------:R-:W-:Y:S01]  /*21240*/  LEA R11, P2, R21, UR8, 0x1 ;  /* 0x00000008150b7c11 */ /* 0x000fe2000f8408ff */
[----:B------:R4:W-:Y:S01]  /*21250*/  STL [R1+0x301c], R22 ;  /* 0x00301c1601007387 */ /* 0x0009e20000100800 */
[----:B0-----:R-:W-:Y:S01]  /*21260*/  SHF.R.U32.HI R29, RZ, 0x4, R29 ;  /* 0x00000004ff1d7819 */ /* 0x001fe2000001161d */
[----:B-1----:R-:W-:Y:S01]  /*21270*/  IMAD.MOV.U32 R20, RZ, RZ, R6 ;  /* 0x000000ffff147224 */ /* 0x002fe200078e0006 */
[----:B----4-:R-:W-:-:S03]  /*21280*/  SHF.R.U32.HI R6, RZ, 0x4, R24 ;  /* 0x00000004ff067819 */ /* 0x010fc60000011618 */
[----:B------:R-:W-:Y:S01]  /*21290*/  VIADD R29, R29, 0x7c ;  /* 0x0000007c1d1d7836 */ /* 0x000fe20000000000 */
[----:B------:R-:W-:-:S03]  /*212a0*/  SHF.R.U32.HI R24, RZ, 0x4, R24 ;  /* 0x00000004ff187819 */ /* 0x000fc60000011618 */
[----:B------:R-:W-:Y:S01]  /*212b0*/  IMAD R29, R29, UR6, RZ ;  /* 0x000000061d1d7c24 */ /* 0x000fe2000f8e02ff */
[----:B------:R-:W-:Y:S01]  /*212c0*/  LEA.HI.X.SX32 R13, R13, UR5, 0x1, P0 ;  /* 0x000000050d0d7c11 */ /* 0x000fe200080f0eff */
[----:B------:R-:W-:Y:S02]  /*212d0*/  IMAD.MOV.U32 R0, RZ, RZ, R16 ;  /* 0x000000ffff007224 */ /* 0x000fe400078e0010 */
[----:B------:R-:W-:Y:S01]  /*212e0*/  IMAD.MOV.U32 R22, RZ, RZ, R17 ;  /* 0x000000ffff167224 */ /* 0x000fe200078e0011 */
[----:B------:R-:W-:Y:S01]  /*212f0*/  SGXT.U32 R6, R6, 0x2 ;  /* 0x000000020606781a */ /* 0x000fe20000000000 */
[----:B------:R-:W-:Y:S02]  /*21300*/  VIADD R24, R24, 0x3c ;  /* 0x0000003c18187836 */ /* 0x000fe40000000000 */
[----:B--2---:R-:W-:Y:S02]  /*21310*/  IMAD R18, R18, UR4, RZ ;  /* 0x0000000412127c24 */ /* 0x004fe4000f8e02ff */
[----:B---3--:R-:W-:Y:S01]  /*21320*/  IMAD R25, R25, UR4, RZ ;  /* 0x0000000419197c24 */ /* 0x008fe2000f8e02ff */
[----:B------:R-:W-:Y:S01]  /*21330*/  LEA.HI.X.SX32 R21, R21, UR9, 0x1, P2 ;  /* 0x0000000915157c11 */ /* 0x000fe200090f0eff */
[----:B------:R-:W-:Y:S01]  /*21340*/  IMAD.WIDE R16, R18, 0x2, R14 ;  /* 0x0000000212107825 */ /* 0x000fe200078e020e */
[----:B------:R-:W-:Y:S01]  /*21350*/  LOP3.LUT R6, R6, 0x78, RZ, 0xfc, !PT ;  /* 0x0000007806067812 */ /* 0x000fe200078efcff */
[----:B------:R-:W-:Y:S01]  /*21360*/  ULDC UR5, c[0x0][0x238] ;  /* 0x00008e0000057ab9 */ /* 0x000fe20000000800 */
[----:B------:R-:W-:Y:S01]  /*21370*/  STL [R1+0x3010], R25 ;  /* 0x0030101901007387 */ /* 0x000fe20000100800 */
[----:B------:R-:W-:Y:S01]  /*21380*/  IMAD R28, R24, UR6, RZ ;  /* 0x00000006181c7c24 */ /* 0x000fe2000f8e02ff */
[----:B------:R-:W-:-:S02]  /*21390*/  ULDC UR9, c[0x0][0x230] ;  /* 0x00008c0000097ab9 */ /* 0x000fc40000000800 */
[----:B------:R-:W-:Y:S04]  /*213a0*/  STL [R1+0x3018], R14 ;  /* 0x0030180e01007387 */ /* 0x000fe80000100800 */
[----:B------:R0:W-:Y:S01]  /*213b0*/  STL [R1+0x3014], R15 ;  /* 0x0030140f01007387 */ /* 0x0001e20000100800 */
[----:B------:R-:W-:Y:S01]  /*213c0*/  IMAD R6, R6, UR7, RZ ;  /* 0x0000000706067c24 */ /* 0x000fe2000f8e02ff */
[----:B0-----:R-:W-:-:S05]  /*213d0*/  LEA R15, P0, R29, R11, 0x1 ;  /* 0x0000000b1d0f7211 */ /* 0x001fca00078008ff */
[----:B------:R0:W-:Y:S02]  /*213e0*/  STL [R1+0x2fec], R15 ;  /* 0x002fec0f01007387 */ /* 0x0001e40000100800 */
[----:B0-----:R-:W-:Y:S01]  /*213f0*/  IMAD.MOV.U32 R15, RZ, RZ, R3 ;  /* 0x000000ffff0f7224 */ /* 0x001fe200078e0003 */
[----:B------:R-:W-:-:S05]  /*21400*/  LEA R3, P1, R28, R11, 0x1 ;  /* 0x0000000b1c037211 */ /* 0x000fca00078208ff */
[----:B------:R0:W-:Y:S02]  /*21410*/  STL [R1+0x3000], R3 ;  /* 0x0030000301007387 */ /* 0x0001e40000100800 */
[----:B0-----:R-:W-:Y:S01]  /*21420*/  IMAD.MOV.U32 R3, RZ, RZ, R7 ;  /* 0x000000ffff037224 */ /* 0x001fe200078e0007 */
[----:B------:R-:W-:-:S05]  /*21430*/  LEA R7, P4, R6, R11, 0x1 ;  /* 0x0000000b06077211 */ /* 0x000fca00078808ff */
[----:B------:R0:W-:Y:S04]  /*21440*/  STL [R1+0x2ff0], R7 ;  /* 0x002ff00701007387 */ /* 0x0001e80000100800 */
[----:B0-----:R-:W2:Y:S01]  /*21450*/  LDL.LU R7, [R1+0x3050] ;  /* 0x0030500001077983 */ /* 0x001ea20000300800 */
[----:B-----5:R-:W-:-:S05]  /*21460*/  LEA R2, P5, R2, R11, 0x1 ;  /* 0x0000000b02027211 */ /* 0x020fca00078a08ff */
[----:B------:R0:W-:Y:S02]  /*21470*/  STL [R1+0x2ff4], R2 ;  /* 0x002ff40201007387 */ /* 0x0001e40000100800 */
[----:B0-----:R-:W-:Y:S01]  /*21480*/  IMAD.MOV.U32 R2, RZ, RZ, R4 ;  /* 0x000000ffff027224 */ /* 0x001fe200078e0004 */
[----:B------:R-:W-:-:S05]  /*21490*/  LEA R4, P3, R27, R11, 0x1 ;  /* 0x0000000b1b047211 */ /* 0x000fca00078608ff */
[----:B------:R0:W-:Y:S02]  /*214a0*/  STL [R1+0x2ff8], R4 ;  /* 0x002ff80401007387 */ /* 0x0001e40000100800 */
[----:B0-----:R-:W-:-:S05]  /*214b0*/  LEA R4, P2, R9, R11, 0x1 ;  /* 0x0000000b09047211 */ /* 0x001fca00078408ff */
[----:B------:R0:W-:Y:S04]  /*214c0*/  STL [R1+0x2ffc], R4 ;  /* 0x002ffc0401007387 */ /* 0x0001e80000100800 */
[----:B0-----:R-:W3:Y:S01]  /*214d0*/  LDL.LU R4, [R1+0x304c] ;  /* 0x00304c0001047983 */ /* 0x001ee20000300800 */
[----:B------:R-:W-:-:S05]  /*214e0*/  LEA.HI.X.SX32 R29, R29, R21, 0x1, P0 ;  /* 0x000000151d1d7211 */ /* 0x000fca00000f0eff */
[----:B------:R0:W-:Y:S02]  /*214f0*/  STL [R1+0x2fe4], R29 ;  /* 0x002fe41d01007387 */ /* 0x0001e40000100800 */
[----:B0-----:R-:W-:Y:S01]  /*21500*/  IMAD.MOV.U32 R29, RZ, RZ, R20 ;  /* 0x000000ffff1d7224 */ /* 0x001fe200078e0014 */
[----:B------:R-:W-:-:S05]  /*21510*/  LEA R20, P0, R10, R11, 0x1 ;  /* 0x0000000b0a147211 */ /* 0x000fca00078008ff */
[----:B------:R0:W-:Y:S02]  /*21520*/  STL [R1+0x2fe8], R20 ;  /* 0x002fe81401007387 */ /* 0x0001e40000100800 */
[----:B0-----:R-:W-:Y:S01]  /*21530*/  IMAD.MOV.U32 R20, RZ, RZ, R5 ;  /* 0x000000ffff147224 */ /* 0x001fe200078e0005 */
[----:B------:R-:W-:Y:S02]  /*21540*/  LEA.HI.X.SX32 R5, R28, R21, 0x1, P1 ;  /* 0x000000151c057211 */ /* 0x000fe400008f0eff */
[----:B------:R-:W4:Y:S04]  /*21550*/  LDL.LU R28, [R1+0x5c] ;  /* 0x00005c00011c7983 */ /* 0x000f280000300800 */
[----:B------:R3:W-:Y:S02]  /*21560*/  STL [R1+0x2fe0], R5 ;  /* 0x002fe00501007387 */ /* 0x0007e40000100800 */
[----:B---3--:R-:W-:-:S05]  /*21570*/  LEA R5, P1, R4, R11, 0x1 ;  /* 0x0000000b04057211 */ /* 0x008fca00078208ff */
[----:B------:R0:W-:Y:S04]  /*21580*/  STL [R1+0x2fdc], R5 ;  /* 0x002fdc0501007387 */ /* 0x0001e80000100800 */
[----:B0-----:R-:W3:Y:S01]  /*21590*/  LDL.LU R5, [R1+0x3048] ;  /* 0x0030480001057983 */ /* 0x001ee20000300800 */
[----:B------:R-:W-:-:S05]  /*215a0*/  LEA.HI.X.SX32 R6, R6, R21, 0x1, P4 ;  /* 0x0000001506067211 */ /* 0x000fca00020f0eff */
[----:B------:R3:W-:Y:S02]  /*215b0*/  STL [R1+0x2fd4], R6 ;  /* 0x002fd40601007387 */ /* 0x0007e40000100800 */
[----:B---3--:R-:W-:-:S05]  /*215c0*/  LEA R6, P4, R5, R11, 0x1 ;  /* 0x0000000b05067211 */ /* 0x008fca00078808ff */
[----:B------:R0:W-:Y:S04]  /*215d0*/  STL [R1+0x2fd8], R6 ;  /* 0x002fd80601007387 */ /* 0x0001e80000100800 */
[----:B0-----:R-:W3:Y:S01]  /*215e0*/  LDL.LU R6, [R1+0x3044] ;  /* 0x0030440001067983 */ /* 0x001ee20000300800 */
[----:B----4-:R-:W-:-:S05]  /*215f0*/  LEA.HI.X.SX32 R28, R28, R21, 0x1, P5 ;  /* 0x000000151c1c7211 */ /* 0x010fca00028f0eff */
[----:B------:R3:W-:Y:S01]  /*21600*/  STL [R1+0x2fcc], R28 ;  /* 0x002fcc1c01007387 */ /* 0x0007e20000100800 */
[----:B------:R-:W-:Y:S01]  /*21610*/  IMAD.MOV.U32 R14, RZ, RZ, R19 ;  /* 0x000000ffff0e7224 */ /* 0x000fe200078e0013 */
[----:B---3--:R-:W-:-:S05]  /*21620*/  LEA R28, P5, R6, R11, 0x1 ;  /* 0x0000000b061c7211 */ /* 0x008fca00078a08ff */
[----:B------:R0:W-:Y:S02]  /*21630*/  STL [R1+0x2fd0], R28 ;  /* 0x002fd01c01007387 */ /* 0x0001e40000100800 */
[----:B0-----:R-:W-:Y:S02]  /*21640*/  LEA.HI.X.SX32 R28, R27, R21, 0x1, P3 ;  /* 0x000000151b1c7211 */ /* 0x001fe400018f0eff */
[----:B------:R-:W3:Y:S04]  /*21650*/  LDL.LU R27, [R1+0x3040] ;  /* 0x00304000011b7983 */ /* 0x000ee80000300800 */
[----:B------:R0:W-:Y:S02]  /*21660*/  STL [R1+0x2fc4], R28 ;  /* 0x002fc41c01007387 */ /* 0x0001e40000100800 */
[----:B0-----:R-:W-:-:S02]  /*21670*/  IMAD.MOV.U32 R28, RZ, RZ, R29 ;  /* 0x000000ffff1c7224 */ /* 0x001fc400078e001d */
[----:B------:R-:W-:Y:S02]  /*21680*/  IMAD.MOV.U32 R29, RZ, RZ, R14 ;  /* 0x000000ffff1d7224 */ /* 0x000fe400078e000e */
[----:B------:R-:W-:Y:S01]  /*21690*/  IMAD.MOV.U32 R14, RZ, RZ, R8 ;  /* 0x000000ffff0e7224 */ /* 0x000fe200078e0008 */
[----:B--2---:R-:W-:-:S05]  /*216a0*/  LEA R8, P3, R7, R11, 0x1 ;  /* 0x0000000b07087211 */ /* 0x004fca00078608ff */
[----:B------:R0:W-:Y:S04]  /*216b0*/  STL [R1+0x2fc8], R8 ;  /* 0x002fc80801007387 */ /* 0x0001e80000100800 */
[----:B0-----:R-:W2:Y:S01]  /*216c0*/  LDL.LU R8, [R1+0x303c] ;  /* 0x00303c0001087983 */ /* 0x001ea20000300800 */
[----:B------:R-:W-:-:S05]  /*216d0*/  LEA.HI.X.SX32 R9, R9, R21, 0x1, P2 ;  /* 0x0000001509097211 */ /* 0x000fca00010f0eff */
[----:B------:R2:W-:Y:S02]  /*216e0*/  STL [R1+0x2fbc], R9 ;  /* 0x002fbc0901007387 */ /* 0x0005e40000100800 */
        /* <DEDUP_REMOVED lines=10> */
[----:B---3--:R-:W-:Y:S01]  /*21790*/  IMAD.MOV.U32 R4, RZ, RZ, R27 ;  /* 0x000000ffff047224 */ /* 0x008fe200078e001b */
[----:B--2---:R-:W-:-:S05]  /*217a0*/  LEA R27, P1, R10, R11, 0x1 ;  /* 0x0000000b0a1b7211 */ /* 0x004fca00078208ff */
[----:B------:R0:W-:Y:S04]  /*217b0*/  STL [R1+0x2fb0], R27 ;  /* 0x002fb01b01007387 */ /* 0x0001e80000100800 */
[----:B0-----:R-:W2:Y:S01]  /*217c0*/  LDL.LU R27, [R1+0x3030] ;  /* 0x00303000011b7983 */ /* 0x001ea20000300800 */
[----:B------:R-:W-:-:S05]  /*217d0*/  LEA.HI.X.SX32 R5, R5, R21, 0x1, P4 ;  /* 0x0000001505057211 */ /* 0x000fca00020f0eff */
[----:B------:R0:W-:Y:S02]  /*217e0*/  STL [R1+0x2fa4], R5 ;  /* 0x002fa40501007387 */ /* 0x0001e40000100800 */
[----:B0-----:R-:W-:Y:S01]  /*217f0*/  IMAD.MOV.U32 R5, RZ, RZ, R3 ;  /* 0x000000ffff057224 */ /* 0x001fe200078e0003 */
        /* <DEDUP_REMOVED lines=23> */
[----:B0-----:R-:W-:Y:S02]  /*21970*/  IMAD.MOV.U32 R9, RZ, RZ, R5 ;  /* 0x000000ffff097224 */ /* 0x001fe400078e0005 */
[----:B------:R-:W-:Y:S01]  /*21980*/  IMAD.MOV.U32 R5, RZ, RZ, R22 ;  /* 0x000000ffff057224 */ /* 0x000fe200078e0016 */
[----:B--2---:R-:W-:-:S05]  /*21990*/  LEA R22, P0, R20, R11, 0x1 ;  /* 0x0000000b14167211 */ /* 0x004fca00078008ff */
[----:B------:R0:W-:Y:S04]  /*219a0*/  STL [R1+0x2f88], R22 ;  /* 0x002f881601007387 */ /* 0x0001e80000100800 */
[----:B0-----:R-:W2:Y:S01]  /*219b0*/  LDL.LU R22, [R1+0x301c] ;  /* 0x00301c0001167983 */ /* 0x001ea20000300800 */
[-C--:B------:R-:W-:Y:S02]  /*219c0*/  LEA.HI.X.SX32 R10, R10, R21.reuse, 0x1, P1 ;  /* 0x000000150a0a7211 */ /* 0x080fe400008f0eff */
[----:B------:R-:W-:-:S03]  /*219d0*/  LEA.HI.X.SX32 R27, R27, R21, 0x1, P4 ;  /* 0x000000151b1b7211 */ /* 0x000fc600020f0eff */
[----:B------:R0:W-:Y:S02]  /*219e0*/  STL [R1+0x2f7c], R10 ;  /* 0x002f7c0a01007387 */ /* 0x0001e40000100800 */
[----:B0-----:R-:W-:Y:S01]  /*219f0*/  IMAD.MOV.U32 R10, RZ, RZ, R4 ;  /* 0x000000ffff0a7224 */ /* 0x001fe200078e0004 */
[-C--:B------:R-:W-:Y:S01]  /*21a00*/  LEA.HI.X.SX32 R3, R3, R21.reuse, 0x1, P5 ;  /* 0x0000001503037211 */ /* 0x080fe200028f0eff */
[----:B------:R-:W-:Y:S01]  /*21a10*/  IMAD R24, R26, 0x4, R23 ;  /* 0x000000041a187824 */ /* 0x000fe200078e0217 */
[----:B------:R-:W-:Y:S01]  /*21a20*/  LEA.HI.X.SX32 R2, R2, R21, 0x1, P3 ;  /* 0x0000001502027211 */ /* 0x000fe200018f0eff */
[----:B------:R-:W-:Y:S01]  /*21a30*/  IMAD R25, RZ, RZ, -UR5 ;  /* 0x80000005ff197e24 */ /* 0x000fe2000f8e02ff */
[----:B------:R-:W-:-:S03]  /*21a40*/  ULDC UR5, c[0x0][0x238] ;  /* 0x00008e0000057ab9 */ /* 0x000fc60000000800 */
[----:B------:R-:W-:Y:S01]  /*21a50*/  IMAD R26, R25, 0x4, R24 ;  /* 0x00000004191a7824 */ /* 0x000fe200078e0218 */
[-C--:B------:R-:W-:Y:S02]  /*21a60*/  LEA.HI.X.SX32 R0, R0, R21.reuse, 0x1, P2 ;  /* 0x0000001500007211 */ /* 0x080fe400010f0eff */
[----:B------:R-:W-:Y:S02]  /*21a70*/  LEA.HI.X.SX32 R20, R20, R21, 0x1, P0 ;  /* 0x0000001514147211 */ /* 0x000fe400000f0eff */
[----:B--2---:R-:W-:-:S05]  /*21a80*/  LEA R4, P1, R22, R11, 0x1 ;  /* 0x0000000b16047211 */ /* 0x004fca00078208ff */
[----:B------:R-:W-:Y:S04]  /*21a90*/  STL [R1+0x2f80], R4 ;  /* 0x002f800401007387 */ /* 0x000fe80000100800 */
[----:B------:R0:W-:Y:S02]  /*21aa0*/  STL [R1+0x2f74], R27 ;  /* 0x002f741b01007387 */ /* 0x0001e40000100800 */
[----:B0-----:R-:W-:Y:S02]  /*21ab0*/  IMAD.MOV.U32 R27, RZ, RZ, R10 ;  /* 0x000000ffff1b7224 */ /* 0x001fe400078e000a */
[----:B------:R-:W-:Y:S02]  /*21ac0*/  IMAD.MOV.U32 R10, RZ, RZ, R9 ;  /* 0x000000ffff0a7224 */ /* 0x000fe400078e0009 */
[----:B------:R-:W-:-:S02]  /*21ad0*/  IMAD.MOV.U32 R9, RZ, RZ, R6 ;  /* 0x000000ffff097224 */ /* 0x000fc400078e0006 */
[----:B------:R-:W-:Y:S01]  /*21ae0*/  IMAD.MOV.U32 R6, RZ, RZ, R14 ;  /* 0x000000ffff067224 */ /* 0x000fe200078e000e */
[----:B------:R-:W-:-:S05]  /*21af0*/  LEA R14, P4, R23, R11, 0x1 ;  /* 0x0000000b170e7211 */ /* 0x000fca00078808ff */
[----:B------:R0:W-:Y:S02]  /*21b00*/  STL [R1+0x2f78], R14 ;  /* 0x002f780e01007387 */ /* 0x0001e40000100800 */
[----:B0-----:R-:W0:Y:S02]  /*21b10*/  S2R R14, SR_TID.X ;  /* 0x00000000000e7919 */ /* 0x001e240000002100 */
[----:B------:R1:W-:Y:S02]  /*21b20*/  STL [R1+0x2f6c], R3 ;  /* 0x002f6c0301007387 */ /* 0x0003e40000100800 */
[----:B-1----:R-:W-:-:S05]  /*21b30*/  LEA R3, P5, R24, R11, 0x1 ;  /* 0x0000000b18037211 */ /* 0x002fca00078a08ff */
[----:B------:R-:W-:Y:S04]  /*21b40*/  STL [R1+0x2f70], R3 ;  /* 0x002f700301007387 */ /* 0x000fe80000100800 */
[----:B------:R1:W-:Y:S01]  /*21b50*/  STL [R1+0x2f64], R2 ;  /* 0x002f640201007387 */ /* 0x0003e20000100800 */
[----:B0-----:R-:W-:-:S04]  /*21b60*/  SHF.R.U32.HI R14, RZ, 0x4, R14 ;  /* 0x00000004ff0e7819 */ /* 0x001fc8000001160e */
[----:B------:R-:W-:Y:S01]  /*21b70*/  SGXT.U32 R14, R14, 0x2 ;  /* 0x000000020e0e781a */ /* 0x000fe20000000000 */
[----:B-1----:R-:W-:-:S04]  /*21b80*/  IMAD.MOV.U32 R2, RZ, RZ, R15 ;  /* 0x000000ffff027224 */ /* 0x002fc800078e000f */
[----:B------:R-:W-:Y:S01]  /*21b90*/  IMAD R15, R14, UR5, RZ ;  /* 0x000000050e0f7c24 */ /* 0x000fe2000f8e02ff */
[----:B------:R-:W-:Y:S02]  /*21ba0*/  LEA R14, P3, R26, R11, 0x1 ;  /* 0x0000000b1a0e7211 */ /* 0x000fe400078608ff */
[----:B------:R-:W-:Y:S01]  /*21bb0*/  LEA.HI.X.SX32 R22, R22, R21, 0x1, P1 ;  /* 0x0000001516167211 */ /* 0x000fe200008f0eff */
[----:B------:R-:W-:Y:S01]  /*21bc0*/  IMAD R4, R25, 0x4, R26 ;  /* 0x0000000419047824 */ /* 0x000fe200078e021a */
[----:B------:R-:W-:Y:S01]  /*21bd0*/  LEA R15, P2, R15, R11, 0x1 ;  /* 0x0000000b0f0f7211 */ /* 0x000fe200078408ff */
[----:B------:R0:W-:Y:S01]  /*21be0*/  STL [R1+0x2f68], R14 ;  /* 0x002f680e01007387 */ /* 0x0001e20000100800 */
[-C--:B------:R-:W-:Y:S01]  /*21bf0*/  LEA.HI.X.SX32 R23, R23, R21.reuse, 0x1, P4 ;  /* 0x0000001517177211 */ /* 0x080fe200020f0eff */
[----:B------:R-:W-:Y:S01]  /*21c00*/  ULDC UR5, c[0x0][0x238] ;  /* 0x00008e0000057ab9 */ /* 0x000fe20000000800 */
[-C--:B------:R-:W-:Y:S01]  /*21c10*/  LEA.HI.X.SX32 R24, R24, R21.reuse, 0x1, P5 ;  /* 0x0000001518187211 */ /* 0x080fe200028f0eff */
[----:B0-----:R-:W2:Y:S04]  /*21c20*/  LDL.LU R14, [R1+0x3018] ;  /* 0x00301800010e7983 */ /* 0x001ea80000300800 */
[----:B------:R-:W-:Y:S04]  /*21c30*/  STL [R1+0x2f5c], R0 ;  /* 0x002f5c0001007387 */ /* 0x000fe80000100800 */
[----:B------:R0:W-:Y:S01]  /*21c40*/  STL [R1+0x2f60], R15 ;  /* 0x002f600f01007387 */ /* 0x0001e20000100800 */
[----:B------:R-:W-:-:S03]  /*21c50*/  LEA.HI.X.SX32 R26, R26, R21, 0x1, P3 ;  /* 0x000000151a1a7211 */ /* 0x000fc600018f0eff */
[----:B0-----:R-:W2:Y:S04]  /*21c60*/  LDL.LU R15, [R1+0x3014] ;  /* 0x00301400010f7983 */ /* 0x001ea80000300800 */
[----:B------:R0:W-:Y:S04]  /*21c70*/  STL [R1+0x2f58], R20 ;  /* 0x002f581401007387 */ /* 0x0001e80000100800 */
[----:B0-----:R-:W3:Y:S04]  /*21c80*/  LDL.LU R20, [R1+0x7fc] ;  /* 0x0007fc0001147983 */ /* 0x001ee80000300800 */
[----:B------:R-:W-:Y:S04]  /*21c90*/  STL [R1+0x2f54], R22 ;  /* 0x002f541601007387 */ /* 0x000fe80000100800 */
[----:B------:R0:W-:Y:S04]  /*21ca0*/  STL [R1+0x2f50], R23 ;  /* 0x002f501701007387 */ /* 0x0001e80000100800 */
[----:B0-----:R-:W4:Y:S04]  /*21cb0*/  LDL.LU R23, [R1+0x800] ;  /* 0x0008000001177983 */ /* 0x001f280000300800 */
[----:B------:R0:W-:Y:S02]  /*21cc0*/  STL [R1+0x2f48], R24 ;  /* 0x002f481801007387 */ /* 0x0001e40000100800 */
[----:B0-----:R-:W-:Y:S01]  /*21cd0*/  IMAD.MOV.U32 R24, RZ, RZ, R5 ;  /* 0x000000ffff187224 */ /* 0x001fe200078e0005 */
[----:B------:R-:W-:-:S05]  /*21ce0*/  LEA R5, P0, R4, R11, 0x1 ;  /* 0x0000000b04057211 */ /* 0x000fca00078008ff */
[----:B------:R-:W-:Y:S04]  /*21cf0*/  STL [R1+0x2f4c], R5 ;  /* 0x002f4c0501007387 */ /* 0x000fe80000100800 */
[----:B------:R0:W-:Y:S02]  /*21d00*/  STL [R1+0x2f44], R26 ;  /* 0x002f441a01007387 */ /* 0x0001e40000100800 */
[----:B0-----:R-:W0:Y:S01]  /*21d10*/  S2R R26, SR_TID.X ;  /* 0x00000000001a7919 */ /* 0x001e220000002100 */
[----:B------:R-:W-:Y:S01]  /*21d20*/  IMAD R3, R25, 0x4, R4 ;  /* 0x0000000419037824 */ /* 0x000fe200078e0204 */
[----:B------:R-:W-:-:S03]  /*21d30*/  LEA.HI.X.SX32 R4, R4, R21, 0x1, P0 ;  /* 0x0000001504047211 */ /* 0x000fc600000f0eff */
[----:B------:R-:W-:Y:S01]  /*21d40*/  IMAD R0, R25, 0x4, R3 ;  /* 0x0000000419007824 */ /* 0x000fe200078e0203 */
[----:B0-----:R-:W-:-:S04]  /*21d50*/  SHF.R.U32.HI R26, RZ, 0x4, R26 ;  /* 0x00000004ff1a7819 */ /* 0x001fc8000001161a */
[----:B------:R-:W-:-:S05]  /*21d60*/  SGXT.U32 R26, R26, 0x2 ;  /* 0x000000021a1a781a */ /* 0x000fca0000000000 */
[----:B------:R-:W-:-:S05]  /*21d70*/  IMAD R26, R26, UR5, RZ ;  /* 0x000000051a1a7c24 */ /* 0x000fca000f8e02ff */
[----:B------:R-:W-:-:S05]  /*21d80*/  LEA.HI.X.SX32 R26, R26, R21, 0x1, P2 ;  /* 0x000000151a1a7211 */ /* 0x000fca00010f0eff */
[----:B------:R-:W-:Y:S04]  /*21d90*/  STL [R1+0x2f40], R26 ;  /* 0x002f401a01007387 */ /* 0x000fe80000100800 */
[----:B------:R0:W-:Y:S01]  /*21da0*/  STL [R1+0x2f30], R4 ;  /* 0x002f300401007387 */ /* 0x0001e20000100800 */
[----:B------:R-:W-:Y:S02]  /*21db0*/  IMAD.MOV.U32 R22, RZ, RZ, R2 ;  /* 0x000000ffff167224 */ /* 0x000fe400078e0002 */
[----:B------:R-:W-:Y:S01]  /*21dc0*/  IMAD R2, R25, 0x4, R0 ;  /* 0x0000000419027824 */ /* 0x000fe200078e0200 */
[----:B0-----:R-:W-:-:S05]  /*21dd0*/  LEA R4, P0, R3, R11, 0x1 ;  /* 0x0000000b03047211 */ /* 0x001fca00078008ff */
[----:B------:R0:W-:Y:S01]  /*21de0*/  STL [R1+0x2f34], R4 ;  /* 0x002f340401007387 */ /* 0x0001e20000100800 */
[----:B------:R-:W-:Y:S02]  /*21df0*/  LEA.HI.X.SX32 R3, R3, R21, 0x1, P0 ;  /* 0x0000001503037211 */ /* 0x000fe400000f0eff */
[----:B0-----:R-:W-:-:S05]  /*21e00*/  LEA R4, P1, R0, R11, 0x1 ;  /* 0x0000000b00047211 */ /* 0x001fca00078208ff */
[----:B------:R0:W-:Y:S02]  /*21e10*/  STL [R1+0x2f38], R4 ;  /* 0x002f380401007387 */ /* 0x0001e40000100800 */
[----:B0-----:R-:W-:-:S05]  /*21e20*/  LEA R4, P2, R2, R11, 0x1 ;  /* 0x0000000b02047211 */ /* 0x001fca00078408ff */
[----:B------:R-:W-:Y:S04]  /*21e30*/  STL [R1+0x2f3c], R4 ;  /* 0x002f3c0401007387 */ /* 0x000fe80000100800 */
[----:B------:R0:W-:Y:S04]  /*21e40*/  STL [R1+0x2f2c], R3 ;  /* 0x002f2c0301007387 */ /* 0x0001e80000100800 */
[----:B0-----:R-:W5:Y:S01]  /*21e50*/  LDL.LU R3, [R1+0x7e4] ;  /* 0x0007e40001037983 */ /* 0x001f620000300800 */
[----:B------:R-:W-:Y:S01]  /*21e60*/  IMAD R5, R25, 0x4, R2 ;  /* 0x0000000419057824 */ /* 0x000fe200078e0202 */
[----:B------:R-:W-:Y:S01]  /*21e70*/  LEA.HI.X.SX32 R0, R0, R21, 0x1, P1 ;  /* 0x0000001500007211 */ /* 0x000fe200008f0eff */
[----:B------:R-:W-:-:S04]  /*21e80*/  IMAD.MOV.U32 R26, RZ, RZ, R24 ;  /* 0x000000ffff1a7224 */ /* 0x000fc800078e0018 */
[----:B------:R0:W-:Y:S02]  /*21e90*/  STL [R1+0x2f28], R0 ;  /* 0x002f280001007387 */ /* 0x0001e40000100800 */
[----:B0-----:R-:W-:-:S05]  /*21ea0*/  LEA.HI.X.SX32 R0, R2, R21, 0x1, P2 ;  /* 0x0000001502007211 */ /* 0x001fca00010f0eff */
[----:B------:R0:W-:Y:S01]  /*21eb0*/  STL [R1+0x2f24], R0 ;  /* 0x002f240001007387 */ /* 0x0001e20000100800 */
[----:B---3--:R-:W-:Y:S02]  /*21ec0*/  IMAD.MOV.U32 R24, RZ, RZ, R20 ;  /* 0x000000ffff187224 */ /* 0x008fe400078e0014 */
[----:B------:R-:W-:Y:S02]  /*21ed0*/  IMAD.MOV.U32 R20, RZ, RZ, R6 ;  /* 0x000000ffff147224 */ /* 0x000fe400078e0006 */
[----:B------:R-:W-:-:S04]  /*21ee0*/  IMAD R6, R25, 0x4, R5 ;  /* 0x0000000419067824 */ /* 0x000fc800078e0205 */
[----:B------:R-:W-:-:S04]  /*21ef0*/  IMAD R4, R25, 0x4, R6 ;  /* 0x0000000419047824 */ /* 0x000fc800078e0206 */
[----:B0-----:R-:W-:Y:S01]  /*21f00*/  IMAD R0, R25, 0x4, R4 ;  /* 0x0000000419007824 */ /* 0x001fe200078e0204 */
[----:B------:R-:W-:-:S04]  /*21f10*/  LEA R25, P1, R6, R11, 0x1 ;  /* 0x0000000b06197211 */ /* 0x000fc800078208ff */
[----:B------:R-:W-:Y:S01]  /*21f20*/  LEA.HI.X.SX32 R6, R6, R21, 0x1, P1 ;  /* 0x0000001506067211 */ /* 0x000fe200008f0eff */
[----:B-----5:R-:W-:Y:S02]  /*21f30*/  IMAD.MOV.U32 R2, RZ, RZ, R3 ;  /* 0x000000ffff027224 */ /* 0x020fe400078e0003 */
[----:B------:R-:W-:Y:S01]  /*21f40*/  IMAD.MOV.U32 R3, RZ, RZ, R7 ;  /* 0x000000ffff037224 */ /* 0x000fe200078e0007 */
[----:B------:R-:W-:-:S05]  /*21f50*/  LEA R7, P0, R5, R11, 0x1 ;  /* 0x0000000b05077211 */ /* 0x000fca00078008ff */
[----:B------:R0:W-:Y:S01]  /*21f60*/  STL [R1+0x2f18], R7 ;  /* 0x002f180701007387 */ /* 0x0001e20000100800 */
[----:B------:R-:W-:-:S03]  /*21f70*/  LEA.HI.X.SX32 R5, R5, R21, 0x1, P0 ;  /* 0x0000001505057211 */ /* 0x000fc600000f0eff */
[----:B0-----:R-:W3:Y:S04]  /*21f80*/  LDL.LU R7, [R1+0x64] ;  /* 0x0000640001077983 */ /* 0x001ee80000300800 */
[----:B------:R0:W-:Y:S02]  /*21f90*/  STL [R1+0x2f1c], R25 ;  /* 0x002f1c1901007387 */ /* 0x0001e40000100800 */
[-C--:B0-----:R-:W-:Y:S02]  /*21fa0*/  LEA R25, P2, R4, R11.reuse, 0x1 ;  /* 0x0000000b04197211 */ /* 0x081fe400078408ff */
[----:B------:R-:W-:-:S03]  /*21fb0*/  LEA R11, P3, R0, R11, 0x1 ;  /* 0x0000000b000b7211 */ /* 0x000fc600078608ff */
[----:B------:R0:W-:Y:S01]  /*21fc0*/  STL [R1+0x2f20], R25 ;  /* 0x002f201901007387 */ /* 0x0001e20000100800 */
[----:B------:R-:W-:-:S03]  /*21fd0*/  LEA.HI.X.SX32 R4, R4, R21, 0x1, P2 ;  /* 0x0000001504047211 */ /* 0x000fc600010f0eff */
[----:B0-----:R-:W2:Y:S04]  /*21fe0*/  LDL.LU R25, [R1+0x3010] ;  /* 0x0030100001197983 */ /* 0x001ea80000300800 */
[----:B------:R0:W-:Y:S04]  /*21ff0*/  STL [R1+0x2f14], R11 ;  /* 0x002f140b01007387 */ /* 0x0001e80000100800 */
[----:B0-----:R-:W5:Y:S04]  /*22000*/  LDL.LU R11, [R1+0x7f4] ;  /* 0x0007f400010b7983 */ /* 0x001f680000300800 */
[----:B------:R0:W-:Y:S04]  /*22010*/  STL [R1+0x2f08], R5 ;  /* 0x002f080501007387 */ /* 0x0001e80000100800 */
[----:B0-----:R-:W4:Y:S04]  /*22020*/  LDL.LU R5, [R1+0x7d8] ;  /* 0x0007d80001057983 */ /* 0x001f280000300800 */
[----:B------:R0:W-:Y:S04]  /*22030*/  STL [R1+0x2f0c], R6 ;  /* 0x002f0c0601007387 */ /* 0x0001e80000100800 */
[----:B0-----:R-:W3:Y:S04]  /*22040*/  LDL.LU R6, [R1+0x7e0] ;  /* 0x0007e00001067983 */ /* 0x001ee80000300800 */
[----:B------:R0:W-:Y:S04]  /*22050*/  STL [R1+0x2f10], R4 ;  /* 0x002f100401007387 */ /* 0x0001e80000100800 */
[----:B0-----:R-:W5:Y:S01]  /*22060*/  LDL.LU R4, [R1+0x7dc] ;  /* 0x0007dc0001047983 */ /* 0x001f620000300800 */
[----:B------:R-:W-:Y:S01]  /*22070*/  LEA.HI.X.SX32 R0, R0, R21, 0x1, P3 ;  /* 0x0000001500007211 */ /* 0x000fe200018f0eff */
[----:B------:R-:W-:-:S02]  /*22080*/  IMAD.WIDE R18, R18, 0x2, R12 ;  /* 0x0000000212127825 */ /* 0x000fc400078e020c */
[----:B------:R-:W4:Y:S04]  /*22090*/  LDL.LU R21, [R1+0x7f0] ;  /* 0x0007f00001157983 */ /* 0x000f280000300800 */
[----:B------:R0:W-:Y:S04]  /*220a0*/  STL [R1+0x2f04], R0 ;  /* 0x002f040001007387 */ /* 0x0001e80000100800 */
[----:B0-----:R-:W4:Y:S04]  /*220b0*/  LDL.LU R0, [R1+0x58] ;  /* 0x0000580001007983 */ /* 0x001f280000300800 */
[----:B------:R0:W-:Y:S04]  /*220c0*/  STL [R1+0x2f00], R16 ;  /* 0x002f001001007387 */ /* 0x0001e80000100800 */
[----:B------:R1:W-:Y:S04]  /*220d0*/  STL [R1+0x2ef8], R17 ;  /* 0x002ef81101007387 */ /* 0x0003e80000100800 */
[----:B------:R-:W-:Y:S01]  /*220e0*/  STL [R1+0x2efc], R18 ;  /* 0x002efc1201007387 */ /* 0x000fe20000100800 */
[----:B0-----:R-:W-:-:S02]  /*220f0*/  IMAD.MOV.U32 R16, RZ, RZ, R2 ;  /* 0x000000ffff107224 */ /* 0x001fc400078e0002 */
[----:B-1----:R-:W-:Y:S01]  /*22100*/  IMAD.MOV.U32 R17, RZ, RZ, R3 ;  /* 0x000000ffff117224 */ /* 0x002fe200078e0003 */
[----:B------:R3:W-:Y:S01]  /*22110*/  STL [R1+0x2ef4], R19 ;  /* 0x002ef41301007387 */ /* 0x0007e20000100800 */
[----:B--2---:R-:W-:-:S05]  /*22120*/  IMAD.WIDE R2, R25, 0x2, R14 ;  /* 0x0000000219027825 */ /* 0x004fca00078e020e */
[----:B------:R-:W-:Y:S04]  /*22130*/  STL [R1+0x2ef0], R2 ;  /* 0x002ef00201007387 */ /* 0x000fe80000100800 */
[----:B------:R0:W-:Y:S01]  /*22140*/  STL [R1+0x2eec], R3 ;  /* 0x002eec0301007387 */ /* 0x0001e20000100800 */
[----:B---3--:R-:W-:Y:S02]  /*22150*/  IMAD.MOV.U32 R19, RZ, RZ, R6 ;  /* 0x000000ffff137224 */ /* 0x008fe400078e0006 */
[----:B-----5:R-:W-:Y:S02]  /*22160*/  IMAD.MOV.U32 R18, RZ, RZ, R4 ;  /* 0x000000ffff127224 */ /* 0x020fe400078e0004 */
[----:B------:R-:W-:Y:S02]  /*22170*/  IMAD R4, R7, UR4, RZ ;  /* 0x0000000407047c24 */ /* 0x000fe4000f8e02ff */
[----:B------:R-:W-:-:S04]  /*22180*/  IMAD.WIDE R6, R25, 0x2, R12 ;  /* 0x0000000219067825 */ /* 0x000fc800078e020c */
[C---:B0-----:R-:W-:Y:S01]  /*22190*/  IMAD.WIDE R2, R4.reuse, 0x2, R14 ;  /* 0x0000000204027825 */ /* 0x041fe200078e020e */
[----:B------:R-:W-:Y:S03]  /*221a0*/  STL [R1+0x2ee8], R6 ;  /* 0x002ee80601007387 */ /* 0x000fe60000100800 */
[----:B----4-:R-:W-:Y:S01]  /*221b0*/  IMAD.MOV.U32 R25, RZ, RZ, R5 ;  /* 0x000000ffff197224 */ /* 0x010fe200078e0005 */
[----:B------:R0:W-:Y:S01]  /*221c0*/  STL [R1+0x2ee0], R7 ;  /* 0x002ee00701007387 */ /* 0x0001e20000100800 */
[----:B------:R-:W-:-:S03]  /*221d0*/  IMAD.WIDE R4, R4, 0x2, R12 ;  /* 0x0000000204047825 */ /* 0x000fc600078e020c */
[----:B0-----:R-:W2:Y:S04]  /*221e0*/  LDL.LU R7, [R1+0x54] ;  /* 0x0000540001077983 */ /* 0x001ea80000300800 */
[----:B------:R-:W-:Y:S04]  /*221f0*/  STL [R1+0x2ee4], R2 ;  /* 0x002ee40201007387 */ /* 0x000fe80000100800 */
[----:B------:R-:W-:Y:S04]  /*22200*/  STL [R1+0x2ed4], R3 ;  /* 0x002ed40301007387 */ /* 0x000fe80000100800 */
[----:B------:R-:W-:Y:S04]  /*22210*/  STL [R1+0x2edc], R4 ;  /* 0x002edc0401007387 */ /* 0x000fe80000100800 */
[----:B------:R0:W-:Y:S04]  /*22220*/  STL [R1+0x2ed8], R5 ;  /* 0x002ed80501007387 */ /* 0x0001e80000100800 */
[----:B0-----:R-:W3:Y:S01]  /*22230*/  LDL.LU R5, [R1+0x4c] ;  /* 0x00004c0001057983 */ /* 0x001ee20000300800 */
[----:B------:R-:W-:-:S04]  /*22240*/  IMAD R0, R0, UR4, RZ ;  /* 0x0000000400007c24 */ /* 0x000fc8000f8e02ff */
[----:B------:R-:W-:-:S05]  /*22250*/  IMAD.WIDE R2, R0, 0x2, R14 ;  /* 0x0000000200027825 */ /* 0x000fca00078e020e */
[----:B------:R-:W-:Y:S04]  /*22260*/  STL [R1+0x2ed0], R2 ;  /* 0x002ed00201007387 */ /* 0x000fe80000100800 */
[----:B------:R0:W-:Y:S01]  /*22270*/  STL [R1+0x2ecc], R3 ;  /* 0x002ecc0301007387 */ /* 0x0001e20000100800 */
[----:B--2---:R-:W-:Y:S02]  /*22280*/  IMAD R4, R7, UR4, RZ ;  /* 0x0000000407047c24 */ /* 0x004fe4000f8e02ff */
[----:B------:R-:W-:-:S04]  /*22290*/  IMAD.WIDE R6, R0, 0x2, R12 ;  /* 0x0000000200067825 */ /* 0x000fc800078e020c */
[----:B0-----:R-:W-:Y:S01]  /*222a0*/  IMAD.WIDE R2, R4, 0x2, R14 ;  /* 0x0000000204027825 */ /* 0x001fe200078e020e */
[----:B------:R-:W-:Y:S04]  /*222b0*/  STL [R1+0x2eb8], R6 ;  /* 0x002eb80601007387 */ /* 0x000fe80000100800 */
[----:B------:R0:W-:Y:S04]  /*222c0*/  STL [R1+0x2eb4], R7 ;  /* 0x002eb40701007387 */ /* 0x0001e80000100800 */
[----:B0-----:R-:W2:Y:S01]  /*222d0*/  LDL.LU R7, [R1+0x48] ;  /* 0x0000480001077983 */ /* 0x001ea20000300800 */
[----:B---3--:R-:W-:-:S02]  /*222e0*/  IMAD R0, R5, UR4, RZ ;  /* 0x0000000405007c24 */ /* 0x008fc4000f8e02ff */
[----:B------:R-:W-:Y:S01]  /*222f0*/  IMAD.WIDE R4, R4, 0x2, R12 ;  /* 0x0000000204047825 */ /* 0x000fe200078e020c */
[----:B------:R-:W-:Y:S04]  /*22300*/  STL [R1+0x2ec0], R2 ;  /* 0x002ec00201007387 */ /* 0x000fe80000100800 */
[----:B------:R-:W-:Y:S04]  /*22310*/  STL [R1+0x2ebc], R3 ;  /* 0x002ebc0301007387 */ /* 0x000fe80000100800 */
[----:B------:R-:W-:Y:S04]  /*22320*/  STL [R1+0x2ec8], R4 ;  /* 0x002ec80401007387 */ /* 0x000fe80000100800 */
[----:B------:R0:W-:Y:S04]  /*22330*/  STL [R1+0x2ec4], R5 ;  /* 0x002ec40501007387 */ /* 0x0001e80000100800 */
[----:B0-----:R-:W3:Y:S01]  /*22340*/  LDL.LU R5, [R1+0x44] ;  /* 0x0000440001057983 */ /* 0x001ee20000300800 */
        /* <DEDUP_REMOVED lines=8> */
[----:B0-----:R-:W2:Y:S04]  /*223d0*/  LDL.LU R7, [R1+0x40] ;  /* 0x0000400001077983 */ /* 0x001ea80000300800 */
[----:B------:R-:W-:Y:S01]  /*223e0*/  STL [R1+0x2ea0], R2 ;  /* 0x002ea00201007387 */ /* 0x000fe20000100800 */
[----:B---3--:R-:W-:-:S02]  /*223f0*/  IMAD R0, R5, UR4, RZ ;  /* 0x0000000405007c24 */ /* 0x008fc4000f8e02ff */
[----:B------:R-:W-:Y:S01]  /*22400*/  IMAD.WIDE R4, R4, 0x2, R12 ;  /* 0x0000000204047825 */ /* 0x000fe200078e020c */
        /* <DEDUP_REMOVED lines=426> */
[----:B------:R0:W-:Y:S04]  /*23eb0*/  STL [R1+0x2b70], R6 ;  /* 0x002b700601007387 */ /* 0x0001e80000100800 */
[----:B------:R1:W-:Y:S04]  /*23ec0*/  STL [R1+0xf3c], R7 ;  /* 0x000f3c0701007387 */ /* 0x0003e80000100800 */
[----:B0-----:R-:W2:Y:S04]  /*23ed0*/  LDL.LU R6, [R1+0x530] ;  /* 0x0005300001067983 */ /* 0x001ea80000300800 */
[----:B-1----:R-:W4:Y:S01]  /*23ee0*/  LDL.LU R7, [R1+0x534] ;  /* 0x0005340001077983 */ /* 0x002f220000300800 */
[----:B---3--:R-:W-:-:S02]  /*23ef0*/  IMAD R0, R5, UR4, RZ ;  /* 0x0000000405007c24 */ /* 0x008fc4000f8e02ff */
[----:B------:R-:W-:Y:S01]  /*23f00*/  IMAD.WIDE R4, R4, 0x2, R12 ;  /* 0x0000000204047825 */ /* 0x000fe200078e020c */
[----:B------:R-:W-:Y:S04]  /*23f10*/  STL [R1+0x2b64], R2 ;  /* 0x002b640201007387 */ /* 0x000fe80000100800 */
[----:B------:R0:W-:Y:S04]  /*23f20*/  STL [R1+0x2b5c], R3 ;  /* 0x002b5c0301007387 */ /* 0x0001e80000100800 */
[----:B------:R-:W-:Y:S04]  /*23f30*/  STL [R1+0x2b60], R4 ;  /* 0x002b600401007387 */ /* 0x000fe80000100800 */
[----:B------:R1:W-:Y:S01]  /*23f40*/  STL [R1+0x2b54], R5 ;  /* 0x002b540501007387 */ /* 0x0003e20000100800 */
[----:B0-----:R-:W-:-:S05]  /*23f50*/  IMAD.WIDE R2, R0, 0x2, R14 ;  /* 0x0000000200027825 */ /* 0x001fca00078e020e */
[----:B------:R-:W-:Y:S01]  /*23f60*/  STL [R1+0x2b58], R2 ;  /* 0x002b580201007387 */ /* 0x000fe20000100800 */
[----:B-1----:R-:W-:-:S03]  /*23f70*/  IMAD.WIDE R4, R0, 0x2, R12 ;  /* 0x0000000200047825 */ /* 0x002fc600078e020c */
[----:B------:R-:W-:Y:S04]  /*23f80*/  STL [R1+0x2b4c], R3 ;  /* 0x002b4c0301007387 */ /* 0x000fe80000100800 */
[----:B------:R-:W-:Y:S04]  /*23f90*/  STL [R1+0x2b50], R4 ;  /* 0x002b500401007387 */ /* 0x000fe80000100800 */
[----:B------:R0:W-:Y:S04]  /*23fa0*/  STL [R1+0xf40], R5 ;  /* 0x000f400501007387 */ /* 0x0001e80000100800 */
[----:B0-----:R-:W3:Y:S01]  /*23fb0*/  LDL.LU R5, [R1+0x544] ;  /* 0x0005440001057983 */ /* 0x001ee20000300800 */
[----:B--2---:R-:W-:-:S04]  /*23fc0*/  IMAD R6, R6, UR4, RZ ;  /* 0x0000000406067c24 */ /* 0x004fc8000f8e02ff */
[----:B------:R-:W-:-:S04]  /*23fd0*/  IMAD.WIDE R2, R6, 0x2, R14 ;  /* 0x0000000206027825 */ /* 0x000fc800078e020e */
[----:B----4-:R-:W-:Y:S02]  /*23fe0*/  IMAD R0, R7, UR4, RZ ;  /* 0x0000000407007c24 */ /* 0x010fe4000f8e02ff */
[----:B------:R-:W-:Y:S01]  /*23ff0*/  IMAD.WIDE R6, R6, 0x2, R12 ;  /* 0x0000000206067825 */ /* 0x000fe200078e020c */
[----:B------:R-:W-:Y:S04]  /*24000*/  STL [R1+0x2b48], R2 ;  /* 0x002b480201007387 */ /* 0x000fe80000100800 */
[----:B------:R0:W-:Y:S04]  /*24010*/  STL [R1+0xf44], R3 ;  /* 0x000f440301007387 */ /* 0x0001e80000100800 */
[----:B------:R-:W-:Y:S04]  /*24020*/  STL [R1+0xf4c], R6 ;  /* 0x000f4c0601007387 */ /* 0x000fe80000100800 */
[----:B------:R1:W-:Y:S01]  /*24030*/  STL [R1+0xf48], R7 ;  /* 0x000f480701007387 */ /* 0x0003e20000100800 */
[----:B0-----:R-:W-:-:S03]  /*24040*/  IMAD.WIDE R2, R0, 0x2, R14 ;  /* 0x0000000200027825 */ /* 0x001fc600078e020e */
[----:B-1----:R-:W2:Y:S04]  /*24050*/  LDL.LU R7, [R1+0x56c] ;  /* 0x00056c0001077983 */ /* 0x002ea80000300800 */
[----:B------:R-:W-:Y:S04]  /*24060*/  STL [R1+0xf54], R2 ;  /* 0x000f540201007387 */ /* 0x000fe80000100800 */
[----:B------:R-:W-:Y:S01]  /*24070*/  STL [R1+0xf50], R3 ;  /* 0x000f500301007387 */ /* 0x000fe20000100800 */
[----:B---3--:R-:W-:Y:S02]  /*24080*/  IMAD R6, R5, UR4, RZ ;  /* 0x0000000405067c24 */ /* 0x008fe4000f8e02ff */
[----:B------:R-:W-:-:S05]  /*24090*/  IMAD.WIDE R4, R0, 0x2, R12 ;  /* 0x0000000200047825 */ /* 0x000fca00078e020c */
        /* <DEDUP_REMOVED lines=12> */
[----:B------:R-:W-:Y:S04]  /*24160*/  STL [R1+0xf74], R2 ;  /* 0x000f740201007387 */ /* 0x000fe80000100800 */
[----:B------:R-:W-:Y:S01]  /*24170*/  STL [R1+0xf70], R3 ;  /* 0x000f700301007387 */ /* 0x000fe20000100800 */
[----:B---3--:R-:W-:-:S02]  /*24180*/  IMAD R6, R5, UR4, RZ ;  /* 0x0000000405067c24 */ /* 0x008fc4000f8e02ff */
        /* <DEDUP_REMOVED lines=1505> */
[----:B------:R0:W-:Y:S04]  /*29fa0*/  STL [R1+0x1b3c], R4 ;  /* 0x001b3c0401007387 */ /* 0x0001e80000100800 */
[----:B------:R1:W-:Y:S04]  /*29fb0*/  STL [R1+0x1b38], R5 ;  /* 0x001b380501007387 */ /* 0x0003e80000100800 */
[----:B0-----:R-:W3:Y:S04]  /*29fc0*/  LDL.LU R4, [R1+0x4a4] ;  /* 0x0004a40001047983 */ /* 0x001ee80000300800 */
[----:B-1----:R-:W4:Y:S01]  /*29fd0*/  LDL.LU R5, [R1+0x4ac] ;  /* 0x0004ac0001057983 */ /* 0x002f220000300800 */
        /* <DEDUP_REMOVED lines=8> */
[----:B------:R-:W-:Y:S04]  /*2a060*/  STL [R1+0x1b54], R2 ;  /* 0x001b540201007387 */ /* 0x000fe80000100800 */
[----:B------:R-:W-:Y:S01]  /*2a070*/  STL [R1+0x1b50], R3 ;  /* 0x001b500301007387 */ /* 0x000fe20000100800 */
[----:B---3--:R-:W-:-:S02]  /*2a080*/  IMAD.MOV.U32 R7, RZ, RZ, R4 ;  /* 0x000000ffff077224 */ /* 0x008fc400078e0004 */
[----:B----4-:R-:W-:Y:S02]  /*2a090*/  IMAD R6, R5, UR4, RZ ;  /* 0x0000000405067c24 */ /* 0x010fe4000f8e02ff */
[----:B------:R-:W-:-:S05]  /*2a0a0*/  IMAD.WIDE R4, R0, 0x2, R12 ;  /* 0x0000000200047825 */ /* 0x000fca00078e020c */
[----:B------:R0:W-:Y:S04]  /*2a0b0*/  STL [R1+0x1b5c], R4 ;  /* 0x001b5c0401007387 */ /* 0x0001e80000100800 */
[----:B------:R1:W-:Y:S04]  /*2a0c0*/  STL [R1+0x1b58], R5 ;  /* 0x001b580501007387 */ /* 0x0003e80000100800 */
[----:B0-----:R-:W2:Y:S04]  /*2a0d0*/  LDL.LU R4, [R1+0x498] ;  /* 0x0004980001047983 */ /* 0x001ea80000300800 */
[----:B-1----:R-:W3:Y:S01]  /*2a0e0*/  LDL.LU R5, [R1+0x4a0] ;  /* 0x0004a00001057983 */ /* 0x002ee20000300800 */
[----:B------:R-:W-:-:S04]  /*2a0f0*/  IMAD.WIDE R2, R6, 0x2, R14 ;  /* 0x0000000206027825 */ /* 0x000fc800078e020e */
[----:B------:R-:W-:Y:S02]  /*2a100*/  IMAD R0, R7, UR4, RZ ;  /* 0x0000000407007c24 */ /* 0x000fe4000f8e02ff */
[----:B------:R-:W-:Y:S01]  /*2a110*/  IMAD.WIDE R6, R6, 0x2, R12 ;  /* 0x0000000206067825 */ /* 0x000fe200078e020c */
[----:B------:R-:W-:Y:S04]  /*2a120*/  STL [R1+0x1b64], R2 ;  /* 0x001b640201007387 */ /* 0x000fe80000100800 */
[----:B------:R0:W-:Y:S04]  /*2a130*/  STL [R1+0x1b60], R3 ;  /* 0x001b600301007387 */ /* 0x0001e80000100800 */
[----:B------:R-:W-:Y:S04]  /*2a140*/  STL [R1+0x1b6c], R6 ;  /* 0x001b6c0601007387 */ /* 0x000fe80000100800 */
[----:B------:R2:W-:Y:S01]  /*2a150*/  STL [R1+0x1b68], R7 ;  /* 0x001b680701007387 */ /* 0x0005e20000100800 */
[----:B0-----:R-:W-:-:S05]  /*2a160*/  IMAD.WIDE R2, R0, 0x2, R14 ;  /* 0x0000000200027825 */ /* 0x001fca00078e020e */
[----:B------:R-:W-:Y:S04]  /*2a170*/  STL [R1+0x1b74], R2 ;  /* 0x001b740201007387 */ /* 0x000fe80000100800 */
[----:B------:R-:W-:Y:S01]  /*2a180*/  STL [R1+0x1b70], R3 ;  /* 0x001b700301007387 */ /* 0x000fe20000100800 */
[----:B--2---:R-:W-:Y:S02]  /*2a190*/  IMAD.MOV.U32 R7, RZ, RZ, R4 ;  /* 0x000000ffff077224 */ /* 0x004fe400078e0004 */
[----:B---3--:R-:W-:Y:S02]  /*2a1a0*/  IMAD R6, R5, UR4, RZ ;  /* 0x0000000405067c24 */ /* 0x008fe4000f8e02ff */
        /* <DEDUP_REMOVED lines=1986> */
[----:B------:R0:W-:Y:S01]  /*31dd0*/  STL [R1+0x2a10], R3 ;  /* 0x002a100301007387 */ /* 0x0001e20000100800 */
[----:B------:R-:W-:Y:S02]  /*31de0*/  IMAD R8, R8, UR4, RZ ;  /* 0x0000000408087c24 */ /* 0x000fe4000f8e02ff */
[----:B--2---:R-:W-:Y:S02]  /*31df0*/  IMAD.MOV.U32 R7, RZ, RZ, R4 ;  /* 0x000000ffff077224 */ /* 0x004fe400078e0004 */
[----:B---3--:R-:W-:Y:S02]  /*31e00*/  IMAD R6, R5, UR4, RZ ;  /* 0x0000000405067c24 */ /* 0x008fe4000f8e02ff */
[----:B------:R-:W-:-:S04]  /*31e10*/  IMAD.WIDE R4, R0, 0x2, R12 ;  /* 0x0000000200047825 */ /* 0x000fc800078e020c */
[----:B0-----:R-:W-:-:S04]  /*31e20*/  IMAD.WIDE R2, R6, 0x2, R14 ;  /* 0x0000000206027825 */ /* 0x001fc800078e020e */
[----:B------:R-:W-:Y:S02]  /*31e30*/  IMAD R0, R7, UR4, RZ ;  /* 0x0000000407007c24 */ /* 0x000fe4000f8e02ff */
[----:B------:R-:W-:Y:S01]  /*31e40*/  IMAD.WIDE R6, R6, 0x2, R12 ;  /* 0x0000000206067825 */ /* 0x000fe200078e020c */
[----:B------:R-:W-:Y:S04]  /*31e50*/  STL [R1+0x2a1c], R4 ;  /* 0x002a1c0401007387 */ /* 0x000fe80000100800 */
[----:B------:R-:W-:Y:S04]  /*31e60*/  STL [R1+0x2a18], R5 ;  /* 0x002a180501007387 */ /* 0x000fe80000100800 */
[----:B------:R-:W-:Y:S04]  /*31e70*/  STL [R1+0x2a24], R2 ;  /* 0x002a240201007387 */ /* 0x000fe80000100800 */
[----:B------:R0:W-:Y:S04]  /*31e80*/  STL [R1+0x2a20], R3 ;  /* 0x002a200301007387 */ /* 0x0001e80000100800 */
[----:B------:R1:W-:Y:S04]  /*31e90*/  STL [R1+0x2a2c], R6 ;  /* 0x002a2c0601007387 */ /* 0x0003e80000100800 */
[----:B------:R-:W-:Y:S01]  /*31ea0*/  STL [R1+0x2a28], R7 ;  /* 0x002a280701007387 */ /* 0x000fe20000100800 */
[----:B0-----:R-:W-:-:S04]  /*31eb0*/  IMAD.WIDE R2, R0, 0x2, R14 ;  /* 0x0000000200027825 */ /* 0x001fc800078e020e */
[----:B-1----:R-:W-:Y:S02]  /*31ec0*/  IMAD R6, R25, UR4, RZ ;  /* 0x0000000419067c24 */ /* 0x002fe4000f8e02ff */
[----:B------:R-:W-:Y:S01]  /*31ed0*/  IMAD.WIDE R4, R0, 0x2, R12 ;  /* 0x0000000200047825 */ /* 0x000fe200078e020c */
[----:B------:R-:W-:Y:S04]  /*31ee0*/  STL [R1+0x2a34], R2 ;  /* 0x002a340201007387 */ /* 0x000fe80000100800 */
[----:B------:R0:W-:Y:S01]  /*31ef0*/  STL [R1+0x2a30], R3 ;  /* 0x002a300301007387 */ /* 0x0001e20000100800 */
[----:B------:R-:W-:-:S03]  /*31f00*/  IMAD R0, R18, UR4, RZ ;  /* 0x0000000412007c24 */ /* 0x000fc6000f8e02ff */
[----:B------:R-:W-:Y:S04]  /*31f10*/  STL [R1+0x2a3c], R4 ;  /* 0x002a3c0401007387 */ /* 0x000fe80000100800 */
[----:B------:R1:W-:Y:S01]  /*31f20*/  STL [R1+0x2a38], R5 ;  /* 0x002a380501007387 */ /* 0x0003e20000100800 */
[----:B0-----:R-:W-:-:S04]  /*31f30*/  IMAD.WIDE R2, R6, 0x2, R14 ;  /* 0x0000000206027825 */ /* 0x001fc800078e020e */
[--C-:B------:R-:W-:Y:S01]  /*31f40*/  IMAD.WIDE R6, R6, 0x2, R12.reuse ;  /* 0x0000000206067825 */ /* 0x100fe200078e020c */
[----:B------:R-:W-:Y:S04]  /*31f50*/  STL [R1+0x2a44], R2 ;  /* 0x002a440201007387 */ /* 0x000fe80000100800 */
[----:B------:R0:W-:Y:S04]  /*31f60*/  STL [R1+0x2a40], R3 ;  /* 0x002a400301007387 */ /* 0x0001e80000100800 */
[----:B------:R2:W-:Y:S04]  /*31f70*/  STL [R1+0x2a4c], R6 ;  /* 0x002a4c0601007387 */ /* 0x0005e80000100800 */
[----:B------:R-:W-:Y:S01]  /*31f80*/  STL [R1+0x2a48], R7 ;  /* 0x002a480701007387 */ /* 0x000fe20000100800 */
[----:B-1----:R-:W-:-:S04]  /*31f90*/  IMAD.WIDE R4, R0, 0x2, R12 ;  /* 0x0000000200047825 */ /* 0x002fc800078e020c */
[----:B0-----:R-:W-:-:S04]  /*31fa0*/  IMAD.WIDE R2, R0, 0x2, R14 ;  /* 0x0000000200027825 */ /* 0x001fc800078e020e */
[----:B--2---:R-:W-:Y:S01]  /*31fb0*/  IMAD R6, R19, UR4, RZ ;  /* 0x0000000413067c24 */ /* 0x004fe2000f8e02ff */
        /* <DEDUP_REMOVED lines=8> */
[----:B------:R0:W-:Y:S01]  /*32040*/  STL [R1+0x2a60], R3 ;  /* 0x002a600301007387 */ /* 0x0001e20000100800 */
[----:B-1----:R-:W-:-:S03]  /*32050*/  IMAD.WIDE R4, R0, 0x2, R12 ;  /* 0x0000000200047825 */ /* 0x002fc600078e020c */
[----:B------:R1:W-:Y:S04]  /*32060*/  STL [R1+0x2a6c], R6 ;  /* 0x002a6c0601007387 */ /* 0x0003e80000100800 */
[----:B------:R-:W-:Y:S01]  /*32070*/  STL [R1+0x2a68], R7 ;  /* 0x002a680701007387 */ /* 0x000fe20000100800 */
[----:B0-----:R-:W-:-:S04]  /*32080*/  IMAD.WIDE R2, R0, 0x2, R14 ;  /* 0x0000000200027825 */ /* 0x001fc800078e020e */
[----:B-1----:R-:W-:Y:S01]  /*32090*/  IMAD R6, R17, UR4, RZ ;  /* 0x0000000411067c24 */ /* 0x002fe2000f8e02ff */
[----:B------:R-:W-:Y:S04]  /*320a0*/  STL [R1+0x2a74], R2 ;  /* 0x002a740201007387 */ /* 0x000fe80000100800 */
[----:B------:R0:W-:Y:S04]  /*320b0*/  STL [R1+0x2a70], R3 ;  /* 0x002a700301007387 */ /* 0x0001e80000100800 */
[----:B------:R-:W-:Y:S04]  /*320c0*/  STL [R1+0x2a7c], R4 ;  /* 0x002a7c0401007387 */ /* 0x000fe80000100800 */
[----:B------:R1:W-:Y:S01]  /*320d0*/  STL [R1+0x2a78], R5 ;  /* 0x002a780501007387 */ /* 0x0003e20000100800 */
[----:B------:R-:W-:-:S02]  /*320e0*/  IMAD R0, R21, UR4, RZ ;  /* 0x0000000415007c24 */ /* 0x000fc4000f8e02ff */
[----:B0-----:R-:W-:-:S04]  /*320f0*/  IMAD.WIDE R2, R8, 0x2, R14 ;  /* 0x0000000208027825 */ /* 0x001fc800078e020e */
[----:B-1----:R-:W-:-:S04]  /*32100*/  IMAD.WIDE R4, R6, 0x2, R14 ;  /* 0x0000000206047825 */ /* 0x002fc800078e020e */
[----:B------:R-:W-:Y:S01]  /*32110*/  IMAD.WIDE R6, R6, 0x2, R12 ;  /* 0x0000000206067825 */ /* 0x000fe200078e020c */
[----:B------:R-:W-:Y:S04]  /*32120*/  STL [R1+0x2a84], R2 ;  /* 0x002a840201007387 */ /* 0x000fe80000100800 */
[----:B------:R0:W-:Y:S04]  /*32130*/  STL [R1+0x2a80], R3 ;  /* 0x002a800301007387 */ /* 0x0001e80000100800 */
[----:B------:R-:W-:Y:S04]  /*32140*/  STL [R1+0x2a8c], R4 ;  /* 0x002a8c0401007387 */ /* 0x000fe80000100800 */
[----:B------:R1:W-:Y:S04]  /*32150*/  STL [R1+0x2a88], R5 ;  /* 0x002a880501007387 */ /* 0x0003e80000100800 */
[----:B------:R2:W-:Y:S04]  /*32160*/  STL [R1+0x2a94], R6 ;  /* 0x002a940601007387 */ /* 0x0005e80000100800 */
[----:B------:R-:W-:Y:S01]  /*32170*/  STL [R1+0x2a90], R7 ;  /* 0x002a900701007387 */ /* 0x000fe20000100800 */
[----:B0-----:R-:W-:-:S04]  /*32180*/  IMAD.WIDE R2, R0, 0x2, R14 ;  /* 0x0000000200027825 */ /* 0x001fc800078e020e */
[----:B-1----:R-:W-:-:S04]  /*32190*/  IMAD.WIDE R4, R0, 0x2, R12 ;  /* 0x0000000200047825 */ /* 0x002fc800078e020c */
        /* <DEDUP_REMOVED lines=58> */
[----:B------:R0:W-:Y:S04]  /*32540*/  STL [R1+0x2b18], R3 ;  /* 0x002b180301007387 */ /* 0x0001e80000100800 */
[----:B------:R-:W-:Y:S04]  /*32550*/  STL [R1+0x2b24], R4 ;  /* 0x002b240401007387 */ /* 0x000fe80000100800 */
[----:B------:R-:W-:Y:S01]  /*32560*/  STL [R1+0x2b20], R5 ;  /* 0x002b200501007387 */ /* 0x000fe20000100800 */
[----:B0-----:R-:W-:-:S05]  /*32570*/  IMAD.WIDE R2, R6, 0x2, R14 ;  /* 0x0000000206027825 */ /* 0x001fca00078e020e */
[----:B------:R-:W-:Y:S04]  /*32580*/  STL [R1+0x2b2c], R2 ;  /* 0x002b2c0201007387 */ /* 0x000fe80000100800 */
[----:B------:R0:W-:Y:S01]  /*32590*/  STL [R1+0x2b28], R3 ;  /* 0x002b280301007387 */ /* 0x0001e20000100800 */
[----:B------:R-:W-:Y:S02]  /*325a0*/  IMAD R0, R28, UR4, RZ ;  /* 0x000000041c007c24 */ /* 0x000fe4000f8e02ff */
[----:B0-----:R-:W-:-:S05]  /*325b0*/  IMAD.WIDE R2, R6, 0x2, R12 ;  /* 0x0000000206027825 */ /* 0x001fca00078e020c */
[----:B------:R-:W-:Y:S04]  /*325c0*/  STL [R1+0x2b34], R2 ;  /* 0x002b340201007387 */ /* 0x000fe80000100800 */
[----:B------:R0:W-:Y:S02]  /*325d0*/  STL [R1+0x2b30], R3 ;  /* 0x002b300301007387 */ /* 0x0001e40000100800 */
[----:B0-----:R-:W-:-:S05]  /*325e0*/  IMAD.WIDE R2, R0, 0x2, R14 ;  /* 0x0000000200027825 */ /* 0x001fca00078e020e */
[----:B------:R-:W-:Y:S04]  /*325f0*/  STL [R1+0x2b3c], R2 ;  /* 0x002b3c0201007387 */ /* 0x000fe80000100800 */
[----:B------:R0:W-:Y:S02]  /*32600*/  STL [R1+0x2b38], R3 ;  /* 0x002b380301007387 */ /* 0x0001e40000100800 */
[----:B0-----:R-:W-:-:S04]  /*32610*/  IMAD.WIDE R2, R0, 0x2, R12 ;  /* 0x0000000200027825 */ /* 0x001fc800078e020c */
[----:B------:R-:W-:Y:S02]  /*32620*/  IMAD R0, R29, UR4, RZ ;  /* 0x000000041d007c24 */ /* 0x000fe4000f8e02ff */
[----:B------:R-:W0:Y:S01]  /*32630*/  S2R R29, SR_TID.X ;  /* 0x00000000001d7919 */ /* 0x000e220000002100 */
[----:B------:R-:W-:Y:S04]  /*32640*/  STL [R1+0x2b44], R2 ;  /* 0x002b440201007387 */ /* 0x000fe80000100800 */
[----:B------:R1:W-:Y:S01]  /*32650*/  STL [R1+0x2b40], R3 ;  /* 0x002b400301007387 */ /* 0x0003e20000100800 */
[----:B------:R-:W-:-:S04]  /*32660*/  IMAD.WIDE R14, R0, 0x2, R14 ;  /* 0x00000002000e7825 */ /* 0x000fc800078e020e */
[----:B-1----:R-:W-:-:S04]  /*32670*/  IMAD.WIDE R2, R8, 0x2, R12 ;  /* 0x0000000208027825 */ /* 0x002fc800078e020c */
[----:B------:R-:W-:Y:S01]  /*32680*/  IMAD.WIDE R12, R0, 0x2, R12 ;  /* 0x00000002000c7825 */ /* 0x000fe200078e020c */
[----:B------:R0:W-:Y:S04]  /*32690*/  STL [R1+0xf08], R2 ;  /* 0x000f080201007387 */ /* 0x0001e80000100800 */
[----:B------:R1:W-:Y:S04]  /*326a0*/  STL [R1+0xf04], R3 ;  /* 0x000f040301007387 */ /* 0x0003e80000100800 */
[----:B------:R1:W-:Y:S04]  /*326b0*/  STL [R1+0xf10], R14 ;  /* 0x000f100e01007387 */ /* 0x0003e80000100800 */
[----:B------:R1:W-:Y:S04]  /*326c0*/  STL [R1+0xf0c], R15 ;  /* 0x000f0c0f01007387 */ /* 0x0003e80000100800 */
[----:B------:R1:W-:Y:S04]  /*326d0*/  STL [R1+0xf18], R12 ;  /* 0x000f180c01007387 */ /* 0x0003e80000100800 */
[----:B------:R1:W-:Y:S01]  /*326e0*/  STL [R1+0xf14], R13 ;  /* 0x000f140d01007387 */ /* 0x0003e20000100800 */
[----:B0-----:R-:W-:-:S05]  /*326f0*/  IMAD.SHL.U32 R2, R29, 0x10, RZ ;  /* 0x000000101d027824 */ /* 0x001fca00078e00ff */
[----:B------:R1:W-:Y:S01]  /*32700*/  STL [R1+0x3008], R2 ;  /* 0x0030080201007387 */ /* 0x0003e20000100800 */
[----:B------:R-:W-:Y:S01]  /*32710*/  IMAD.SHL.U32 R0, R29, 0x20, RZ ;  /* 0x000000201d007824 */ /* 0x000fe200078e00ff */
[----:B------:R-:W-:-:S04]  /*32720*/  UMOV UR4, URZ ;  /* 0x0000003f00047c82 */ /* 0x000fc80008000000 */
[----:B------:R-:W-:-:S05]  /*32730*/  LOP3.LUT R0, R0, 0x60, RZ, 0xc0, !PT ;  /* 0x0000006000007812 */ /* 0x000fca00078ec0ff */
[----:B------:R1:W-:Y:S04]  /*32740*/  STL [R1+0x3004], R0 ;  /* 0x0030040001007387 */ /* 0x0003e80000100800 */
[----:B------:R1:W-:Y:S01]  /*32750*/  STL [R1+0x790], RZ ;  /* 0x000790ff01007387 */ /* 0x0003e20000100800 */
[----:B------:R-:W-:-:S03]  /*32760*/  ULDC UR14, c[0x0][0x23c] ;  /* 0x00008f00000e7ab9 */ /* 0x000fc60000000800 */
        /* <DEDUP_REMOVED lines=126> */
[----:B------:R1:W-:Y:S02]  /*32f50*/  STL [R1+0x38c], RZ ;  /* 0x00038cff01007387 */ /* 0x0003e40000100800 */
.L_x_2:
[----:B------:R1:W-:Y:S01]  /*32f60*/  STL [R1+0x4094], R14 ;  /* 0x0040940e01007387 */ /* 0x0003e20000100800 */
[----:B------:R-:W-:-:S03]  /*32f70*/  UIMAD UR5, UR4, -0x80, UR9 ;  /* 0xffffff80040578a4 */ /* 0x000fc6000f8e0209 */
[----:B------:R-:W-:Y:S04]  /*32f80*/  STL [R1+0x3e48], R15 ;  /* 0x003e480f01007387 */ /* 0x000fe80000100800 */
[----:B------:R-:W-:Y:S01]  /*32f90*/  STL [R1+0x3e50], R15 ;  /* 0x003e500f01007387 */ /* 0x000fe20000100800 */
[----:B01----:R-:W-:-:S03]  /*32fa0*/  PRMT R14, RZ, 0x7610, R14 ;  /* 0x00007610ff0e7816 */ /* 0x003fc6000000000e */
[----:B------:R-:W-:Y:S04]  /*32fb0*/  STL [R1+0x3e58], R15 ;  /* 0x003e580f01007387 */ /* 0x000fe80000100800 */
        /* <DEDUP_REMOVED lines=70> */
[----:B-----5:R-:W-:Y:S04]  /*33420*/  STL [R1+0x3e44], R29 ;  /* 0x003e441d01007387 */ /* 0x020fe80000100800 */
        /* <DEDUP_REMOVED lines=29> */
[----:B------:R-:W-:Y:S01]  /*33600*/  STL [R1+0x3f34], R29 ;  /* 0x003f341d01007387 */ /* 0x000fe20000100800 */
[----:B------:R-:W0:Y:S03]  /*33610*/  S2R R4, SR_TID.X ;  /* 0x0000000000047919 */ /* 0x000e260000002100 */
        /* <DEDUP_REMOVED lines=8> */
[----:B0-----:R-:W-:-:S02]  /*336a0*/  SHF.R.U32.HI R0, RZ, 0x4, R4 ;  /* 0x00000004ff007819 */ /* 0x001fc40000011604 */
[----:B------:R-:W-:Y:S01]  /*336b0*/  SHF.R.U32.HI R3, RZ, 0x4, R4 ;  /* 0x00000004ff037819 */ /* 0x000fe20000011604 */
[----:B------:R-:W-:Y:S01]  /*336c0*/  STL [R1+0x3f7c], R29 ;  /* 0x003f7c1d01007387 */ /* 0x000fe20000100800 */
[----:B------:R-:W-:-:S03]  /*336d0*/  SGXT.U32 R0, R0, 0x2 ;  /* 0x000000020000781a */ /* 0x000fc60000000000 */
[----:B------:R-:W-:Y:S01]  /*336e0*/  STL [R1+0x3f84], R29 ;  /* 0x003f841d01007387 */ /* 0x000fe20000100800 */
[----:B------:R-:W-:Y:S01]  /*336f0*/  LOP3.LUT R2, R0, 0x64, RZ, 0xfc, !PT ;  /* 0x0000006400027812 */ /* 0x000fe200078efcff */
[C---:B------:R-:W-:Y:S02]  /*33700*/  VIADD R5, R3.reuse, 0x3c ;  /* 0x0000003c03057836 */ /* 0x040fe40000000000 */
[----:B------:R-:W-:Y:S01]  /*33710*/  STL [R1+0x3f8c], R29 ;  /* 0x003f8c1d01007387 */ /* 0x000fe20000100800 */
[----:B------:R-:W-:Y:S01]  /*33720*/  VIADD R3, R3, 0x7c ;  /* 0x0000007c03037836 */ /* 0x000fe20000000000 */
[----:B------:R-:W-:Y:S02]  /*33730*/  ISETP.GE.AND P6, PT, R2, UR5, PT ;  /* 0x0000000502007c0c */ /* 0x000fe4000bfc6270 */
[----:B------:R-:W-:Y:S01]  /*33740*/  STL [R1+0x3f94], R29 ;  /* 0x003f941d01007387 */ /* 0x000fe20000100800 */
[----:B------:R-:W-:Y:S02]  /*33750*/  LOP3.LUT R2, R0, 0x4, RZ, 0xfc, !PT ;  /* 0x0000000400027812 */ /* 0x000fe400078efcff */
[----:B------:R-:W-:Y:S01]  /*33760*/  ISETP.GE.AND P1, PT, R3, UR5, PT ;  /* 0x0000000503007c0c */ /* 0x000fe2000bf26270 */
[----:B------:R-:W-:Y:S01]  /*33770*/  STL [R1+0x3f9c], R29 ;  /* 0x003f9c1d01007387 */ /* 0x000fe20000100800 */
[----:B------:R-:W-:-:S02]  /*33780*/  ISETP.GE.AND P3, PT, R2, UR5, PT ;  /* 0x0000000502007c0c */ /* 0x000fc4000bf66270 */
[C---:B------:R-:W-:Y:S01]  /*33790*/  LOP3.LUT R2, R0.reuse, 0x8, RZ, 0xfc, !PT ;  /* 0x0000000800027812 */ /* 0x040fe200078efcff */
[----:B------:R-:W-:Y:S01]  /*337a0*/  STL [R1+0x3fa4], R29 ;  /* 0x003fa41d01007387 */ /* 0x000fe20000100800 */
[----:B------:R-:W-:Y:S02]  /*337b0*/  LOP3.LUT R3, R0, 0xc, RZ, 0xfc, !PT ;  /* 0x0000000c00037812 */ /* 0x000fe400078efcff */
[----:B------:R-:W-:Y:S01]  /*337c0*/  ISETP.GE.AND P4, PT, R2, UR5, PT ;  /* 0x0000000502007c0c */ /* 0x000fe2000bf86270 */
[----:B------:R-:W-:Y:S01]  /*337d0*/  STL [R1+0x3fac], R29 ;  /* 0x003fac1d01007387 */ /* 0x000fe20000100800 */
[----:B------:R-:W-:-:S03]  /*337e0*/  ISETP.GE.AND P2, PT, R5, UR5, PT ;  /* 0x0000000505007c0c */ /* 0x000fc6000bf46270 */
        /* <DEDUP_REMOVED lines=29> */
[----:B------:R0:W-:Y:S04]  /*339c0*/  STL [R1+0x4080], R28 ;  /* 0x0040801c01007387 */ /* 0x0001e80000100800 */
[----:B------:R-:W-:Y:S04]  /*339d0*/  STL [R1+0x3e3c], R27 ;  /* 0x003e3c1b01007387 */ /* 0x000fe80000100800 */
[----:B------:R-:W-:Y:S01]  /*339e0*/  STL [R1+0x3e38], R26 ;  /* 0x003e381a01007387 */ /* 0x000fe20000100800 */
[----:B------:R-:W-:-:S02]  /*339f0*/  ISETP.GE.AND P5, PT, R3, UR5, PT ;  /* 0x0000000503007c0c */ /* 0x000fc4000bfa6270 */
[----:B0-----:R-:W-:Y:S01]  /*33a00*/  LOP3.LUT R28, R4, 0x3f, RZ, 0xc0, !PT ;  /* 0x0000003f041c7812 */ /* 0x001fe200078ec0ff */
[----:B------:R-:W-:Y:S03]  /*33a10*/  STL [R1+0x3e34], R25 ;  /* 0x003e341901007387 */ /* 0x000fe60000100800 */
[----:B------:R-:W-:Y:S01]  /*33a20*/  LOP3.LUT R4, R28, 0x40, RZ, 0xfc, !PT ;  /* 0x000000401c047812 */ /* 0x000fe200078efcff */
[----:B------:R-:W-:Y:S03]  /*33a30*/  STL [R1+0x3e30], R24 ;  /* 0x003e301801007387 */ /* 0x000fe60000100800 */
[----:B------:R-:W-:Y:S01]  /*33a40*/  ISETP.GE.AND P0, PT, R4, UR5, PT ;  /* 0x0000000504007c0c */ /* 0x000fe2000bf06270 */
[----:B------:R-:W-:Y:S04]  /*33a50*/  STL [R1+0x3e2c], R23 ;  /* 0x003e2c1701007387 */ /* 0x000fe80000100800 */
[----:B------:R-:W-:Y:S04]  /*33a60*/  STL [R1+0x3e28], R22 ;  /* 0x003e281601007387 */ /* 0x000fe80000100800 */
[----:B------:R-:W-:Y:S04]  /*33a70*/  STL [R1+0x3e24], R21 ;  /* 0x003e241501007387 */ /* 0x000fe80000100800 */
[----:B------:R-:W-:Y:S04]  /*33a80*/  STL [R1+0x3e20], R18 ;  /* 0x003e201201007387 */ /* 0x000fe80000100800 */
[----:B------:R-:W-:Y:S04]  /*33a90*/  STL [R1+0x3e1c], R19 ;  /* 0x003e1c1301007387 */ /* 0x000fe80000100800 */
[----:B------:R-:W-:Y:S04]  /*33aa0*/  STL [R1+0x3e18], R20 ;  /* 0x003e181401007387 */ /* 0x000fe80000100800 */
[----:B------:R-:W2:Y:S04]  /*33ab0*/  LDL R2, [R1+0x2fdc] ;  /* 0x002fdc0001027983 */ /* 0x000ea80000100800 */
[----:B------:R-:W2:Y:S01]  /*33ac0*/  LDL R3, [R1+0x2fac] ;  /* 0x002fac0001037983 */ /* 0x000ea20000100800 */
[----:B------:R-:W-:-:S03]  /*33ad0*/  LOP3.LUT R4, R0, 0x10, RZ, 0xfc, !PT ;  /* 0x0000001000047812 */ /* 0x000fc600078efcff */
[----:B--2---:R-:W2:Y:S01]  /*33ae0*/  @!P6 LDG.E.U16 R14, desc[UR10][R2.64] ;  /* 0x0000000a020ee981 */ /* 0x004ea2000c1e1500 */
[----:B------:R-:W-:Y:S02]  /*33af0*/  PRMT R0, RZ, 0x7610, R0 ;  /* 0x00007610ff007816 */ /* 0x000fe40000000000 */
[----:B------:R-:W-:Y:S01]  /*33b00*/  ISETP.GE.AND P6, PT, R4, UR5, PT ;  /* 0x0000000504007c0c */ /* 0x000fe2000bfc6270 */
[----:B--2---:R0:W-:Y:S04]  /*33b10*/  STL [R1+0x280], R14 ;  /* 0x0002800e01007387 */ /* 0x0041e80000100800 */
[----:B0-----:R-:W2:Y:S04]  /*33b20*/  LDL.LU R14, [R1+0x4094] ;  /* 0x00409400010e7983 */ /* 0x001ea80000300800 */
[----:B------:R-:W3:Y:S04]  /*33b30*/  LDL R2, [R1+0x2f04] ;  /* 0x002f040001027983 */ /* 0x000ee80000100800 */
[----:B------:R-:W3:Y:S04]  /*33b40*/  LDL R3, [R1+0x2f14] ;  /* 0x002f140001037983 */ /* 0x000ee80000100800 */
[----:B------:R0:W-:Y:S02]  /*33b50*/  STL.S16 [R1+0x2b0], R0 ;  /* 0x0002b00001007387 */ /* 0x0001e40000100600 */
[----:B0-----:R-:W0:Y:S02]  /*33b60*/  S2R R0, SR_TID.X ;  /* 0x0000000000007919 */ /* 0x001e240000002100 */
[----:B0-----:R-:W-:-:S04]  /*33b70*/  SHF.R.U32.HI R0, RZ, 0x4, R0 ;  /* 0x00000004ff007819 */ /* 0x001fc80000011600 */
[----:B------:R-:W-:-:S04]  /*33b80*/  SGXT.U32 R0, R0, 0x2 ;  /* 0x000000020000781a */ /* 0x000fc80000000000 */
[----:B------:R-:W-:Y:S02]  /*33b90*/  LOP3.LUT R4, R0, 0x14, RZ, 0xfc, !PT ;  /* 0x0000001400047812 */ /* 0x000fe400078efcff */
[----:B------:R-:W4:Y:S01]  /*33ba0*/  LDL R0, [R1+0x2b0] ;  /* 0x0002b00001007983 */ /* 0x000f220000100800 */
[----:B------:R-:W-:Y:S02]  /*33bb0*/  PRMT R5, RZ, 0x7610, R5 ;  /* 0x00007610ff057816 */ /* 0x000fe40000000005 */
[----:B---3--:R-:W-:-:S04]  /*33bc0*/  @!P3 LOP3.LUT R3, R3, R2, RZ, 0x3c, !PT ;  /* 0x000000020303b212 */ /* 0x008fc800078e3cff */
[----:B------:R-:W-:-:S04]  /*33bd0*/  @!P3 LOP3.LUT R2, R3, R2, RZ, 0x3c, !PT ;  /* 0x000000020302b212 */ /* 0x000fc800078e3cff */
[----:B------:R-:W-:-:S05]  /*33be0*/  @!P3 LOP3.LUT R3, R3, R2, RZ, 0x3c, !PT ;  /* 0x000000020303b212 */ /* 0x000fca00078e3cff */
[----:B----4-:R-:W3:Y:S04]  /*33bf0*/  @!P3 LDG.E.U16 R0, desc[UR10][R2.64] ;  /* 0x0000000a0200b981 */ /* 0x010ee8000c1e1500 */
[----:B---3--:R0:W-:Y:S04]  /*33c00*/  @!P3 STL [R1+0x2b0], R0 ;  /* 0x0002b0000100b387 */ /* 0x0081e80000100800 */
[----:B------:R-:W3:Y:S04]  /*33c10*/  LDL R2, [R1+0x2f10] ;  /* 0x002f100001027983 */ /* 0x000ee80000100800 */
[----:B------:R-:W3:Y:S01]  /*33c20*/  LDL R3, [R1+0x2f20] ;  /* 0x002f200001037983 */ /* 0x000ee20000100800 */
[----:B0-----:R-:W0:Y:S01]  /*33c30*/  S2R R0, SR_TID.X ;  /* 0x0000000000007919 */ /* 0x001e220000002100 */
[----:B------:R-:W-:-:S02]  /*33c40*/  ISETP.GE.AND P3, PT, R4, UR5, PT ;  /* 0x0000000504007c0c */ /* 0x000fc4000bf66270 */
[----:B0-----:R-:W-:-:S04]  /*33c50*/  SHF.R.U32.HI R0, RZ, 0x4, R0 ;  /* 0x00000004ff007819 */ /* 0x001fc80000011600 */
[----:B------:R-:W-:-:S04]  /*33c60*/  SGXT.U32 R0, R0, 0x2 ;  /* 0x000000020000781a */ /* 0x000fc80000000000 */
[----:B------:R-:W-:Y:S02]  /*33c70*/  LOP3.LUT R4, R0, 0x18, RZ, 0xfc, !PT ;  /* 0x0000001800047812 */ /* 0x000fe400078efcff */
[----:B------:R-:W-:Y:S02]  /*33c80*/  PRMT R0, RZ, 0x7610, R0 ;  /* 0x00007610ff007816 */ /* 0x000fe40000000000 */
[----:B---3--:R-:W-:-:S04]  /*33c90*/  @!P4 LOP3.LUT R3, R3, R2, RZ, 0x3c, !PT ;  /* 0x000000020303c212 */ /* 0x008fc800078e3cff */
[----:B------:R-:W-:-:S04]  /*33ca0*/  @!P4 LOP3.LUT R2, R3, R2, RZ, 0x3c, !PT ;  /* 0x000000020302c212 */ /* 0x000fc800078e3cff */
[----:B------:R-:W-:-:S05]  /*33cb0*/  @!P4 LOP3.LUT R3, R3, R2, RZ, 0x3c, !PT ;  /* 0x000000020303c212 */ /* 0x000fca00078e3cff */
[----:B------:R0:W3:Y:S04]  /*33cc0*/  @!P4 LDG.E.U16 R5, desc[UR10][R2.64] ;  /* 0x0000000a0205c981 */ /* 0x0000e8000c1e1500 */
[----:B------:R-:W0:Y:S04]  /*33cd0*/  LDL R2, [R1+0x2f0c] ;  /* 0x002f0c0001027983 */ /* 0x000e280000100800 */
[----:B------:R-:W0:Y:S04]  /*33ce0*/  LDL R3, [R1+0x2f1c] ;  /* 0x002f1c0001037983 */ /* 0x000e280000100800 */
[----:B------:R1:W-:Y:S02]  /*33cf0*/  STL.S16 [R1+0x2ac], R0 ;  /* 0x0002ac0001007387 */ /* 0x0003e40000100600 */
[----:B-1----:R-:W1:Y:S01]  /*33d00*/  S2R R0, SR_TID.X ;  /* 0x0000000000007919 */ /* 0x002e620000002100 */
[----:B------:R-:W-:-:S02]  /*33d10*/  ISETP.GE.AND P4, PT, R4, UR5, PT ;  /* 0x0000000504007c0c */ /* 0x000fc4000bf86270 */
[----:B-1----:R-:W-:-:S04]  /*33d20*/  SHF.R.U32.HI R0, RZ, 0x4, R0 ;  /* 0x00000004ff007819 */ /* 0x002fc80000011600 */
[----:B------:R-:W-:-:S04]  /*33d30*/  SGXT.U32 R0, R0, 0x2 ;  /* 0x000000020000781a */ /* 0x000fc80000000000 */
[----:B------:R-:W-:Y:S02]  /*33d40*/  LOP3.LUT R4, R0, 0x1c, RZ, 0xfc, !PT ;  /* 0x0000001c00047812 */ /* 0x000fe400078efcff */
[----:B------:R-:W4:Y:S01]  /*33d50*/  LDL R0, [R1+0x2ac] ;  /* 0x0002ac0001007983 */ /* 0x000f220000100800 */
[----:B0-----:R-:W-:-:S04]  /*33d60*/  @!P5 LOP3.LUT R3, R3, R2, RZ, 0x3c, !PT ;  /* 0x000000020303d212 */ /* 0x001fc800078e3cff */
[----:B------:R-:W-:-:S04]  /*33d70*/  @!P5 LOP3.LUT R2, R3, R2, RZ, 0x3c, !PT ;  /* 0x000000020302d212 */ /* 0x000fc800078e3cff */
[----:B------:R-:W-:-:S05]  /*33d80*/  @!P5 LOP3.LUT R3, R3, R2, RZ, 0x3c, !PT ;  /* 0x000000020303d212 */ /* 0x000fca00078e3cff */
[----:B----4-:R-:W4:Y:S04]  /*33d90*/  @!P5 LDG.E.U16 R0, desc[UR10][R2.64] ;  /* 0x0000000a0200d981 */ /* 0x010f28000c1e1500 */
[----:B----4-:R0:W-:Y:S04]  /*33da0*/  @!P5 STL [R1+0x2ac], R0 ;  /* 0x0002ac000100d387 */ /* 0x0101e80000100800 */
[----:B------:R-:W4:Y:S04]  /*33db0*/  LDL R2, [R1+0x2f08] ;  /* 0x002f080001027983 */ /* 0x000f280000100800 */
[----:B------:R-:W4:Y:S01]  /*33dc0*/  LDL R3, [R1+0x2f18] ;  /* 0x002f180001037983 */ /* 0x000f220000100800 */
[----:B0-----:R-:W0:Y:S01]  /*33dd0*/  S2R R0, SR_TID.X ;  /* 0x0000000000007919 */ /* 0x001e220000002100 */
[----:B------:R-:W-:-:S02]  /*33de0*/  PRMT R17, RZ, 0x7610, R17 ;  /* 0x00007610ff117816 */ /* 0x000fc40000000011 */
[----:B------:R-:W-:Y:S02]  /*33df0*/  ISETP.GE.AND P5, PT, R4, UR5, PT ;  /* 0x0000000504007c0c */ /* 0x000fe4000bfa6270 */
[----:B0-----:R-:W-:-:S04]  /*33e00*/  SHF.R.U32.HI R0, RZ, 0x4, R0 ;  /* 0x00000004ff007819 */ /* 0x001fc80000011600 */
[----:B------:R-:W-:-:S04]  /*33e10*/  SGXT.U32 R0, R0, 0x2 ;  /* 0x000000020000781a */ /* 0x000fc80000000000 */
[----:B------:R-:W-:Y:S02]  /*33e20*/  LOP3.LUT R4, R0, 0x20, RZ, 0xfc, !PT ;  /* 0x0000002000047812 */ /* 0x000fe400078efcff */
[----:B------:R-:W-:Y:S02]  /*33e30*/  PRMT R0, RZ, 0x7610, R0 ;  /* 0x00007610ff007816 */ /* 0x000fe40000000000 */
[----:B----4-:R-:W-:-:S04]  /*33e40*/  @!P6 LOP3.LUT R3, R3, R2, RZ, 0x3c, !PT ;  /* 0x000000020303e212 */ /* 0x010fc800078e3cff */
[----:B------:R-:W-:-:S04]  /*33e50*/  @!P6 LOP3.LUT R2, R3, R2, RZ, 0x3c, !PT ;  /* 0x000000020302e212 */ /* 0x000fc800078e3cff */
[----:B------:R-:W-:-:S05]  /*33e60*/  @!P6 LOP3.LUT R3, R3, R2, RZ, 0x3c, !PT ;  /* 0x000000020303e212 */ /* 0x000fca00078e3cff */
[----:B------:R0:W4:Y:S04]  /*33e70*/  @!P6 LDG.E.U16 R17, desc[UR10][R2.64] ;  /* 0x0000000a0211e981 */ /* 0x000128000c1e1500 */
        /* <DEDUP_REMOVED lines=8> */
[----:B------:R-:W2:Y:S01]  /*33f00*/  LDL R0, [R1+0x2a8] ;  /* 0x0002a80001007983 */ /* 0x000ea20000100800 */
[----:B0-----:R-:W-:-:S04]  /*33f10*/  @!P3 LOP3.LUT R3, R3, R2, RZ, 0x3c, !PT ;  /* 0x000000020303b212 */ /* 0x001fc800078e3cff */
[----:B------:R-:W-:-:S04]  /*33f20*/  @!P3 LOP3.LUT R2, R3, R2, RZ, 0x3c, !PT ;  /* 0x000000020302b212 */ /* 0x000fc800078e3cff */
[----:B------:R-:W-:-:S05]  /*33f30*/  @!P3 LOP3.LUT R3, R3, R2, RZ, 0x3c, !PT ;  /* 0x000000020303b212 */ /* 0x000fca00078e3cff */
[----:B--2---:R-:W2:Y:S04]  /*33f40*/  @!P3 LDG.E.U16 R0, desc[UR10][R2.64] ;  /* 0x0000000a0200b981 */ /* 0x004ea8000c1e1500 */
[----:B--2---:R0:W-:Y:S04]  /*33f50*/  @!P3 STL [R1+0x2a8], R0 ;  /* 0x0002a8000100b387 */ /* 0x0041e80000100800 */
[----:B------:R-:W2:Y:S04]  /*33f60*/  LDL R2, [R1+0x2f28] ;  /* 0x002f280001027983 */ /* 0x000ea80000100800 */
[----:B------:R-:W2:Y:S01]  /*33f70*/  LDL R3, [R1+0x2f38] ;  /* 0x002f380001037983 */ /* 0x000ea20000100800 */
[----:B0-----:R-:W0:Y:S01]  /*33f80*/  S2R R0, SR_TID.X ;  /* 0x0000000000007919 */ /* 0x001e220000002100 */
[----:B------:R-:W-:-:S02]  /*33f90*/  PRMT R16, RZ, 0x7610, R16 ;  /* 0x00007610ff107816 */ /* 0x000fc40000000010 */
[----:B------:R-:W-:Y:S02]  /*33fa0*/  ISETP.GE.AND P3, PT, R4, UR5, PT ;  /* 0x0000000504007c0c */ /* 0x000fe4000bf66270 */
[----:B0-----:R-:W-:-:S04]  /*33fb0*/  SHF.R.U32.HI R0, RZ, 0x4, R0 ;  /* 0x00000004ff007819 */ /* 0x001fc80000011600 */
[----:B------:R-:W-:-:S04]  /*33fc0*/  SGXT.U32 R0, R0, 0x2 ;  /* 0x000000020000781a */ /* 0x000fc80000000000 */
[----:B------:R-:W-:Y:S02]  /*33fd0*/  LOP3.LUT R4, R0, 0x28, RZ, 0xfc, !PT ;  /* 0x0000002800047812 */ /* 0x000fe400078efcff */
[----:B------:R-:W-:Y:S02]  /*33fe0*/  PRMT R0, RZ, 0x7610, R0 ;  /* 0x00007610ff007816 */ /* 0x000fe40000000000 */
[----:B--2---:R-:W-:-:S04]  /*33ff0*/  @!P4 LOP3.LUT R3, R3, R2, RZ, 0x3c, !PT ;  /* 0x000000020303c212 */ /* 0x004fc800078e3cff */
[----:B------:R-:W-:-:S04]  /*34000*/  @!P4 LOP3.LUT R2, R3, R2, RZ, 0x3c, !PT ;  /* 0x000000020302c212 */ /* 0x000fc800078e3cff */
[----:B------:R-:W-:-:S05]  /*34010*/  @!P4 LOP3.LUT R3, R3, R2, RZ, 0x3c, !PT ;  /* 0x000000020303c212 */ /* 0x000fca00078e3cff */
[----:B------:R0:W2:Y:S04]  /*34020*/  @!P4 LDG.E.U16 R16, desc[UR10][R2.64] ;  /* 0x0000000a0210c981 */ /* 0x0000a8000c1e1500 */
        /* <DEDUP_REMOVED lines=8> */
[----:B------:R-:W3:Y:S01]  /*340b0*/  LDL R0, [R1+0x2a4] ;  /* 0x0002a40001007983 */ /* 0x000ee20000100800 */
[----:B0-----:R-:W-:-:S04]  /*340c0*/  @!P5 LOP3.LUT R3, R3, R2, RZ, 0x3c, !PT ;  /* 0x000000020303d212 */ /* 0x001fc800078e3cff */
[----:B------:R-:W-:-:S04]  /*340d0*/  @!P5 LOP3.LUT R2, R3, R2, RZ, 0x3c, !PT ;  /* 0x000000020302d212 */ /* 0x000fc800078e3cff */
[----:B------:R-:W-:-:S05]  /*340e0*/  @!P5 LOP3.LUT R3, R3, R2, RZ, 0x3c, !PT ;  /* 0x000000020303d212 */ /* 0x000fca00078e3cff */
[----:B---3--:R-:W3:Y:S04]  /*340f0*/  @!P5 LDG.E.U16 R0, desc[UR10][R2.64] ;  /* 0x0000000a0200d981 */ /* 0x008ee8000c1e1500 */
[----:B---3--:R0:W-:Y:S04]  /*34100*/  @!P5 STL [R1+0x2a4], R0 ;  /* 0x0002a4000100d387 */ /* 0x0081e80000100800 */
[----:B------:R-:W3:Y:S04]  /*34110*/  LDL R2, [R1+0x2f30] ;  /* 0x002f300001027983 */ /* 0x000ee80000100800 */
[----:B------:R-:W3:Y:S01]  /*34120*/  LDL R3, [R1+0x2f4c] ;  /* 0x002f4c0001037983 */ /* 0x000ee20000100800 */
[----:B0-----:R-:W0:Y:S01]  /*34130*/  S2R R0, SR_TID.X ;  /* 0x0000000000007919 */ /* 0x001e220000002100 */
[----:B------:R-:W-:-:S02]  /*34140*/  PRMT R13, RZ, 0x7610, R13 ;  /* 0x00007610ff0d7816 */ /* 0x000fc4000000000d */
[----:B------:R-:W-:Y:S02]  /*34150*/  ISETP.GE.AND P5, PT, R4, UR5, PT ;  /* 0x0000000504007c0c */ /* 0x000fe4000bfa6270 */
        /* <DEDUP_REMOVED lines=78> */
[----:B------:R-:W-:Y:S01]  /*34640*/  PRMT R10, RZ, 0x7610, R10 ;  /* 0x00007610ff0a7816 */ /* 0x000fe2000000000a */
[----:B0-----:R-:W0:Y:S01]  /*34650*/  S2R R0, SR_TID.X ;  /* 0x0000000000007919 */ /* 0x001e220000002100 */
[----:B------:R-:W-:-:S02]  /*34660*/  ISETP.GE.AND P3, PT, R4, UR5, PT ;  /* 0x0000000504007c0c */ /* 0x000fc4000bf66270 */
[----:B---3--:R-:W-:-:S04]  /*34670*/  @!P4 LOP3.LUT R3, R3, R2, RZ, 0x3c, !PT ;  /* 0x000000020303c212 */ /* 0x008fc800078e3cff */
[----:B------:R-:W-:-:S04]  /*34680*/  @!P4 LOP3.LUT R2, R3, R2, RZ, 0x3c, !PT ;  /* 0x000000020302c212 */ /* 0x000fc800078e3cff */
[----:B------:R-:W-:-:S05]  /*34690*/  @!P4 LOP3.LUT R3, R3, R2, RZ, 0x3c, !PT ;  /* 0x000000020303c212 */ /* 0x000fca00078e3cff */
[----:B------:R1:W3:Y:S04]  /*346a0*/  @!P4 LDG.E.U16 R10, desc[UR10][R2.64] ;  /* 0x0000000a020ac981 */ /* 0x0002e8000c1e1500 */
[----:B------:R-:W1:Y:S04]  /*346b0*/  LDL R2, [R1+0x2f64] ;  /* 0x002f640001027983 */ /* 0x000e680000100800 */
[----:B------:R-:W1:Y:S01]  /*346c0*/  LDL R3, [R1+0x2f98] ;  /* 0x002f980001037983 */ /* 0x000e620000100800 */
[----:B0-----:R-:W-:-:S04]  /*346d0*/  SHF.R.U32.HI R0, RZ, 0x4, R0 ;  /* 0x00000004ff007819 */ /* 0x001fc80000011600 */
[----:B------:R-:W-:-:S04]  /*346e0*/  SGXT.U32 R0, R0, 0x2 ;  /* 0x000000020000781a */ /* 0x000fc80000000000 */
[----:B------:R-:W-:-:S04]  /*346f0*/  LOP3.LUT R4, R0, 0x4c, RZ, 0xfc, !PT ;  /* 0x0000004c00047812 */ /* 0x000fc800078efcff */
[----:B------:R-:W-:Y:S02]  /*34700*/  ISETP.GE.AND P4, PT, R4, UR5, PT ;  /* 0x0000000504007c0c */ /* 0x000fe4000bf86270 */
[----:B------:R-:W-:Y:S02]  /*34710*/  LOP3.LUT R4, R0, 0x50, RZ, 0xfc, !PT ;  /* 0x0000005000047812 */ /* 0x000fe400078efcff */
[----:B------:R-:W-:-:S05]  /*34720*/  PRMT R0, RZ, 0x7610, R0 ;  /* 0x00007610ff007816 */ /* 0x000fca0000000000 */
[----:B------:R0:W-:Y:S02]  /*34730*/  STL.S16 [R1+0x294], R0 ;  /* 0x0002940001007387 */ /* 0x0001e40000100600 */
[----:B0-----:R-:W0:Y:S01]  /*34740*/  S2R R0, SR_TID.X ;  /* 0x0000000000007919 */ /* 0x001e220000002100 */
[----:B------:R-:W-:Y:S02]  /*34750*/  PRMT R9, RZ, 0x7610, R9 ;  /* 0x00007610ff097816 */ /* 0x000fe40000000009 */
[----:B0-----:R-:W-:-:S04]  /*34760*/  SHF.R.U32.HI R0, RZ, 0x4, R0 ;  /* 0x00000004ff007819 */ /* 0x001fc80000011600 */
[----:B------:R-:W-:Y:S02]  /*34770*/  SGXT.U32 R0, R0, 0x2 ;  /* 0x000000020000781a */ /* 0x000fe40000000000 */
[----:B-1----:R-:W-:-:S04]  /*34780*/  @!P5 LOP3.LUT R3, R3, R2, RZ, 0x3c, !PT ;  /* 0x000000020303d212 */ /* 0x002fc800078e3cff */
[----:B------:R-:W-:-:S04]  /*34790*/  @!P5 LOP3.LUT R2, R3, R2, RZ, 0x3c, !PT ;  /* 0x000000020302d212 */ /* 0x000fc800078e3cff */
[----:B------:R-:W-:-:S05]  /*347a0*/  @!P5 LOP3.LUT R3, R3, R2, RZ, 0x3c, !PT ;  /* 0x000000020303d212 */ /* 0x000fca00078e3cff */
[----:B------:R0:W3:Y:S04]  /*347b0*/  @!P5 LDG.E.U16 R9, desc[UR10][R2.64] ;  /* 0x0000000a0209d981 */ /* 0x0000e8000c1e1500 */
[----:B------:R-:W0:Y:S04]  /*347c0*/  LDL R2, [R1+0x2f6c] ;  /* 0x002f6c0001027983 */ /* 0x000e280000100800 */
[----:B------:R-:W0:Y:S01]  /*347d0*/  LDL R3, [R1+0x2fa0] ;  /* 0x002fa00001037983 */ /* 0x000e220000100800 */
[----:B------:R-:W-:Y:S02]  /*347e0*/  ISETP.GE.AND P5, PT, R4, UR5, PT ;  /* 0x0000000504007c0c */ /* 0x000fe4000bfa6270 */
[----:B------:R-:W-:-:S02]  /*347f0*/  LOP3.LUT R4, R0, 0x54, RZ, 0xfc, !PT ;  /* 0x0000005400047812 */ /* 0x000fc400078efcff */
        /* <DEDUP_REMOVED lines=9> */
[----:B------:R-:W-:-:S02]  /*34890*/  ISETP.GE.AND P6, PT, R4, UR5, PT ;  /* 0x0000000504007c0c */ /* 0x000fc4000bfc6270 */
[----:B0-----:R-:W-:-:S04]  /*348a0*/  SHF.R.U32.HI R0, RZ, 0x4, R0 ;  /* 0x00000004ff007819 */ /* 0x001fc80000011600 */
[----:B------:R-:W-:-:S04]  /*348b0*/  SGXT.U32 R0, R0, 0x2 ;  /* 0x000000020000781a */ /* 0x000fc80000000000 */
[----:B------:R-:W-:Y:S02]  /*348c0*/  LOP3.LUT R4, R0, 0x58, RZ, 0xfc, !PT ;  /* 0x0000005800047812 */ /* 0x000fe400078efcff */
[----:B------:R-:W-:-:S05]  /*348d0*/  PRMT R0, RZ, 0x7610, R0 ;  /* 0x00007610ff007816 */ /* 0x000fca0000000000 */
[----:B------:R0:W-:Y:S02]  /*348e0*/  STL.S16 [R1+0x290], R0 ;  /* 0x0002900001007387 */ /* 0x0001e40000100600 */
[----:B0-----:R-:W0:Y:S01]  /*348f0*/  S2R R0, SR_TID.X ;  /* 0x0000000000007919 */ /* 0x001e220000002100 */
[----:B------:R-:W-:Y:S02]  /*34900*/  PRMT R8, RZ, 0x7610, R8 ;  /* 0x00007610ff087816 */ /* 0x000fe40000000008 */
[----:B0-----:R-:W-:-:S04]  /*34910*/  SHF.R.U32.HI R0, RZ, 0x4, R0 ;  /* 0x00000004ff007819 */ /* 0x001fc80000011600 */
[----:B------:R-:W-:Y:S02]  /*34920*/  SGXT.U32 R0, R0, 0x2 ;  /* 0x000000020000781a */ /* 0x000fe40000000000 */
[----:B----4-:R-:W-:-:S04]  /*34930*/  @!P3 LOP3.LUT R3, R3, R2, RZ, 0x3c, !PT ;  /* 0x000000020303b212 */ /* 0x010fc800078e3cff */
[----:B------:R-:W-:-:S04]  /*34940*/  @!P3 LOP3.LUT R2, R3, R2, RZ, 0x3c, !PT ;  /* 0x000000020302b212 */ /* 0x000fc800078e3cff */
[----:B------:R-:W-:-:S05]  /*34950*/  @!P3 LOP3.LUT R3, R3, R2, RZ, 0x3c, !PT ;  /* 0x000000020303b212 */ /* 0x000fca00078e3cff */
[----:B------:R0:W4:Y:S04]  /*34960*/  @!P3 LDG.E.U16 R8, desc[UR10][R2.64] ;  /* 0x0000000a0208b981 */ /* 0x000128000c1e1500 */
[----:B------:R-:W0:Y:S04]  /*34970*/  LDL R2, [R1+0x2f7c] ;  /* 0x002f7c0001027983 */ /* 0x000e280000100800 */
[----:B------:R-:W0:Y:S01]  /*34980*/  LDL R3, [R1+0x2fb0] ;  /* 0x002fb00001037983 */ /* 0x000e220000100800 */
[----:B------:R-:W-:Y:S02]  /*34990*/  ISETP.GE.AND P3, PT, R4, UR5, PT ;  /* 0x0000000504007c0c */ /* 0x000fe4000bf66270 */
[----:B------:R-:W-:-:S02]  /*349a0*/  LOP3.LUT R4, R0, 0x5c, RZ, 0xfc, !PT ;  /* 0x0000005c00047812 */ /* 0x000fc400078efcff */
        /* <DEDUP_REMOVED lines=8> */
[----:B------:R-:W-:Y:S01]  /*34a30*/  PRMT R7, RZ, 0x7610, R7 ;  /* 0x00007610ff077816 */ /* 0x000fe20000000007 */
[----:B0-----:R-:W0:Y:S01]  /*34a40*/  S2R R0, SR_TID.X ;  /* 0x0000000000007919 */ /* 0x001e220000002100 */
[----:B--2---:R-:W-:-:S04]  /*34a50*/  @!P5 LOP3.LUT R3, R3, R2, RZ, 0x3c, !PT ;  /* 0x000000020303d212 */ /* 0x004fc800078e3cff */
[----:B------:R-:W-:-:S04]  /*34a60*/  @!P5 LOP3.LUT R2, R3, R2, RZ, 0x3c, !PT ;  /* 0x000000020302d212 */ /* 0x000fc800078e3cff */
[----:B------:R-:W-:-:S05]  /*34a70*/  @!P5 LOP3.LUT R3, R3, R2, RZ, 0x3c, !PT ;  /* 0x000000020303d212 */ /* 0x000fca00078e3cff */
[----:B------:R1:W2:Y:S04]  /*34a80*/  @!P5 LDG.E.U16 R7, desc[UR10][R2.64] ;  /* 0x0000000a0207d981 */ /* 0x0002a8000c1e1500 */
[----:B------:R-:W1:Y:S04]  /*34a90*/  LDL R2, [R1+0x2f8c] ;  /* 0x002f8c0001027983 */ /* 0x000e680000100800 */
[----:B------:R-:W1:Y:S01]  /*34aa0*/  LDL R3, [R1+0x2fc0] ;  /* 0x002fc00001037983 */ /* 0x000e620000100800 */
[----:B0-----:R-:W-:-:S04]  /*34ab0*/  SHF.R.U32.HI R0, RZ, 0x4, R0 ;  /* 0x00000004ff007819 */ /* 0x001fc80000011600 */
[----:B------:R-:W-:Y:S02]  /*34ac0*/  SGXT.U32 R0, R0, 0x2 ;  /* 0x000000020000781a */ /* 0x000fe40000000000 */
[----:B------:R-:W-:Y:S02]  /*34ad0*/  ISETP.GE.AND P4, PT, R4, UR5, PT ;  /* 0x0000000504007c0c */ /* 0x000fe4000bf86270 */
[----:B------:R-:W-:Y:S02]  /*34ae0*/  LOP3.LUT R4, R0, 0x60, RZ, 0xfc, !PT ;  /* 0x0000006000047812 */ /* 0x000fe400078efcff */
[----:B------:R-:W-:Y:S02]  /*34af0*/  PRMT R0, RZ, 0x7610, R0 ;  /* 0x00007610ff007816 */ /* 0x000fe40000000000 */
[----:B-1----:R-:W-:-:S04]  /*34b00*/  @!P6 LOP3.LUT R3, R3, R2, RZ, 0x3c, !PT ;  /* 0x000000020303e212 */ /* 0x002fc800078e3cff */
[----:B------:R-:W-:-:S04]  /*34b10*/  @!P6 LOP3.LUT R2, R3, R2, RZ, 0x3c, !PT ;  /* 0x000000020302e212 */ /* 0x000fc800078e3cff */
[----:B------:R-:W-:-:S05]  /*34b20*/  @!P6 LOP3.LUT R3, R3, R2, RZ, 0x3c, !PT ;  /* 0x000000020303e212 */ /* 0x000fca00078e3cff */
[----:B------:R-:W3:Y:S04]  /*34b30*/  @!P6 LDG.E.U16 R0, desc[UR10][R2.64] ;  /* 0x0000000a0200e981 */ /* 0x000ee8000c1e1500 */
[----:B---3--:R0:W-:Y:S04]  /*34b40*/  STL [R1+0x28c], R0 ;  /* 0x00028c0001007387 */ /* 0x0081e80000100800 */
        /* <DEDUP_REMOVED lines=9> */
[----:B------:R-:W-:Y:S02]  /*34be0*/  ISETP.GE.AND P6, PT, R4, UR5, PT ;  /* 0x0000000504007c0c */ /* 0x000fe4000bfc6270 */
[----:B---3--:R-:W-:-:S04]  /*34bf0*/  @!P3 LOP3.LUT R3, R3, R2, RZ, 0x3c, !PT ;  /* 0x000000020303b212 */ /* 0x008fc800078e3cff */
[----:B------:R-:W-:-:S04]  /*34c00*/  @!P3 LOP3.LUT R2, R3, R2, RZ, 0x3c, !PT ;  /* 0x000000020302b212 */ /* 0x000fc800078e3cff */
[----:B------:R-:W-:-:S05]  /*34c10*/  @!P3 LOP3.LUT R3, R3, R2, RZ, 0x3c, !PT ;  /* 0x000000020303b212 */ /* 0x000fca00078e3cff */
[----:B------:R0:W3:Y:S04]  /*34c20*/  @!P3 LDG.E.U16 R6, desc[UR10][R2.64] ;  /* 0x0000000a0206b981 */ /* 0x0000e8000c1e1500 */
[----:B------:R-:W0:Y:S04]  /*34c30*/  LDL R2, [R1+0x2f9c] ;  /* 0x002f9c0001027983 */ /* 0x000e280000100800 */
[----:B------:R-:W0:Y:S04]  /*34c40*/  LDL R3, [R1+0x2fd0] ;  /* 0x002fd00001037983 */ /* 0x000e280000100800 */
[----:B------:R1:W-:Y:S02]  /*34c50*/  STL.S16 [R1+0x288], R0 ;  /* 0x0002880001007387 */ /* 0x0003e40000100600 */
[----:B-1----:R-:W1:Y:S02]  /*34c60*/  S2R R0, SR_TID.X ;  /* 0x0000000000007919 */ /* 0x002e640000002100 */
[----:B-1----:R-:W-:-:S04]  /*34c70*/  SHF.R.U32.HI R0, RZ, 0x4, R0 ;  /* 0x00000004ff007819 */ /* 0x002fc80000011600 */
[----:B------:R-:W-:-:S04]  /*34c80*/  SGXT.U32 R0, R0, 0x2 ;  /* 0x000000020000781a */ /* 0x000fc80000000000 */
[C---:B------:R-:W-:Y:S02]  /*34c90*/  ISETP.GE.AND P3, PT, R0.reuse, UR5, PT ;  /* 0x0000000500007c0c */ /* 0x040fe4000bf66270 */
[----:B------:R-:W-:Y:S02]  /*34ca0*/  LOP3.LUT R4, R0, 0x6c, RZ, 0xfc, !PT ;  /* 0x0000006c00047812 */ /* 0x000fe400078efcff */
[----:B------:R-:W4:Y:S01]  /*34cb0*/  LDL R0, [R1+0x288] ;  /* 0x0002880001007983 */ /* 0x000f220000100800 */
[----:B0-----:R-:W-:-:S04]  /*34cc0*/  @!P4 LOP3.LUT R3, R3, R2, RZ, 0x3c, !PT ;  /* 0x000000020303c212 */ /* 0x001fc800078e3cff */
[----:B------:R-:W-:-:S04]  /*34cd0*/  @!P4 LOP3.LUT R2, R3, R2, RZ, 0x3c, !PT ;  /* 0x000000020302c212 */ /* 0x000fc800078e3cff */
[----:B------:R-:W-:-:S05]  /*34ce0*/  @!P4 LOP3.LUT R3, R3, R2, RZ, 0x3c, !PT ;  /* 0x000000020303c212 */ /* 0x000fca00078e3cff */
[----:B----4-:R-:W4:Y:S01]  /*34cf0*/  @!P4 LDG.E.U16 R0, desc[UR10][R2.64] ;  /* 0x0000000a0200c981 */ /* 0x010f22000c1e1500 */
[----:B------:R-:W-:-:S03]  /*34d00*/  PRMT R14, RZ, 0x7610, R14 ;  /* 0x00007610ff0e7816 */ /* 0x000fc6000000000e */
[----:B----4-:R0:W-:Y:S04]  /*34d10*/  @!P4 STL [R1+0x288], R0 ;  /* 0x000288000100c387 */ /* 0x0101e80000100800 */
[----:B------:R-:W4:Y:S04]  /*34d20*/  LDL R2, [R1+0x2fa4] ;  /* 0x002fa40001027983 */ /* 0x000f280000100800 */
[----:B------:R-:W4:Y:S01]  /*34d30*/  LDL R3, [R1+0x2fd8] ;  /* 0x002fd80001037983 */ /* 0x000f220000100800 */
[----:B0-----:R-:W0:Y:S03]  /*34d40*/  S2R R0, SR_TID.X ;  /* 0x0000000000007919 */ /* 0x001e260000002100 */
[----:B------:R1:W-:Y:S01]  /*34d50*/  STL.S16 [R1+0x284], R14 ;  /* 0x0002840e01007387 */ /* 0x0003e20000100600 */
[----:B0-----:R-:W-:-:S04]  /*34d60*/  SHF.R.U32.HI R0, RZ, 0x4, R0 ;  /* 0x00000004ff007819 */ /* 0x001fc80000011600 */
[----:B------:R-:W-:-:S04]  /*34d70*/  SGXT.U32 R0, R0, 0x2 ;  /* 0x000000020000781a */ /* 0x000fc80000000000 */
[----:B-1----:R-:W-:Y:S02]  /*34d80*/  LOP3.LUT R14, R0, 0x70, RZ, 0xfc, !PT ;  /* 0x00000070000e7812 */ /* 0x002fe400078efcff */
[----:B------:R-:W2:Y:S01]  /*34d90*/  LDL R0, [R1+0x284] ;  /* 0x0002840001007983 */ /* 0x000ea20000100800 */
[----:B----4-:R-:W-:-:S04]  /*34da0*/  @!P5 LOP3.LUT R3, R3, R2, RZ, 0x3c, !PT ;  /* 0x000000020303d212 */ /* 0x010fc800078e3cff */
[----:B------:R-:W-:-:S04]  /*34db0*/  @!P5 LOP3.LUT R2, R3, R2, RZ, 0x3c, !PT ;  /* 0x000000020302d212 */ /* 0x000fc800078e3cff */
[----:B------:R-:W-:-:S05]  /*34dc0*/  @!P5 LOP3.LUT R3, R3, R2, RZ, 0x3c, !PT ;  /* 0x000000020303d212 */ /* 0x000fca00078e3cff */
[----:B--2---:R-:W2:Y:S04]  /*34dd0*/  @!P5 LDG.E.U16 R0, desc[UR10][R2.64] ;  /* 0x0000000a0200d981 */ /* 0x004ea8000c1e1500 */
[----:B--2---:R-:W-:Y:S04]  /*34de0*/  @!P5 STL [R1+0x284], R0 ;  /* 0x000284000100d387 */ /* 0x004fe80000100800 */
[----:B------:R-:W2:Y:S04]  /*34df0*/  LDL R2, [R1+0x2f40] ;  /* 0x002f400001027983 */ /* 0x000ea80000100800 */
[----:B------:R-:W2:Y:S01]  /*34e00*/  LDL R3, [R1+0x2f60] ;  /* 0x002f600001037983 */ /* 0x000ea20000100800 */
[----:B------:R-:W-:-:S02]  /*34e10*/  ISETP.GE.AND P4, PT, R4, UR5, PT ;  /* 0x0000000504007c0c */ /* 0x000fc4000bf86270 */
[----:B------:R-:W-:Y:S02]  /*34e20*/  PRMT R4, RZ, 0x7610, R4 ;  /* 0x00007610ff047816 */ /* 0x000fe40000000004 */
[----:B--2---:R-:W-:-:S04]  /*34e30*/  @!P3 LOP3.LUT R3, R3, R2, RZ, 0x3c, !PT ;  /* 0x000000020303b212 */ /* 0x004fc800078e3cff */
[----:B------:R-:W-:-:S04]  /*34e40*/  @!P3 LOP3.LUT R2, R3, R2, RZ, 0x3c, !PT ;  /* 0x000000020302b212 */ /* 0x000fc800078e3cff */
[----:B------:R-:W-:-:S05]  /*34e50*/  @!P3 LOP3.LUT R3, R3, R2, RZ, 0x3c, !PT ;  /* 0x000000020303b212 */ /* 0x000fca00078e3cff */
[----:B------:R0:W2:Y:S04]  /*34e60*/  @!P3 LDG.E.U16 R4, desc[UR10][R2.64] ;  /* 0x0000000a0204b981 */ /* 0x0000a8000c1e1500 */
[----:B------:R-:W0:Y:S04]  /*34e70*/  LDL R2, [R1+0x2fe0] ;  /* 0x002fe00001027983 */ /* 0x000e280000100800 */
[----:B------:R-:W0:Y:S01]  /*34e80*/  LDL R3, [R1+0x3000] ;  /* 0x0030000001037983 */ /* 0x000e220000100800 */
[----:B------:R-:W-:Y:S02]  /*34e90*/  PRMT R29, RZ, 0x7610, R29 ;  /* 0x00007610ff1d7816 */ /* 0x000fe4000000001d */
[----:B0-----:R-:W-:-:S04]  /*34ea0*/  @!P2 LOP3.LUT R3, R3, R2, RZ, 0x3c, !PT ;  /* 0x000000020303a212 */ /* 0x001fc800078e3cff */
[----:B------:R-:W-:-:S04]  /*34eb0*/  @!P2 LOP3.LUT R2, R3, R2, RZ, 0x3c, !PT ;  /* 0x000000020302a212 */ /* 0x000fc800078e3cff */
[----:B------:R-:W-:-:S05]  /*34ec0*/  @!P2 LOP3.LUT R3, R3, R2, RZ, 0x3c, !PT ;  /* 0x000000020303a212 */ /* 0x000fca00078e3cff */
[----:B------:R-:W4:Y:S04]  /*34ed0*/  @!P2 LDG.E.U16 R29, desc[UR10][R2.64] ;  /* 0x0000000a021da981 */ /* 0x000f28000c1e1500 */
[----:B----4-:R0:W-:Y:S04]  /*34ee0*/  STL [R1+0x27c], R29 ;  /* 0x00027c1d01007387 */ /* 0x0101e80000100800 */
[----:B0-----:R-:W4:Y:S04]  /*34ef0*/  LDL.LU R29, [R1+0x4090] ;  /* 0x00409000011d7983 */ /* 0x001f280000300800 */
[----:B------:R-:W3:Y:S04]  /*34f00*/  LDL R2, [R1+0x2fe4] ;  /* 0x002fe40001027983 */ /* 0x000ee80000100800 */
[----:B------:R-:W3:Y:S01]  /*34f10*/  LDL R3, [R1+0x2fec] ;  /* 0x002fec0001037983 */ /* 0x000ee20000100800 */
[----:B------:R-:W-:-:S02]  /*34f20*/  PRMT R15, RZ, 0x7610, R15 ;  /* 0x00007610ff0f7816 */ /* 0x000fc4000000000f */
[----:B---3--:R-:W-:-:S04]  /*34f30*/  @!P1 LOP3.LUT R3, R3, R2, RZ, 0x3c, !PT ;  /* 0x0000000203039212 */ /* 0x008fc800078e3cff */
[----:B------:R-:W-:-:S04]  /*34f40*/  @!P1 LOP3.LUT R2, R3, R2, RZ, 0x3c, !PT ;  /* 0x0000000203029212 */ /* 0x000fc800078e3cff */
[----:B------:R-:W-:-:S05]  /*34f50*/  @!P1 LOP3.LUT R3, R3, R2, RZ, 0x3c, !PT ;  /* 0x0000000203039212 */ /* 0x000fca00078e3cff */
[----:B------:R-:W3:Y:S04]  /*34f60*/  @!P1 LDG.E.U16 R15, desc[UR10][R2.64] ;  /* 0x0000000a020f9981 */ /* 0x000ee8000c1e1500 */
[----:B---3--:R0:W-:Y:S04]  /*34f70*/  STL [R1+0x278], R15 ;  /* 0x0002780f01007387 */ /* 0x0081e80000100800 */
[----:B0-----:R-:W3:Y:S04]  /*34f80*/  LDL.LU R15, [R1+0x408c] ;  /* 0x00408c00010f7983 */ /* 0x001ee80000300800 */
[----:B------:R-:W2:Y:S04]  /*34f90*/  LDL R2, [R1+0x2fb4] ;  /* 0x002fb40001027983 */ /* 0x000ea80000100800 */
[----:B------:R-:W2:Y:S01]  /*34fa0*/  LDL R3, [R1+0x2fe8] ;  /* 0x002fe80001037983 */ /* 0x000ea20000100800 */
[----:B----4-:R-:W-:-:S02]  /*34fb0*/  PRMT R29, RZ, 0x7610, R29 ;  /* 0x00007610ff1d7816 */ /* 0x010fc4000000001d */
[----:B--2---:R-:W-:-:S04]  /*34fc0*/  @!P6 LOP3.LUT R3, R3, R2, RZ, 0x3c, !PT ;  /* 0x000000020303e212 */ /* 0x004fc800078e3cff */
[----:B------:R-:W-:-:S04]  /*34fd0*/  @!P6 LOP3.LUT R2, R3, R2, RZ, 0x3c, !PT ;  /* 0x000000020302e212 */ /* 0x000fc800078e3cff */
[----:B------:R-:W-:-:S05]  /*34fe0*/  @!P6 LOP3.LUT R3, R3, R2, RZ, 0x3c, !PT ;  /* 0x000000020303e212 */ /* 0x000fca00078e3cff */
[----:B------:R-:W2:Y:S04]  /*34ff0*/  @!P6 LDG.E.U16 R29, desc[UR10][R2.64] ;  /* 0x0000000a021de981 */ /* 0x000ea8000c1e1500 */
[----:B--2---:R0:W-:Y:S04]  /*35000*/  STL [R1+0x274], R29 ;  /* 0x0002741d01007387 */ /* 0x0041e80000100800 */
[----:B0-----:R-:W2:Y:S04]  /*35010*/  LDL.LU R29, [R1+0x4088] ;  /* 0x00408800011d7983 */ /* 0x001ea80000300800 */
[----:B------:R-:W4:Y:S04]  /*35020*/  LDL R2, [R1+0x2fbc] ;  /* 0x002fbc0001027983 */ /* 0x000f280000100800 */
[----:B------:R-:W4:Y:S01]  /*35030*/  LDL R3, [R1+0x2ffc] ;  /* 0x002ffc0001037983 */ /* 0x000f220000100800 */
[----:B---3--:R-:W-:-:S02]  /*35040*/  PRMT R15, RZ, 0x7610, R15 ;  /* 0x00007610ff0f7816 */ /* 0x008fc4000000000f */
[----:B----4-:R-:W-:-:S04]  /*35050*/  @!P4 LOP3.LUT R3, R3, R2, RZ, 0x3c, !PT ;  /* 0x000000020303c212 */ /* 0x010fc800078e3cff */
[----:B------:R-:W-:-:S04]  /*35060*/  @!P4 LOP3.LUT R2, R3, R2, RZ, 0x3c, !PT ;  /* 0x000000020302c212 */ /* 0x000fc800078e3cff */
[----:B------:R-:W-:-:S05]  /*35070*/  @!P4 LOP3.LUT R3, R3, R2, RZ, 0x3c, !PT ;  /* 0x000000020303c212 */ /* 0x000fca00078e3cff */
[----:B------:R-:W3:Y:S01]  /*35080*/  @!P4 LDG.E.U16 R15, desc[UR10][R2.64] ;  /* 0x0000000a020fc981 */ /* 0x000ee2000c1e1500 */
[----:B------:R-:W-:-:S03]  /*35090*/  ISETP.GE.AND P5, PT, R14, UR5, PT ;  /* 0x000000050e007c0c */ /* 0x000fc6000bfa6270 */
[----:B---3--:R0:W-:Y:S04]  /*350a0*/  STL [R1+0x270], R15 ;  /* 0x0002700f01007387 */ /* 0x0081e80000100800 */
[----:B0-----:R-:W3:Y:S04]  /*350b0*/  LDL.LU R15, [R1+0x4084] ;  /* 0x00408400010f7983 */ /* 0x001ee80000300800 */
[----:B------:R-:W4:Y:S04]  /*350c0*/  LDL R2, [R1+0x2fc4] ;  /* 0x002fc40001027983 */ /* 0x000f280000100800 */
[----:B------:R-:W4:Y:S01]  /*350d0*/  LDL R3, [R1+0x2ff8] ;  /* 0x002ff80001037983 */ /* 0x000f220000100800 */
[----:B--2---:R-:W-:-:S02]  /*350e0*/  PRMT R29, RZ, 0x7610, R29 ;  /* 0x00007610ff1d7816 */ /* 0x004fc4000000001d */
[----:B----4-:R-:W-:-:S04]  /*350f0*/  @!P5 LOP3.LUT R3, R3, R2, RZ, 0x3c, !PT ;  /* 0x000000020303d212 */ /* 0x010fc800078e3cff */
[----:B------:R-:W-:-:S04]  /*35100*/  @!P5 LOP3.LUT R2, R3, R2, RZ, 0x3c, !PT ;  /* 0x000000020302d212 */ /* 0x000fc800078e3cff */
[----:B------:R-:W-:-:S05]  /*35110*/  @!P5 LOP3.LUT R3, R3, R2, RZ, 0x3c, !PT ;  /* 0x000000020303d212 */ /* 0x000fca00078e3cff */
[----:B------:R-:W2:Y:S01]  /*35120*/  @!P5 LDG.E.U16 R29, desc[UR10][R2.64] ;  /* 0x0000000a021dd981 */ /* 0x000ea2000c1e1500 */
[----:B------:R-:W-:-:S03]  /*35130*/  ISETP.GE.AND P1, PT, R28, UR5, PT ;  /* 0x000000051c007c0c */ /* 0x000fc6000bf26270 */
[----:B------:R-:W4:Y:S01]  /*35140*/  LDL.LU R28, [R1+0x4080] ;  /* 0x00408000011c7983 */ /* 0x000f220000300800 */
[----:B------:R-:W0:Y:S03]  /*35150*/  S2R R0, SR_TID.X ;  /* 0x0000000000007919 */ /* 0x000e260000002100 */
[----:B--2---:R1:W-:Y:S04]  /*35160*/  STL [R1+0x26c], R29 ;  /* 0x00026c1d01007387 */ /* 0x0043e80000100800 */
[----:B-1----:R-:W2:Y:S04]  /*35170*/  LDL.LU R29, [R1+0x407c] ;  /* 0x00407c00011d7983 */ /* 0x002ea80000300800 */
[----:B------:R-:W4:Y:S04]  /*35180*/  LDL R2, [R1+0x2fcc] ;  /* 0x002fcc0001027983 */ /* 0x000f280000100800 */
[----:B------:R-:W4:Y:S01]  /*35190*/  LDL R3, [R1+0x2ff4] ;  /* 0x002ff40001037983 */ /* 0x000f220000100800 */
[----:B0-----:R-:W-:-:S04]  /*351a0*/  SHF.R.U32.HI R0, RZ, 0x4, R0 ;  /* 0x00000004ff007819 */ /* 0x001fc80000011600 */
[----:B------:R-:W-:-:S04]  /*351b0*/  SGXT.U32 R0, R0, 0x2 ;  /* 0x000000020000781a */ /* 0x000fc80000000000 */
[----:B------:R-:W-:-:S04]  /*351c0*/  LOP3.LUT R14, R0, 0x74, RZ, 0xfc, !PT ;  /* 0x00000074000e7812 */ /* 0x000fc800078efcff */
[----:B------:R-:W-:Y:S02]  /*351d0*/  ISETP.GE.AND P3, PT, R14, UR5, PT ;  /* 0x000000050e007c0c */ /* 0x000fe4000bf66270 */
[----:B---3--:R-:W-:-:S11]  /*351e0*/  PRMT R15, RZ, 0x7610, R15 ;  /* 0x00007610ff0f7816 */ /* 0x008fd6000000000f */
[----:B----4-:R-:W-:-:S04]  /*351f0*/  @!P3 LOP3.LUT R3, R3, R2, RZ, 0x3c, !PT ;  /* 0x000000020303b212 */ /* 0x010fc800078e3cff */
[----:B------:R-:W-:-:S04]  /*35200*/  @!P3 LOP3.LUT R2, R3, R2, RZ, 0x3c, !PT ;  /* 0x000000020302b212 */ /* 0x000fc800078e3cff */
[----:B------:R-:W-:-:S05]  /*35210*/  @!P3 LOP3.LUT R3, R3, R2, RZ, 0x3c, !PT ;  /* 0x000000020303b212 */ /* 0x000fca00078e3cff */
[----:B------:R-:W3:Y:S01]  /*35220*/  @!P3 LDG.E.U16 R15, desc[UR10][R2.64] ;  /* 0x0000000a020fb981 */ /* 0x000ee2000c1e1500 */
[----:B------:R-:W-:-:S04]  /*35230*/  LOP3.LUT R0, R0, 0x78, RZ, 0xfc, !PT ;  /* 0x0000007800007812 */ /* 0x000fc800078efcff */
[----:B------:R-:W-:Y:S01]  /*35240*/  ISETP.GE.AND P2, PT, R0, UR5, PT ;  /* 0x0000000500007c0c */ /* 0x000fe2000bf46270 */
        /* <DEDUP_REMOVED lines=9> */
[----:B---3--:R-:W-:Y:S01]  /*352e0*/  PRMT R15, RZ, 0x7610, R15 ;  /* 0x00007610ff0f7816 */ /* 0x008fe2000000000f */
[----:B------:R-:W-:Y:S06]  /*352f0*/  BAR.SYNC.DEFER_BLOCKING 0x0 ;  /* 0x0000000000007b1d */ /* 0x000fec0000010000 */
[----:B--2---:R0:W-:Y:S04]  /*35300*/  STL [R1+0x264], R29 ;  /* 0x0002641d01007387 */ /* 0x0041e80000100800 */
[----:B0-----:R-:W2:Y:S04]  /*35310*/  LDL.LU R29, [R1+0x4074] ;  /* 0x00407400011d7983 */ /* 0x001ea80000300800 */
[----:B------:R-:W3:Y:S04]  /*35320*/  LDL R2, [R1+0x2e8c] ;  /* 0x002e8c0001027983 */ /* 0x000ee80000100800 */
[----:B------:R-:W3:Y:S02]  /*35330*/  LDL R3, [R1+0x2e90] ;  /* 0x002e900001037983 */ /* 0x000ee40000100800 */
[----:B---3--:R-:W-:-:S04]  /*35340*/  @!P0 LOP3.LUT R3, R3, R2, RZ, 0x3c, !PT ;  /* 0x0000000203038212 */ /* 0x008fc800078e3cff */
[----:B------:R-:W-:-:S04]  /*35350*/  @!P0 LOP3.LUT R2, R3, R2, RZ, 0x3c, !PT ;  /* 0x0000000203028212 */ /* 0x000fc800078e3cff */
[----:B------:R-:W-:-:S05]  /*35360*/  @!P0 LOP3.LUT R3, R3, R2, RZ, 0x3c, !PT ;  /* 0x0000000203038212 */ /* 0x000fca00078e3cff */
[----:B------:R-:W3:Y:S04]  /*35370*/  @!P0 LDG.E.U16 R15, desc[UR10][R2.64] ;  /* 0x0000000a020f8981 */ /* 0x000ee8000c1e1500 */
        /* <DEDUP_REMOVED lines=1255> */
[----:B------:R-:W-:-:S02]  /*3a1f0*/  PRMT R28, RZ, 0x7610, R28 ;  /* 0x00007610ff1c7816 */ /* 0x000fc4000000001c */
[----:B----4-:R-:W-:-:S04]  /*3a200*/  @!P1 LOP3.LUT R3, R3, R2, RZ, 0x3c, !PT ;  /* 0x0000000203039212 */ /* 0x010fc800078e3cff */
        /* <DEDUP_REMOVED lines=16> */
[----:B------:R-:W-:-:S02]  /*3a310*/  PRMT R26, RZ, 0x7610, R26 ;  /* 0x00007610ff1a7816 */ /* 0x000fc4000000001a */
        /* <DEDUP_REMOVED lines=21> */
[----:B------:R0:W3:Y:S04]  /*3a470*/  @!P1 LDG.E.U16 R15, desc[UR10][R2.64] ;  /* 0x0000000a020f9981 */ /* 0x0000e8000c1e1500 */
[----:B------:R-:W0:Y:S04]  /*3a480*/  LDL R2, [R1+0x2740] ;  /* 0x0027400001027983 */ /* 0x000e280000100800 */
[----:B------:R-:W0:Y:S01]  /*3a490*/  LDL R3, [R1+0x2744] ;  /* 0x0027440001037983 */ /* 0x000e220000100800 */
[----:B------:R-:W-:Y:S02]  /*3a4a0*/  PRMT R24, RZ, 0x7610, R24 ;  /* 0x00007610ff187816 */ /* 0x000fe40000000018 */
[----:B0-----:R-:W-:-:S04]  /*3a4b0*/  @!P0 LOP3.LUT R3, R3, R2, RZ, 0x3c, !PT ;  /* 0x0000000203038212 */ /* 0x001fc800078e3cff */
[----:B------:R-:W-:-:S04]  /*3a4c0*/  @!P0 LOP3.LUT R2, R3, R2, RZ, 0x3c, !PT ;  /* 0x0000000203028212 */ /* 0x000fc800078e3cff */
[----:B------:R-:W-:-:S05]  /*3a4d0*/  @!P0 LOP3.LUT R3, R3, R2, RZ, 0x3c, !PT ;  /* 0x0000000203038212 */ /* 0x000fca00078e3cff */
[----:B------:R-:W2:Y:S04]  /*3a4e0*/  @!P0 LDG.E.U16 R24, desc[UR10][R2.64] ;  /* 0x0000000a02188981 */ /* 0x000ea8000c1e1500 */
[----:B---3--:R0:W-:Y:S04]  /*3a4f0*/  STL [R1+0x20], R15 ;  /* 0x0000200f01007387 */ /* 0x0081e80000100800 */
[----:B0-----:R-:W3:Y:S04]  /*3a500*/  LDL R15, [R1+0x25cc] ;  /* 0x0025cc00010f7983 */ /* 0x001ee80000100800 */
        /* <DEDUP_REMOVED lines=35> */
[----:B------:R-:W4:Y:S01]  /*3a740*/  @!P0 LDG.E.U16 R18, desc[UR10][R2.64] ;  /* 0x0000000a02128981 */ /* 0x000f22000c1e1500 */
[----:B------:R-:W-:-:S03]  /*3a750*/  PRMT R14, RZ, 0x7610, R14 ;  /* 0x00007610ff0e7816 */ /* 0x000fc6000000000e */
[----:B----4-:R0:W-:Y:S04]  /*3a760*/  STL [R1+0xc], R18 ;  /* 0x00000c1201007387 */ /* 0x0101e80000100800 */
[----:B0-----:R-:W4:Y:S04]  /*3a770*/  LDL.LU R18, [R1+0x3e20] ;  /* 0x003e200001127983 */ /* 0x001f280000300800 */
[----:B------:R-:W3:Y:S01]  /*3a780*/  LDL R3, [R1+0x25c8] ;  /* 0x0025c80001037983 */ /* 0x000ee20000100800 */
[----:B------:R-:W-:Y:S01]  /*3a790*/  @!P1 IMAD.MOV.U32 R2, RZ, RZ, R15 ;  /* 0x000000ffff029224 */ /* 0x000fe200078e000f */
[----:B------:R-:W-:-:S02]  /*3a7a0*/  PRMT R19, RZ, 0x7610, R19 ;  /* 0x00007610ff137816 */ /* 0x000fc40000000013 */
[----:B------:R-:W2:Y:S04]  /*3a7b0*/  LDL R15, [R1+0x24c0] ;  /* 0x0024c000010f7983 */ /* 0x000ea80000100800 */
[----:B---3--:R0:W3:Y:S04]  /*3a7c0*/  @!P1 LDG.E.U16 R14, desc[UR10][R2.64] ;  /* 0x0000000a020e9981 */ /* 0x0080e8000c1e1500 */
[----:B------:R-:W0:Y:S04]  /*3a7d0*/  LDL R2, [R1+0x25c0] ;  /* 0x0025c00001027983 */ /* 0x000e280000100800 */
[----:B------:R-:W0:Y:S02]  /*3a7e0*/  LDL R3, [R1+0x25c4] ;  /* 0x0025c40001037983 */ /* 0x000e240000100800 */
[----:B0-----:R-:W-:-:S04]  /*3a7f0*/  @!P0 LOP3.LUT R3, R3, R2, RZ, 0x3c, !PT ;  /* 0x0000000203038212 */ /* 0x001fc800078e3cff */
[----:B------:R-:W-:-:S04]  /*3a800*/  @!P0 LOP3.LUT R2, R3, R2, RZ, 0x3c, !PT ;  /* 0x0000000203028212 */ /* 0x000fc800078e3cff */
[----:B------:R-:W-:-:S05]  /*3a810*/  @!P0 LOP3.LUT R3, R3, R2, RZ, 0x3c, !PT ;  /* 0x0000000203038212 */ /* 0x000fca00078e3cff */
[----:B------:R-:W4:Y:S04]  /*3a820*/  @!P0 LDG.E.U16 R19, desc[UR10][R2.64] ;  /* 0x0000000a02138981 */ /* 0x000f28000c1e1500 */
[----:B---3--:R0:W-:Y:S04]  /*3a830*/  STL [R1+0x8], R14 ;  /* 0x0000080e01007387 */ /* 0x0081e80000100800 */
[----:B0-----:R-:W3:Y:S04]  /*3a840*/  LDL R14, [R1+0x24c4] ;  /* 0x0024c400010e7983 */ /* 0x001ee80000100800 */
[----:B----4-:R0:W-:Y:S04]  /*3a850*/  STL [R1+0x4], R19 ;  /* 0x0000041301007387 */ /* 0x0101e80000100800 */
[----:B0-----:R-:W4:Y:S04]  /*3a860*/  LDL.LU R19, [R1+0x3e1c] ;  /* 0x003e1c0001137983 */ /* 0x001f280000300800 */
[----:B------:R-:W2:Y:S04]  /*3a870*/  LDL R2, [R1+0x2548] ;  /* 0x0025480001027983 */ /* 0x000ea80000100800 */
[----:B------:R-:W2:Y:S01]  /*3a880*/  LDL R3, [R1+0x254c] ;  /* 0x00254c0001037983 */ /* 0x000ea20000100800 */
[----:B------:R-:W-:-:S02]  /*3a890*/  PRMT R20, RZ, 0x7610, R20 ;  /* 0x00007610ff147816 */ /* 0x000fc40000000014 */
[----:B--2---:R-:W-:-:S04]  /*3a8a0*/  @!P1 LOP3.LUT R3, R3, R2, RZ, 0x3c, !PT ;  /* 0x0000000203039212 */ /* 0x004fc800078e3cff */
[----:B------:R-:W-:-:S04]  /*3a8b0*/  @!P1 LOP3.LUT R2, R3, R2, RZ, 0x3c, !PT ;  /* 0x0000000203029212 */ /* 0x000fc800078e3cff */
[----:B------:R-:W-:-:S05]  /*3a8c0*/  @!P1 LOP3.LUT R3, R3, R2, RZ, 0x3c, !PT ;  /* 0x0000000203039212 */ /* 0x000fca00078e3cff */
[----:B------:R-:W2:Y:S04]  /*3a8d0*/  @!P1 LDG.E.U16 R20, desc[UR10][R2.64] ;  /* 0x0000000a02149981 */ /* 0x000ea8000c1e1500 */
[----:B--2---:R0:W-:Y:S04]  /*3a8e0*/  STL [R1], R20 ;  /* 0x0000001401007387 */ /* 0x0041e80000100800 */
[----:B0-----:R-:W2:Y:S04]  /*3a8f0*/  LDL.LU R20, [R1+0x3e18] ;  /* 0x003e180001147983 */ /* 0x001ea80000300800 */
        /* <DEDUP_REMOVED lines=13> */
[----:B------:R0:W4:Y:S04]  /*3a9d0*/  @!P1 LDG.E.U16 R28, desc[UR10][R2.64] ;  /* 0x0000000a021c9981 */ /* 0x000128000c1e1500 */
[----:B---3--:R1:W-:Y:S01]  /*3a9e0*/  STL [R1+0x3d80], R29 ;  /* 0x003d801d01007387 */ /* 0x0083e20000100800 */
[----:B------:R-:W-:Y:S01]  /*3a9f0*/  PRMT R27, RZ, 0x7610, R27 ;  /* 0x00007610ff1b7816 */ /* 0x000fe2000000001b */
[----:B0-----:R-:W-:Y:S02]  /*3aa00*/  @!P0 IMAD.MOV.U32 R2, RZ, RZ, R14 ;  /* 0x000000ffff028224 */ /* 0x001fe400078e000e */
[----:B-1----:R-:W3:Y:S01]  /*3aa10*/  LDL R29, [R1+0x2444] ;  /* 0x00244400011d7983 */ /* 0x002ee20000100800 */
[----:B------:R-:W-:-:S05]  /*3aa20*/  @!P0 IMAD.MOV.U32 R3, RZ, RZ, R15 ;  /* 0x000000ffff038224 */ /* 0x000fca00078e000f */
[----:B------:R-:W2:Y:S04]  /*3aa30*/  @!P0 LDG.E.U16 R27, desc[UR10][R2.64] ;  /* 0x0000000a021b8981 */ /* 0x000ea8000c1e1500 */
[----:B----4-:R0:W-:Y:S04]  /*3aa40*/  STL [R1+0x3d84], R28 ;  /* 0x003d841c01007387 */ /* 0x0101e80000100800 */
[----:B------:R-:W4:Y:S01]  /*3aa50*/  LDL R3, [R1+0x2448] ;  /* 0x0024480001037983 */ /* 0x000f220000100800 */
[----:B------:R-:W-:-:S03]  /*3aa60*/  PRMT R26, RZ, 0x7610, R26 ;  /* 0x00007610ff1a7816 */ /* 0x000fc6000000001a */
[----:B------:R-:W3:Y:S04]  /*3aa70*/  LDL R15, [R1+0x23c8] ;  /* 0x0023c800010f7983 */ /* 0x000ee80000100800 */
[----:B------:R-:W3:Y:S04]  /*3aa80*/  LDL R14, [R1+0x23cc] ;  /* 0x0023cc00010e7983 */ /* 0x000ee80000100800 */
[----:B0-----:R-:W4:Y:S04]  /*3aa90*/  LDL R28, [R1+0x244c] ;  /* 0x00244c00011c7983 */ /* 0x001f280000100800 */
[----:B--2---:R0:W-:Y:S01]  /*3aaa0*/  STL [R1+0x3d88], R27 ;  /* 0x003d881b01007387 */ /* 0x0041e20000100800 */
[----:B------:R-:W-:-:S02]  /*3aab0*/  PRMT R25, RZ, 0x7610, R25 ;  /* 0x00007610ff197816 */ /* 0x000fc40000000019 */
[----:B------:R-:W-:Y:S01]  /*3aac0*/  PRMT R24, RZ, 0x7610, R24 ;  /* 0x00007610ff187816 */ /* 0x000fe20000000018 */
[----:B0-----:R-:W2:Y:S01]  /*3aad0*/  LDL R27, [R1+0x234c] ;  /* 0x00234c00011b7983 */ /* 0x001ea20000100800 */
[----:B----4-:R-:W-:-:S03]  /*3aae0*/  @!P1 IMAD.MOV.U32 R2, RZ, RZ, R28 ;  /* 0x000000ffff029224 */ /* 0x010fc600078e001c */
[----:B------:R-:W4:Y:S04]  /*3aaf0*/  LDL R28, [R1+0x2348] ;  /* 0x00234800011c7983 */ /* 0x000f280000100800 */
[----:B------:R3:W2:Y:S04]  /*3ab00*/  @!P1 LDG.E.U16 R26, desc[UR10][R2.64] ;  /* 0x0000000a021a9981 */ /* 0x0006a8000c1e1500 */
[----:B------:R-:W4:Y:S01]  /*3ab10*/  LDL R3, [R1+0x2440] ;  /* 0x0024400001037983 */ /* 0x000f220000100800 */
[----:B---3--:R-:W-:-:S05]  /*3ab20*/  @!P0 IMAD.MOV.U32 R2, RZ, RZ, R29 ;  /* 0x000000ffff028224 */ /* 0x008fca00078e001d */
[----:B----4-:R0:W3:Y:S04]  /*3ab30*/  @!P0 LDG.E.U16 R25, desc[UR10][R2.64] ;  /* 0x0000000a02198981 */ /* 0x0100e8000c1e1500 */
[----:B--2---:R1:W-:Y:S04]  /*3ab40*/  STL [R1+0x3d8c], R26 ;  /* 0x003d8c1a01007387 */ /* 0x0043e80000100800 */
[----:B------:R-:W2:Y:S01]  /*3ab50*/  LDL R29, [R1+0x2340] ;  /* 0x00234000011d7983 */ /* 0x000ea20000100800 */
[----:B0-----:R-:W-:-:S03]  /*3ab60*/  @!P1 IMAD.MOV.U32 R2, RZ, RZ, R14 ;  /* 0x000000ffff029224 */ /* 0x001fc600078e000e */
[----:B-1----:R-:W4:Y:S01]  /*3ab70*/  LDL R26, [R1+0x2344] ;  /* 0x00234400011a7983 */ /* 0x002f220000100800 */
[----:B------:R-:W-:-:S05]  /*3ab80*/  @!P1 IMAD.MOV.U32 R3, RZ, RZ, R15 ;  /* 0x000000ffff039224 */ /* 0x000fca00078e000f */
[----:B------:R0:W2:Y:S04]  /*3ab90*/  @!P1 LDG.E.U16 R24, desc[UR10][R2.64] ;  /* 0x0000000a02189981 */ /* 0x0000a8000c1e1500 */
[----:B---3--:R1:W-:Y:S04]  /*3aba0*/  STL [R1+0x3d90], R25 ;  /* 0x003d901901007387 */ /* 0x0083e80000100800 */
[----:B------:R-:W3:Y:S01]  /*3abb0*/  LDL R3, [R1+0x23c0] ;  /* 0x0023c00001037983 */ /* 0x000ee20000100800 */
[----:B------:R-:W-:Y:S02]  /*3abc0*/  PRMT R23, RZ, 0x7610, R23 ;  /* 0x00007610ff177816 */ /* 0x000fe40000000017 */
[----:B------:R-:W-:Y:S01]  /*3abd0*/  PRMT R22, RZ, 0x7610, R22 ;  /* 0x00007610ff167816 */ /* 0x000fe20000000016 */
[----:B------:R-:W4:Y:S04]  /*3abe0*/  LDL R15, [R1+0x22c8] ;  /* 0x0022c800010f7983 */ /* 0x000f280000100800 */
[----:B------:R-:W4:Y:S04]  /*3abf0*/  LDL R14, [R1+0x22cc] ;  /* 0x0022cc00010e7983 */ /* 0x000f280000100800 */
[----:B-1----:R-:W0:Y:S02]  /*3ac00*/  LDL R25, [R1+0x23c4] ;  /* 0x0023c40001197983 */ /* 0x002e240000100800 */
[----:B0-----:R-:W-:-:S05]  /*3ac10*/  @!P0 IMAD.MOV.U32 R2, RZ, RZ, R25 ;  /* 0x000000ffff028224 */ /* 0x001fca00078e0019 */
[----:B---3--:R0:W3:Y:S04]  /*3ac20*/  @!P0 LDG.E.U16 R23, desc[UR10][R2.64] ;  /* 0x0000000a02178981 */ /* 0x0080e8000c1e1500 */
[----:B--2---:R-:W-:Y:S01]  /*3ac30*/  STL [R1+0x3d94], R24 ;  /* 0x003d941801007387 */ /* 0x004fe20000100800 */
[----:B0-----:R-:W-:Y:S02]  /*3ac40*/  @!P1 IMAD.MOV.U32 R2, RZ, RZ, R27 ;  /* 0x000000ffff029224 */ /* 0x001fe400078e001b */
[----:B------:R-:W-:-:S05]  /*3ac50*/  @!P1 IMAD.MOV.U32 R3, RZ, RZ, R28 ;  /* 0x000000ffff039224 */ /* 0x000fca00078e001c */
[----:B------:R4:W2:Y:S04]  /*3ac60*/  @!P1 LDG.E.U16 R22, desc[UR10][R2.64] ;  /* 0x0000000a02169981 */ /* 0x0008a8000c1e1500 */
[----:B---3--:R0:W-:Y:S04]  /*3ac70*/  STL [R1+0x3d98], R23 ;  /* 0x003d981701007387 */ /* 0x0081e80000100800 */
[----:B------:R-:W3:Y:S04]  /*3ac80*/  LDL R28, [R1+0x22c0] ;  /* 0x0022c000011c7983 */ /* 0x000ee80000100800 */
[----:B------:R-:W3:Y:S01]  /*3ac90*/  LDL R27, [R1+0x22c4] ;  /* 0x0022c400011b7983 */ /* 0x000ee20000100800 */
[----:B------:R-:W-:Y:S01]  /*3aca0*/  PRMT R21, RZ, 0x7610, R21 ;  /* 0x00007610ff157816 */ /* 0x000fe20000000015 */
[----:B----4-:R-:W-:-:S02]  /*3acb0*/  @!P0 IMAD.MOV.U32 R2, RZ, RZ, R26 ;  /* 0x000000ffff028224 */ /* 0x010fc400078e001a */
[----:B------:R-:W-:Y:S01]  /*3acc0*/  @!P0 IMAD.MOV.U32 R3, RZ, RZ, R29 ;  /* 0x000000ffff038224 */ /* 0x000fe200078e001d */
[----:B------:R-:W-:-:S04]  /*3acd0*/  PRMT R0, RZ, 0x7610, R0 ;  /* 0x00007610ff007816 */ /* 0x000fc80000000000 */
[----:B------:R1:W4:Y:S04]  /*3ace0*/  @!P0 LDG.E.U16 R21, desc[UR10][R2.64] ;  /* 0x0000000a02158981 */ /* 0x000328000c1e1500 */
[----:B------:R3:W4:Y:S04]  /*3acf0*/  @!P1 LDG.E.U16 R0, desc[UR10][R14.64] ;  /* 0x0000000a0e009981 */ /* 0x000728000c1e1500 */
[----:B--2---:R2:W-:Y:S04]  /*3ad00*/  STL [R1+0x3d9c], R22 ;  /* 0x003d9c1601007387 */ /* 0x0045e80000100800 */
[----:B0-----:R-:W4:Y:S01]  /*3ad10*/  LDL R23, [R1+0x2248] ;  /* 0x0022480001177983 */ /* 0x001f220000100800 */
[----:B-1----:R-:W-:-:S03]  /*3ad20*/  PRMT R3, RZ, 0x7610, R3 ;  /* 0x00007610ff037816 */ /* 0x002fc60000000003 */
[----:B--2---:R-:W2:Y:S01]  /*3ad30*/  LDL R22, [R1+0x224c] ;  /* 0x00224c0001167983 */ /* 0x004ea20000100800 */
[----:B---3--:R-:W-:Y:S02]  /*3ad40*/  @!P0 IMAD.MOV.U32 R15, RZ, RZ, R28 ;  /* 0x000000ffff0f8224 */ /* 0x008fe400078e001c */
[----:B------:R-:W-:-:S05]  /*3ad50*/  @!P0 IMAD.MOV.U32 R14, RZ, RZ, R27 ;  /* 0x000000ffff0e8224 */ /* 0x000fca00078e001b */
[----:B------:R0:W3:Y:S04]  /*3ad60*/  @!P0 LDG.E.U16 R3, desc[UR10][R14.64] ;  /* 0x0000000a0e038981 */ /* 0x0000e8000c1e1500 */
[----:B----4-:R1:W-:Y:S04]  /*3ad70*/  STL [R1+0x3da0], R21 ;  /* 0x003da01501007387 */ /* 0x0103e80000100800 */
[----:B------:R-:W4:Y:S04]  /*3ad80*/  LDL R26, [R1+0x2240] ;  /* 0x00224000011a7983 */ /* 0x000f280000100800 */
[----:B------:R-:W4:Y:S01]  /*3ad90*/  LDL R25, [R1+0x2244] ;  /* 0x0022440001197983 */ /* 0x000f220000100800 */
[----:B------:R-:W-:-:S03]  /*3ada0*/  PRMT R18, RZ, 0x7610, R18 ;  /* 0x00007610ff127816 */ /* 0x000fc60000000012 */
[----:B------:R-:W4:Y:S04]  /*3adb0*/  LDL R24, [R1+0x21c8] ;  /* 0x0021c80001187983 */ /* 0x000f280000100800 */
[----:B------:R-:W4:Y:S01]  /*3adc0*/  LDL R2, [R1+0x21cc] ;  /* 0x0021cc0001027983 */ /* 0x000f220000100800 */
[----:B0-----:R-:W-:-:S03]  /*3add0*/  @!P1 IMAD.MOV.U32 R15, RZ, RZ, R23 ;  /* 0x000000ffff0f9224 */ /* 0x001fc600078e0017 */
[----:B------:R-:W-:Y:S01]  /*3ade0*/  STL [R1+0x3da4], R0 ;  /* 0x003da40001007387 */ /* 0x000fe20000100800 */
[----:B--2---:R-:W-:-:S05]  /*3adf0*/  @!P1 IMAD.MOV.U32 R14, RZ, RZ, R22 ;  /* 0x000000ffff0e9224 */ /* 0x004fca00078e0016 */
[----:B------:R4:W2:Y:S04]  /*3ae00*/  @!P1 LDG.E.U16 R18, desc[UR10][R14.64] ;  /* 0x0000000a0e129981 */ /* 0x0008a8000c1e1500 */
[----:B---3--:R0:W-:Y:S04]  /*3ae10*/  STL [R1+0x3da8], R3 ;  /* 0x003da80301007387 */ /* 0x0081e80000100800 */
[----:B------:R-:W3:Y:S04]  /*3ae20*/  LDL R23, [R1+0x2ef4] ;  /* 0x002ef40001177983 */ /* 0x000ee80000100800 */
[----:B------:R-:W3:Y:S04]  /*3ae30*/  LDL R22, [R1+0x2efc] ;  /* 0x002efc0001167983 */ /* 0x000ee80000100800 */
[----:B-1----:R-:W3:Y:S04]  /*3ae40*/  LDL R21, [R1+0x2ef8] ;  /* 0x002ef80001157983 */ /* 0x002ee80000100800 */
[----:B0-----:R-:W3:Y:S01]  /*3ae50*/  LDL R3, [R1+0x2f00] ;  /* 0x002f000001037983 */ /* 0x001ee20000100800 */
[----:B------:R-:W-:Y:S01]  /*3ae60*/  PRMT R19, RZ, 0x7610, R19 ;  /* 0x00007610ff137816 */ /* 0x000fe20000000013 */
[----:B----4-:R-:W-:-:S02]  /*3ae70*/  @!P0 IMAD.MOV.U32 R14, RZ, RZ, R25 ;  /* 0x000000ffff0e8224 */ /* 0x010fc400078e0019 */
[----:B------:R-:W-:Y:S01]  /*3ae80*/  @!P0 IMAD.MOV.U32 R15, RZ, RZ, R26 ;  /* 0x000000ffff0f8224 */ /* 0x000fe200078e001a */
[----:B------:R-:W-:-:S04]  /*3ae90*/  PRMT R20, RZ, 0x7610, R20 ;  /* 0x00007610ff147816 */ /* 0x000fc80000000014 */
[----:B------:R0:W4:Y:S04]  /*3aea0*/  @!P0 LDG.E.U16 R19, desc[UR10][R14.64] ;  /* 0x0000000a0e138981 */ /* 0x000128000c1e1500 */
[----:B--2---:R1:W-:Y:S01]  /*3aeb0*/  STL [R1+0x3dac], R18 ;  /* 0x003dac1201007387 */ /* 0x0043e20000100800 */
[----:B0-----:R-:W-:Y:S02]  /*3aec0*/  @!P1 IMAD.MOV.U32 R14, RZ, RZ, R2 ;  /* 0x000000ffff0e9224 */ /* 0x001fe400078e0002 */
[----:B------:R-:W-:-:S05]  /*3aed0*/  @!P1 IMAD.MOV.U32 R15, RZ, RZ, R24 ;  /* 0x000000ffff0f9224 */ /* 0x000fca00078e0018 */
[----:B------:R3:W2:Y:S01]  /*3aee0*/  @!P1 LDG.E.U16 R20, desc[UR10][R14.64] ;  /* 0x0000000a0e149981 */ /* 0x0006a2000c1e1500 */
[----:B-1----:R-:W-:Y:S02]  /*3aef0*/  PRMT R18, RZ, 0x7610, R18 ;  /* 0x00007610ff127816 */ /* 0x002fe40000000012 */
[----:B------:R-:W-:Y:S01]  /*3af00*/  PRMT R0, RZ, 0x7610, R0 ;  /* 0x00007610ff007816 */ /* 0x000fe20000000000 */
[----:B---3--:R-:W-:Y:S02]  /*3af10*/  @!P1 IMAD.MOV.U32 R15, RZ, RZ, R23 ;  /* 0x000000ffff0f9224 */ /* 0x008fe400078e0017 */
[----:B------:R-:W-:-:S05]  /*3af20*/  @!P1 IMAD.MOV.U32 R14, RZ, RZ, R22 ;  /* 0x000000ffff0e9224 */ /* 0x000fca00078e0016 */
[----:B------:R0:W3:Y:S02]  /*3af30*/  @!P1 LDG.E.U16 R18, desc[UR10][R14.64] ;  /* 0x0000000a0e129981 */ /* 0x0000e4000c1e1500 */
[----:B0-----:R-:W-:Y:S02]  /*3af40*/  @!P0 IMAD.MOV.U32 R14, RZ, RZ, R3 ;  /* 0x000000ffff0e8224 */ /* 0x001fe400078e0003 */
[----:B------:R-:W-:-:S05]  /*3af50*/  @!P0 IMAD.MOV.U32 R15, RZ, RZ, R21 ;  /* 0x000000ffff0f8224 */ /* 0x000fca00078e0015 */
[----:B------:R-:W3:Y:S01]  /*3af60*/  @!P0 LDG.E.U16 R0, desc[UR10][R14.64] ;  /* 0x0000000a0e008981 */ /* 0x000ee2000c1e1500 */
[----:B------:R-:W0:Y:S03]  /*3af70*/  S2R R29, SR_TID.X ;  /* 0x00000000001d7919 */ /* 0x000e260000002100 */
[----:B----4-:R-:W-:Y:S04]  /*3af80*/  STL [R1+0x3db0], R19 ;  /* 0x003db01301007387 */ /* 0x010fe80000100800 */
[----:B--2---:R1:W-:Y:S04]  /*3af90*/  STL [R1+0x3db4], R20 ;  /* 0x003db41401007387 */ /* 0x0043e80000100800 */
[----:B-1----:R-:W2:Y:S04]  /*3afa0*/  LDL.LU R20, [R1+0x2ac] ;  /* 0x0002ac0001147983 */ /* 0x002ea80000300800 */
[----:B------:R-:W4:Y:S01]  /*3afb0*/  LDL.LU R19, [R1+0x2a8] ;  /* 0x0002a80001137983 */ /* 0x000f220000300800 */
[----:B0-----:R-:W-:-:S05]  /*3afc0*/  LOP3.LUT R29, R29, 0x3f, RZ, 0xc0, !PT ;  /* 0x0000003f1d1d7812 */ /* 0x001fca00078ec0ff */
[----:B------:R-:W-:Y:S01]  /*3afd0*/  IMAD.SHL.U32 R2, R29, 0x2, RZ ;  /* 0x000000021d027824 */ /* 0x000fe200078e00ff */
[----:B---3--:R0:W-:Y:S04]  /*3afe0*/  STL [R1+0xf00], R18 ;  /* 0x000f001201007387 */ /* 0x0081e80000100800 */
[----:B0-----:R-:W3:Y:S04]  /*3aff0*/  LDL.LU R18, [R1+0x2a4] ;  /* 0x0002a40001127983 */ /* 0x001ee80000300800 */
[----:B------:R-:W3:Y:S04]  /*3b000*/  LDL.LU R3, [R1+0x2a0] ;  /* 0x0002a00001037983 */ /* 0x000ee80000300800 */
[----:B------:R0:W-:Y:S04]  /*3b010*/  STL [R1+0xefc], R0 ;  /* 0x000efc0001007387 */ /* 0x0001e80000100800 */
[----:B0-----:R-:W3:Y:S04]  /*3b020*/  LDL.LU R0, [R1+0x29c] ;  /* 0x00029c0001007983 */ /* 0x001ee80000300800 */
[----:B------:R-:W3:Y:S04]  /*3b030*/  LDL.LU R21, [R1+0x298] ;  /* 0x0002980001157983 */ /* 0x000ee80000300800 */
        /* <DEDUP_REMOVED lines=465> */
[----:B0-----:R-:W2:Y:S04]  /*3cd50*/  LDL.LU R15, [R1+0x2b0] ;  /* 0x0002b000010f7983 */ /* 0x001ea80000300800 */
        /* <DEDUP_REMOVED lines=319> */
[----:B------:R-:W0:Y:S03]  /*3e150*/  S2UR UR6, SR_CgaCtaId ;  /* 0x00000000000679c3 */ /* 0x000e260000008800 */
        /* <DEDUP_REMOVED lines=22> */
[----:B------:R-:W-:-:S03]  /*3e2c0*/  UMOV UR5, 0x400 ;  /* 0x0000040000057882 */ /* 0x000fc60000000000 */
[----:B------:R-:W-:Y:S04]  /*3e2d0*/  STL [R1+0x3d78], R14 ;  /* 0x003d780e01007387 */ /* 0x000fe80000100800 */
[----:B------:R1:W-:Y:S01]  /*3e2e0*/  STL [R1+0x3dbc], R14 ;  /* 0x003dbc0e01007387 */ /* 0x0003e20000100800 */
[----:B0-----:R-:W-:-:S03]  /*3e2f0*/  ULEA UR5, UR6, UR5, 0x18 ;  /* 0x0000000506057291 */ /* 0x001fc6000f8ec03f */
[----:B-1----:R-:W4:Y:S04]  /*3e300*/  LDL.LU R14, [R1+0x264] ;  /* 0x00026400010e7983 */ /* 0x002f280000300800 */
        /* <DEDUP_REMOVED lines=8> */
[----:B------:R-:W-:Y:S04]  /*3e390*/  STS.U16 [R2+UR5+0x20100], R5 ;  /* 0x0201000502007988 */ /* 0x000fe80008000405 */
[----:B------:R0:W-:Y:S04]  /*3e3a0*/  STL [R1+0x3dc0], R5 ;  /* 0x003dc00501007387 */ /* 0x0001e80000100800 */
[----:B0-----:R-:W3:Y:S04]  /*3e3b0*/  LDL.LU R5, [R1+0x26c] ;  /* 0x00026c0001057983 */ /* 0x001ee80000300800 */
        /* <DEDUP_REMOVED lines=11> */
[----:B------:R-:W-:Y:S04]  /*3e470*/  STS.U16 [R2+UR5+0x20300], R16 ;  /* 0x0203001002007988 */ /* 0x000fe80008000405 */
[----:B0-----:R-:W2:Y:S04]  /*3e480*/  LDL.LU R17, [R1+0x274] ;  /* 0x0002740001117983 */ /* 0x001ea80000300800 */
[----:B------:R0:W-:Y:S04]  /*3e490*/  STL [R1+0x3dc8], R16 ;  /* 0x003dc81001007387 */ /* 0x0001e80000100800 */
[----:B0-----:R-:W2:Y:S04]  /*3e4a0*/  LDL.LU R16, [R1+0x284] ;  /* 0x0002840001107983 */ /* 0x001ea80000300800 */
[----:B------:R-:W-:Y:S04]  /*3e4b0*/  STL [R1+0x3dcc], R13 ;  /* 0x003dcc0d01007387 */ /* 0x000fe80000100800 */
[----:B------:R-:W-:Y:S04]  /*3e4c0*/  STL [R1+0x3dd0], R12 ;  /* 0x003dd00c01007387 */ /* 0x000fe80000100800 */
[----:B------:R-:W-:Y:S04]  /*3e4d0*/  STL [R1+0x3dd4], R11 ;  /* 0x003dd40b01007387 */ /* 0x000fe80000100800 */
[----:B------:R-:W-:Y:S04]  /*3e4e0*/  STL [R1+0x3dd8], R10 ;  /* 0x003dd80a01007387 */ /* 0x000fe80000100800 */
[----:B------:R0:W-:Y:S04]  /*3e4f0*/  STS.U16 [R2+UR5+0x20000], R4 ;  /* 0x0200000402007988 */ /* 0x0001e80008000405 */
[----:B------:R-:W-:Y:S04]  /*3e500*/  STL [R1+0x3ddc], R9 ;  /* 0x003ddc0901007387 */ /* 0x000fe80000100800 */
[----:B------:R-:W-:Y:S04]  /*3e510*/  STS.U16 [R2+UR5+0x20400], R13 ;  /* 0x0204000d02007988 */ /* 0x000fe80008000405 */
[----:B------:R-:W-:Y:S04]  /*3e520*/  STS.U16 [R2+UR5+0x20500], R12 ;  /* 0x0205000c02007988 */ /* 0x000fe80008000405 */
[----:B------:R-:W-:Y:S04]  /*3e530*/  STS.U16 [R2+UR5+0x20600], R11 ;  /* 0x0206000b02007988 */ /* 0x000fe80008000405 */
[----:B------:R-:W-:Y:S04]  /*3e540*/  STS.U16 [R2+UR5+0x20700], R10 ;  /* 0x0207000a02007988 */ /* 0x000fe80008000405 */
[----:B------:R-:W-:Y:S04]  /*3e550*/  STS.U16 [R2+UR5+0x20800], R9 ;  /* 0x0208000902007988 */ /* 0x000fe80008000405 */
[----:B------:R-:W-:Y:S04]  /*3e560*/  STS.U16 [R2+UR5+0x20900], R8 ;  /* 0x0209000802007988 */ /* 0x000fe80008000405 */
[----:B------:R-:W-:Y:S04]  /*3e570*/  STL [R1+0x3de0], R8 ;  /* 0x003de00801007387 */ /* 0x000fe80000100800 */
[----:B------:R-:W-:Y:S04]  /*3e580*/  STS.U16 [R2+UR5+0x20a00], R7 ;  /* 0x020a000702007988 */ /* 0x000fe80008000405 */
[----:B------:R-:W-:Y:S01]  /*3e590*/  STS.U16 [R2+UR5+0x20b00], R6 ;  /* 0x020b000602007988 */ /* 0x000fe20008000405 */
[----:B0-----:R-:W-:-:S03]  /*3e5a0*/  LOP3.LUT R4, R2, 0x10, RZ, 0x3c, !PT ;  /* 0x0000001002047812 */ /* 0x001fc600078e3cff */
[----:B----4-:R-:W-:Y:S04]  /*3e5b0*/  STS.U16 [R2+UR5+0x20f00], R14 ;  /* 0x020f000e02007988 */ /* 0x010fe80008000405 */
[----:B---3--:R-:W-:Y:S04]  /*3e5c0*/  STS.U16 [R2+UR5+0x20e00], R5 ;  /* 0x020e000502007988 */ /* 0x008fe80008000405 */
[----:B--2---:R-:W-:Y:S04]  /*3e5d0*/  STS.U16 [R2+UR5+0x20d00], R17 ;  /* 0x020d001102007988 */ /* 0x004fe80008000405 */
[----:B------:R0:W-:Y:S04]  /*3e5e0*/  STS.U16 [R2+UR5+0x20c00], R16 ;  /* 0x020c001002007988 */ /* 0x0001e80008000405 */
[----:B0-----:R-:W2:Y:S04]  /*3e5f0*/  LDL.LU R2, [R1+0x278] ;  /* 0x0002780001027983 */ /* 0x001ea80000300800 */
[----:B------:R-:W3:Y:S04]  /*3e600*/  LDL.LU R6, [R1+0x258] ;  /* 0x0002580001067983 */ /* 0x000ee80000300800 */
[----:B------:R-:W-:Y:S04]  /*3e610*/  STS.U16 [R4+UR5+0x20080], R15 ;  /* 0x0200800f04007988 */ /* 0x000fe80008000405 */
        /* <DEDUP_REMOVED lines=14> */
[----:B---3--:R0:W-:Y:S04]  /*3e700*/  STL [R1+0x3e14], R6 ;  /* 0x003e140601007387 */ /* 0x0081e80000100800 */
[----:B0-----:R-:W3:Y:S04]  /*3e710*/  LDL.LU R6, [R1+0x260] ;  /* 0x0002600001067983 */ /* 0x001ee80000300800 */
[----:B------:R-:W4:Y:S04]  /*3e720*/  LDL.LU R7, [R1+0x254] ;  /* 0x0002540001077983 */ /* 0x000f280000300800 */
        /* <DEDUP_REMOVED lines=25> */
[----:B--2---:R-:W-:Y:S04]  /*3e8c0*/  STS.U16 [R4+UR5+0x20f80], R2 ;  /* 0x020f800204007988 */ /* 0x004fe80008000405 */
[----:B------:R0:W-:Y:S04]  /*3e8d0*/  STL [R1+0x3de4], R4 ;  /* 0x003de40401007387 */ /* 0x0001e80000100800 */
[----:B0-----:R-:W2:Y:S01]  /*3e8e0*/  LDL.LU R4, [R1+0x25c] ;  /* 0x00025c0001047983 */ /* 0x001ea20000300800 */
[----:B------:R-:W0:Y:S02]  /*3e8f0*/  S2R R2, SR_TID.X ;  /* 0x0000000000027919 */ /* 0x000e240000002100 */
[----:B0-----:R-:W-:-:S05]  /*3e900*/  LOP3.LUT R2, R2, 0x3f, RZ, 0xc0, !PT ;  /* 0x0000003f02027812 */ /* 0x001fca00078ec0ff */
[----:B------:R-:W-:-:S05]  /*3e910*/  IMAD.SHL.U32 R2, R2, 0x2, RZ ;  /* 0x0000000202027824 */ /* 0x000fca00078e00ff */
[----:B---3--:R0:W-:Y:S04]  /*3e920*/  STS.U16 [R2+UR5+0x1f880], R6 ;  /* 0x01f8800602007988 */ /* 0x0081e80008000405 */
[----:B0-----:R-:W3:Y:S04]  /*3e930*/  LDL.LU R6, [R1+0x3e14] ;  /* 0x003e140001067983 */ /* 0x001ee80000300800 */
[----:B--2---:R0:W-:Y:S04]  /*3e940*/  STS.U16 [R2+UR5], R4 ;  /* 0x0000000402007988 */ /* 0x0041e80008000405 */
[----:B0-----:R-:W2:Y:S04]  /*3e950*/  LDL.LU R4, [R1+0x1e0] ;  /* 0x0001e00001047983 */ /* 0x001ea80000300800 */
[----:B--2---:R0:W-:Y:S04]  /*3e960*/  STL [R1+0x3e08], R4 ;  /* 0x003e080401007387 */ /* 0x0041e80000100800 */
[----:B0-----:R-:W2:Y:S04]  /*3e970*/  LDL.LU R4, [R1+0x1e4] ;  /* 0x0001e40001047983 */ /* 0x001ea80000300800 */
[----:B--2---:R0:W-:Y:S04]  /*3e980*/  STL [R1+0x3e0c], R4 ;  /* 0x003e0c0401007387 */ /* 0x0041e80000100800 */
[----:B0-----:R-:W2:Y:S04]  /*3e990*/  LDL.LU R4, [R1+0x1e8] ;  /* 0x0001e80001047983 */ /* 0x001ea80000300800 */
[----:B---3--:R-:W-:Y:S04]  /*3e9a0*/  STS.U16 [R2+UR5+0x80], R6 ;  /* 0x0000800602007988 */ /* 0x008fe80008000405 */
[----:B----4-:R-:W-:Y:S04]  /*3e9b0*/  STS.U16 [R2+UR5+0x800], R7 ;  /* 0x0008000702007988 */ /* 0x010fe80008000405 */
        /* <DEDUP_REMOVED lines=11> */
[----:B--2---:R0:W-:Y:S04]  /*3ea70*/  STL [R1+0x3e10], R4 ;  /* 0x003e100401007387 */ /* 0x0041e80000100800 */
[----:B0-----:R-:W2:Y:S04]  /*3ea80*/  LDL.LU R4, [R1+0x1ec] ;  /* 0x0001ec0001047983 */ /* 0x001ea80000300800 */
[----:B------:R-:W3:Y:S04]  /*3ea90*/  LDL.LU R6, [R1+0x1dc] ;  /* 0x0001dc0001067983 */ /* 0x000ee80000300800 */
        /* <DEDUP_REMOVED lines=11> */
[----:B------:R0:W-:Y:S04]  /*3eb50*/  STS.U16 [R2+UR5+0x3800], R20 ;  /* 0x0038001402007988 */ /* 0x0001e80008000405 */
[----:B------:R-:W4:Y:S04]  /*3eb60*/  LDL.LU R15, [R1+0x1ac] ;  /* 0x0001ac00010f7983 */ /* 0x000f280000300800 */
[----:B------:R1:W-:Y:S04]  /*3eb70*/  STS.U16 [R2+UR5+0x3880], R19 ;  /* 0x0038801302007988 */ /* 0x0003e80008000405 */
[----:B------:R1:W-:Y:S04]  /*3eb80*/  STS.U16 [R2+UR5+0x4000], R18 ;  /* 0x0040001202007988 */ /* 0x0003e80008000405 */
[----:B------:R1:W-:Y:S04]  /*3eb90*/  STS.U16 [R2+UR5+0x4080], R3 ;  /* 0x0040800302007988 */ /* 0x0003e80008000405 */
[----:B------:R1:W-:Y:S04]  /*3eba0*/  STS.U16 [R2+UR5+0x4800], R0 ;  /* 0x0048000002007988 */ /* 0x0003e80008000405 */
[----:B------:R1:W-:Y:S04]  /*3ebb0*/  STS.U16 [R2+UR5+0x4880], R21 ;  /* 0x0048801502007988 */ /* 0x0003e80008000405 */
[----:B0-----:R-:W4:Y:S04]  /*3ebc0*/  LDL.LU R20, [R1+0x1a8] ;  /* 0x0001a80001147983 */ /* 0x001f280000300800 */
[----:B-1----:R-:W4:Y:S04]  /*3ebd0*/  LDL.LU R19, [R1+0x1a4] ;  /* 0x0001a40001137983 */ /* 0x002f280000300800 */
        /* <DEDUP_REMOVED lines=18> */
[----:B0-----:R-:W4:Y:S04]  /*3ed00*/  LDL.LU R28, [R1+0x178] ;  /* 0x00017800011c7983 */ /* 0x001f280000300800 */
[----:B-1----:R-:W4:Y:S04]  /*3ed10*/  LDL.LU R29, [R1+0x174] ;  /* 0x00017400011d7983 */ /* 0x002f280000300800 */
[----:B--2---:R0:W-:Y:S04]  /*3ed20*/  STS.U16 [R2+UR5+0x7000], R4 ;  /* 0x0070000402007988 */ /* 0x0041e80008000405 */
[----:B0-----:R-:W2:Y:S04]  /*3ed30*/  LDL.LU R4, [R1+0x3e10] ;  /* 0x003e100001047983 */ /* 0x001ea80000300800 */
[----:B--2---:R0:W-:Y:S04]  /*3ed40*/  STS.U16 [R2+UR5+0x7080], R4 ;  /* 0x0070800402007988 */ /* 0x0041e80008000405 */
[----:B0-----:R-:W2:Y:S04]  /*3ed50*/  LDL.LU R4, [R1+0x3e0c] ;  /* 0x003e0c0001047983 */ /* 0x001ea80000300800 */
[----:B--2---:R0:W-:Y:S04]  /*3ed60*/  STS.U16 [R2+UR5+0x7800], R4 ;  /* 0x0078000402007988 */ /* 0x0041e80008000405 */
[----:B0-----:R-:W2:Y:S04]  /*3ed70*/  LDL.LU R4, [R1+0x3e08] ;  /* 0x003e080001047983 */ /* 0x001ea80000300800 */
[----:B--2---:R0:W-:Y:S04]  /*3ed80*/  STS.U16 [R2+UR5+0x7880], R4 ;  /* 0x0078800402007988 */ /* 0x0041e80008000405 */
        /* <DEDUP_REMOVED lines=100> */
[----:B------:R0:W-:Y:S04]  /*3f3d0*/  STS.U16 [R2+UR5+0x13000], R20 ;  /* 0x0130001402007988 */ /* 0x0001e80008000405 */
[----:B------:R-:W3:Y:S04]  /*3f3e0*/  LDL.LU R15, [R1+0xb4] ;  /* 0x0000b400010f7983 */ /* 0x000ee80000300800 */
[----:B------:R1:W-:Y:S04]  /*3f3f0*/  STS.U16 [R2+UR5+0x13080], R19 ;  /* 0x0130801302007988 */ /* 0x0003e80008000405 */
[----:B------:R1:W-:Y:S04]  /*3f400*/  STS.U16 [R2+UR5+0x13800], R18 ;  /* 0x0138001202007988 */ /* 0x0003e80008000405 */
[----:B------:R1:W-:Y:S04]  /*3f410*/  STS.U16 [R2+UR5+0x13880], R3 ;  /* 0x0138800302007988 */ /* 0x0003e80008000405 */
[----:B------:R1:W-:Y:S04]  /*3f420*/  STS.U16 [R2+UR5+0x14000], R0 ;  /* 0x0140000002007988 */ /* 0x0003e80008000405 */
[----:B------:R1:W-:Y:S04]  /*3f430*/  STS.U16 [R2+UR5+0x14080], R21 ;  /* 0x0140801502007988 */ /* 0x0003e80008000405 */
[----:B0-----:R-:W3:Y:S04]  /*3f440*/  LDL.LU R20, [R1+0xb0] ;  /* 0x0000b00001147983 */ /* 0x001ee80000300800 */
[----:B-1----:R-:W3:Y:S04]  /*3f450*/  LDL.LU R19, [R1+0xac] ;  /* 0x0000ac0001137983 */ /* 0x002ee80000300800 */
        /* <DEDUP_REMOVED lines=18> */
[----:B0-----:R-:W3:Y:S04]  /*3f580*/  LDL.LU R28, [R1+0x80] ;  /* 0x00008000011c7983 */ /* 0x001ee80000300800 */
[----:B-1----:R-:W3:Y:S04]  /*3f590*/  LDL.LU R29, [R1+0x7c] ;  /* 0x00007c00011d7983 */ /* 0x002ee80000300800 */
[----:B--2---:R0:W-:Y:S04]  /*3f5a0*/  STS.U16 [R2+UR5+0x16800], R4 ;  /* 0x0168000402007988 */ /* 0x0041e80008000405 */
[----:B0-----:R-:W2:Y:S04]  /*3f5b0*/  LDL.LU R4, [R1+0x3df8] ;  /* 0x003df80001047983 */ /* 0x001ea80000300800 */
[----:B--2---:R0:W-:Y:S04]  /*3f5c0*/  STS.U16 [R2+UR5+0x16880], R4 ;  /* 0x0168800402007988 */ /* 0x0041e80008000405 */
[----:B0-----:R-:W2:Y:S04]  /*3f5d0*/  LDL.LU R4, [R1+0x3df4] ;  /* 0x003df40001047983 */ /* 0x001ea80000300800 */
[----:B--2---:R0:W-:Y:S04]  /*3f5e0*/  STS.U16 [R2+UR5+0x17000], R4 ;  /* 0x0170000402007988 */ /* 0x0041e80008000405 */
[----:B0-----:R-:W2:Y:S04]  /*3f5f0*/  LDL.LU R4, [R1+0x3df0] ;  /* 0x003df00001047983 */ /* 0x001ea80000300800 */
[----:B----4-:R0:W-:Y:S04]  /*3f600*/  STS.U16 [R2+UR5+0x17880], R7 ;  /* 0x0178800702007988 */ /* 0x0101e80008000405 */
[----:B0-----:R-:W4:Y:S04]  /*3f610*/  LDL.LU R7, [R1+0x78] ;  /* 0x0000780001077983 */ /* 0x001f280000300800 */
[----:B--2---:R0:W-:Y:S04]  /*3f620*/  STS.U16 [R2+UR5+0x17080], R4 ;  /* 0x0170800402007988 */ /* 0x0041e80008000405 */
[----:B0-----:R-:W2:Y:S04]  /*3f630*/  LDL.LU R4, [R1+0x6c] ;  /* 0x00006c0001047983 */ /* 0x001ea80000300800 */
[----:B--2---:R0:W-:Y:S04]  /*3f640*/  STL [R1+0x3de8], R4 ;  /* 0x003de80401007387 */ /* 0x0041e80000100800 */
[----:B0-----:R-:W2:Y:S04]  /*3f650*/  LDL.LU R4, [R1+0x70] ;  /* 0x0000700001047983 */ /* 0x001ea80000300800 */
[----:B---3--:R-:W-:Y:S04]  /*3f660*/  STS.U16 [R2+UR5+0x18000], R8 ;  /* 0x0180000802007988 */ /* 0x008fe80008000405 */
        /* <DEDUP_REMOVED lines=35> */
[----:B----4-:R-:W4:Y:S04]  /*3f8a0*/  LDL.LU R0, [R1+0x2c] ;  /* 0x00002c0001007983 */ /* 0x010f280000300800 */
        /* <DEDUP_REMOVED lines=18> */
[----:B-1----:R-:W4:Y:S04]  /*3f9d0*/  LDL.LU R7, [R1] ;  /* 0x0000000001077983 */ /* 0x002f280000300800 */
[----:B--2---:R0:W-:Y:S04]  /*3f9e0*/  STS.U16 [R2+UR5+0x1e800], R4 ;  /* 0x01e8000402007988 */ /* 0x0041e80008000405 */
[----:B0-----:R-:W2:Y:S04]  /*3f9f0*/  LDL.LU R4, [R1+0x3dec] ;  /* 0x003dec0001047983 */ /* 0x001ea80000300800 */
[----:B--2---:R0:W-:Y:S04]  /*3fa00*/  STS.U16 [R2+UR5+0x1e880], R4 ;  /* 0x01e8800402007988 */ /* 0x0041e80008000405 */
[----:B0-----:R-:W2:Y:S04]  /*3fa10*/  LDL.LU R4, [R1+0x3de8] ;  /* 0x003de80001047983 */ /* 0x001ea80000300800 */
[----:B---3--:R-:W-:Y:S04]  /*3fa20*/  STS.U16 [R2+UR5+0x1f080], R8 ;  /* 0x01f0800802007988 */ /* 0x008fe80008000405 */
[----:B--2---:R0:W-:Y:S04]  /*3fa30*/  STS.U16 [R2+UR5+0x1f000], R4 ;  /* 0x01f0000402007988 */ /* 0x0041e80008000405 */
[----:B0-----:R-:W2:Y:S04]  /*3fa40*/  LDL.LU R4, [R1+0x3de4] ;  /* 0x003de40001047983 */ /* 0x001ea80000300800 */
[----:B------:R-:W3:Y:S04]  /*3fa50*/  LDL.LU R8, [R1+0x3de0] ;  /* 0x003de00001087983 */ /* 0x000ee80000300800 */
[----:B------:R0:W-:Y:S04]  /*3fa60*/  STS.U16 [R2+UR5+0x1f800], R9 ;  /* 0x01f8000902007988 */ /* 0x0001e80008000405 */
[----:B0-----:R-:W3:Y:S04]  /*3fa70*/  LDL.LU R9, [R1+0x3ddc] ;  /* 0x003ddc0001097983 */ /* 0x001ee80000300800 */
[----:B--2---:R0:W-:Y:S04]  /*3fa80*/  STS.U16 [R4+UR5+0x100], R10 ;  /* 0x0001000a04007988 */ /* 0x0041e80008000405 */
[----:B------:R1:W-:Y:S04]  /*3fa90*/  STS.U16 [R4+UR5+0x180], R11 ;  /* 0x0001800b04007988 */ /* 0x0003e80008000405 */
[----:B------:R2:W-:Y:S04]  /*3faa0*/  STS.U16 [R4+UR5+0x900], R12 ;  /* 0x0009000c04007988 */ /* 0x0005e80008000405 */
[----:B------:R4:W-:Y:S04]  /*3fab0*/  STS.U16 [R4+UR5+0x980], R13 ;  /* 0x0009800d04007988 */ /* 0x0009e80008000405 */
[----:B------:R3:W-:Y:S04]  /*3fac0*/  STS.U16 [R4+UR5+0x1100], R16 ;  /* 0x0011001004007988 */ /* 0x0007e80008000405 */
[----:B------:R3:W-:Y:S04]  /*3fad0*/  STS.U16 [R4+UR5+0x1180], R17 ;  /* 0x0011801104007988 */ /* 0x0007e80008000405 */
[----:B0-----:R-:W3:Y:S04]  /*3fae0*/  LDL.LU R10, [R1+0x3dd8] ;  /* 0x003dd800010a7983 */ /* 0x001ee80000300800 */
[----:B-1----:R-:W3:Y:S04]  /*3faf0*/  LDL.LU R11, [R1+0x3dd4] ;  /* 0x003dd400010b7983 */ /* 0x002ee80000300800 */
[----:B--2---:R-:W2:Y:S04]  /*3fb00*/  LDL.LU R12, [R1+0x3dd0] ;  /* 0x003dd000010c7983 */ /* 0x004ea80000300800 */
[----:B----4-:R-:W4:Y:S04]  /*3fb10*/  LDL.LU R13, [R1+0x3dcc] ;  /* 0x003dcc00010d7983 */ /* 0x010f280000300800 */
[----:B---3--:R-:W3:Y:S04]  /*3fb20*/  LDL.LU R16, [R1+0x3dc8] ;  /* 0x003dc80001107983 */ /* 0x008ee80000300800 */
[----:B------:R-:W2:Y:S04]  /*3fb30*/  LDL.LU R17, [R1+0x3dc4] ;  /* 0x003dc40001117983 */ /* 0x000ea80000300800 */
[----:B------:R0:W-:Y:S04]  /*3fb40*/  STS.U16 [R4+UR5+0x1900], R5 ;  /* 0x0019000504007988 */ /* 0x0001e80008000405 */
[----:B------:R1:W-:Y:S04]  /*3fb50*/  STS.U16 [R4+UR5+0x1980], R14 ;  /* 0x0019800e04007988 */ /* 0x0003e80008000405 */
[----:B------:R1:W-:Y:S04]  /*3fb60*/  STS.U16 [R4+UR5+0x2100], R15 ;  /* 0x0021000f04007988 */ /* 0x0003e80008000405 */
[----:B------:R1:W-:Y:S04]  /*3fb70*/  STS.U16 [R4+UR5+0x2180], R20 ;  /* 0x0021801404007988 */ /* 0x0003e80008000405 */
[----:B------:R1:W-:Y:S04]  /*3fb80*/  STS.U16 [R4+UR5+0x2900], R19 ;  /* 0x0029001304007988 */ /* 0x0003e80008000405 */
[----:B------:R1:W-:Y:S04]  /*3fb90*/  STS.U16 [R4+UR5+0x2980], R18 ;  /* 0x0029801204007988 */ /* 0x0003e80008000405 */
[----:B0-----:R-:W2:Y:S04]  /*3fba0*/  LDL.LU R5, [R1+0x3dc0] ;  /* 0x003dc00001057983 */ /* 0x001ea80000300800 */
[----:B-1----:R-:W4:Y:S04]  /*3fbb0*/  LDL.LU R14, [R1+0x3dbc] ;  /* 0x003dbc00010e7983 */ /* 0x002f280000300800 */
[----:B------:R-:W3:Y:S04]  /*3fbc0*/  LDL.LU R15, [R1+0x3db8] ;  /* 0x003db800010f7983 */ /* 0x000ee80000300800 */
[----:B------:R-:W2:Y:S04]  /*3fbd0*/  LDL.LU R20, [R1+0x3db4] ;  /* 0x003db40001147983 */ /* 0x000ea80000300800 */
[----:B------:R-:W4:Y:S04]  /*3fbe0*/  LDL.LU R19, [R1+0x3db0] ;  /* 0x003db00001137983 */ /* 0x000f280000300800 */
[----:B------:R-:W4:Y:S04]  /*3fbf0*/  LDL.LU R18, [R1+0x3dac] ;  /* 0x003dac0001127983 */ /* 0x000f280000300800 */
[----:B------:R0:W-:Y:S04]  /*3fc00*/  STS.U16 [R4+UR5+0x3100], R3 ;  /* 0x0031000304007988 */ /* 0x0001e80008000405 */
        /* <DEDUP_REMOVED lines=23> */
[----:B------:R-:W4:Y:S04]  /*3fd80*/  LDL R6, [R1+0x2b24] ;  /* 0x002b240001067983 */ /* 0x000f280000100800 */
[----:B------:R-:W4:Y:S01]  /*3fd90*/  LDL R7, [R1+0x2b20] ;  /* 0x002b200001077983 */ /* 0x000f220000100800 */
[----:B---3--:R-:W-:-:S03]  /*3fda0*/  PRMT R15, RZ, 0x7610, R15 ;  /* 0x00007610ff0f7816 */ /* 0x008fc6000000000f */
[----:B--2---:R-:W-:Y:S04]  /*3fdb0*/  STS.U16 [R4+UR5+0x9900], R20 ;  /* 0x0099001404007988 */ /* 0x004fe80008000405 */
        /* <DEDUP_REMOVED lines=13> */
[----:B------:R-:W2:Y:S04]  /*3fe90*/  @!P1 LDG.E.U16 R15, desc[UR10][R6.64] ;  /* 0x0000000a060f9981 */ /* 0x000ea8000c1e1500 */
[----:B--2---:R0:W-:Y:S04]  /*3fea0*/  STL [R1+0xef8], R15 ;  /* 0x000ef80f01007387 */ /* 0x0041e80000100800 */
[----:B0-----:R-:W2:Y:S04]  /*3feb0*/  LDL.LU R15, [R1+0x3d7c] ;  /* 0x003d7c00010f7983 */ /* 0x001ea80000300800 */
        /* <DEDUP_REMOVED lines=6013> */
[----:B------:R-:W4:Y:S02]  /*57690*/  LDL R7, [R1+0x120c] ;  /* 0x00120c0001077983 */ /* 0x000f240000100800 */
[----:B----4-:R-:W-:-:S02]  /*576a0*/  @!P1 LOP3.LUT R7, R7, R6, RZ, 0x3c, !PT ;  /* 0x0000000607079212 */ /* 0x010fc400078e3cff */
[----:B--2---:R-:W-:Y:S02]  /*576b0*/  PRMT R15, RZ, 0x7610, R15 ;  /* 0x00007610ff0f7816 */ /* 0x004fe4000000000f */
        /* <DEDUP_REMOVED lines=938> */
[----:B------:R0:W4:Y:S04]  /*5b160*/  @!P1 LDG.E.U16 R2, desc[UR10][R6.64] ;  /* 0x0000000a06029981 */ /* 0x000128000c1e1500 */
[----:B------:R-:W0:Y:S04]  /*5b170*/  LDL R6, [R1+0x2c3c] ;  /* 0x002c3c0001067983 */ /* 0x000e280000100800 */
[----:B------:R-:W0:Y:S01]  /*5b180*/  LDL R7, [R1+0x2c44] ;  /* 0x002c440001077983 */ /* 0x000e220000100800 */
[----:B------:R-:W-:Y:S02]  /*5b190*/  PRMT R16, RZ, 0x7610, R16 ;  /* 0x00007610ff107816 */ /* 0x000fe40000000010 */
[----:B0-----:R-:W-:-:S04]  /*5b1a0*/  @!P0 LOP3.LUT R7, R7, R6, RZ, 0x3c, !PT ;  /* 0x0000000607078212 */ /* 0x001fc800078e3cff */
[----:B------:R-:W-:-:S04]  /*5b1b0*/  @!P0 LOP3.LUT R6, R7, R6, RZ, 0x3c, !PT ;  /* 0x0000000607068212 */ /* 0x000fc800078e3cff */
[----:B------:R-:W-:Y:S01]  /*5b1c0*/  @!P0 LOP3.LUT R7, R7, R6, RZ, 0x3c, !PT ;  /* 0x0000000607078212 */ /* 0x000fe200078e3cff */
[----:B----4-:R-:W-:Y:S04]  /*5b1d0*/  STL [R1+0x3070], R2 ;  /* 0x0030700201007387 */ /* 0x010fe80000100800 */
[----:B------:R0:W4:Y:S04]  /*5b1e0*/  @!P0 LDG.E.U16 R16, desc[UR10][R6.64] ;  /* 0x0000000a06108981 */ /* 0x000128000c1e1500 */
[----:B------:R-:W0:Y:S04]  /*5b1f0*/  LDL R6, [R1+0x2c28] ;  /* 0x002c280001067983 */ /* 0x000e280000100800 */
[----:B------:R-:W0:Y:S01]  /*5b200*/  LDL R7, [R1+0x2c50] ;  /* 0x002c500001077983 */ /* 0x000e220000100800 */
[----:B--2---:R-:W-:-:S02]  /*5b210*/  PRMT R15, RZ, 0x7610, R15 ;  /* 0x00007610ff0f7816 */ /* 0x004fc4000000000f */
[----:B0-----:R-:W-:-:S04]  /*5b220*/  @!P1 LOP3.LUT R7, R7, R6, RZ, 0x3c, !PT ;  /* 0x0000000607079212 */ /* 0x001fc800078e3cff */
[----:B------:R-:W-:-:S04]  /*5b230*/  @!P1 LOP3.LUT R6, R7, R6, RZ, 0x3c, !PT ;  /* 0x0000000607069212 */ /* 0x000fc800078e3cff */
[----:B------:R-:W-:-:S05]  /*5b240*/  @!P1 LOP3.LUT R7, R7, R6, RZ, 0x3c, !PT ;  /* 0x0000000607079212 */ /* 0x000fca00078e3cff */
[----:B------:R-:W2:Y:S04]  /*5b250*/  @!P1 LDG.E.U16 R15, desc[UR10][R6.64] ;  /* 0x0000000a060f9981 */ /* 0x000ea8000c1e1500 */
[----:B----4-:R-:W-:Y:S04]  /*5b260*/  STL [R1+0x3074], R16 ;  /* 0x0030741001007387 */ /* 0x010fe80000100800 */
        /* <DEDUP_REMOVED lines=168> */
[----:B------:R0:W2:Y:S04]  /*5bcf0*/  @!P0 LDG.E.U16 R15, desc[UR10][R6.64] ;  /* 0x0000000a060f8981 */ /* 0x0000a8000c1e1500 */
[----:B------:R-:W0:Y:S04]  /*5bd00*/  LDL R6, [R1+0x2cf4] ;  /* 0x002cf40001067983 */ /* 0x000e280000100800 */
[----:B------:R-:W0:Y:S01]  /*5bd10*/  LDL R7, [R1+0x2d00] ;  /* 0x002d000001077983 */ /* 0x000e220000100800 */
[----:B---3--:R-:W-:Y:S02]  /*5bd20*/  PRMT R14, RZ, 0x7610, R14 ;  /* 0x00007610ff0e7816 */ /* 0x008fe4000000000e */
[----:B0-----:R-:W-:-:S04]  /*5bd30*/  @!P1 LOP3.LUT R7, R7, R6, RZ, 0x3c, !PT ;  /* 0x0000000607079212 */ /* 0x001fc800078e3cff */
[----:B------:R-:W-:-:S04]  /*5bd40*/  @!P1 LOP3.LUT R6, R7, R6, RZ, 0x3c, !PT ;  /* 0x0000000607069212 */ /* 0x000fc800078e3cff */
[----:B------:R-:W-:-:S05]  /*5bd50*/  @!P1 LOP3.LUT R7, R7, R6, RZ, 0x3c, !PT ;  /* 0x0000000607079212 */ /* 0x000fca00078e3cff */
[----:B------:R-:W3:Y:S04]  /*5bd60*/  @!P1 LDG.E.U16 R14, desc[UR10][R6.64] ;  /* 0x0000000a060e9981 */ /* 0x000ee8000c1e1500 */
[----:B--2---:R0:W-:Y:S04]  /*5bd70*/  STL [R1+0xb4], R15 ;  /* 0x0000b40f01007387 */ /* 0x0041e80000100800 */
[----:B0-----:R-:W2:Y:S04]  /*5bd80*/  LDL R15, [R1+0x2d24] ;  /* 0x002d2400010f7983 */ /* 0x001ea80000100800 */
[----:B---3--:R0:W-:Y:S04]  /*5bd90*/  STL [R1+0xb0], R14 ;  /* 0x0000b00e01007387 */ /* 0x0081e80000100800 */
[----:B0-----:R-:W3:Y:S04]  /*5bda0*/  LDL.LU R14, [R1+0x3124] ;  /* 0x00312400010e7983 */ /* 0x001ee80000300800 */
[----:B------:R-:W4:Y:S04]  /*5bdb0*/  LDL R6, [R1+0x2cfc] ;  /* 0x002cfc0001067983 */ /* 0x000f280000100800 */
[----:B------:R-:W4:Y:S02]  /*5bdc0*/  LDL R7, [R1+0x2d04] ;  /* 0x002d040001077983 */ /* 0x000f240000100800 */
[----:B----4-:R-:W-:-:S02]  /*5bdd0*/  @!P0 LOP3.LUT R7, R7, R6, RZ, 0x3c, !PT ;  /* 0x0000000607078212 */ /* 0x010fc400078e3cff */
[----:B---3--:R-:W-:Y:S02]  /*5bde0*/  PRMT R14, RZ, 0x7610, R14 ;  /* 0x00007610ff0e7816 */ /* 0x008fe4000000000e */
[----:B------:R-:W-:-:S04]  /*5bdf0*/  @!P0 LOP3.LUT R6, R7, R6, RZ, 0x3c, !PT ;  /* 0x0000000607068212 */ /* 0x000fc800078e3cff */
[----:B------:R-:W-:-:S05]  /*5be00*/  @!P0 LOP3.LUT R7, R7, R6, RZ, 0x3c, !PT ;  /* 0x0000000607078212 */ /* 0x000fca00078e3cff */
[----:B------:R-:W3:Y:S04]  /*5be10*/  @!P0 LDG.E.U16 R14, desc[UR10][R6.64] ;  /* 0x0000000a060e8981 */ /* 0x000ee8000c1e1500 */
        /* <DEDUP_REMOVED lines=29> */
[----:B------:R-:W4:Y:S01]  /*5bff0*/  LDL R7, [R1+0x2d1c] ;  /* 0x002d1c0001077983 */ /* 0x000f220000100800 */
[----:B--2---:R-:W-:-:S03]  /*5c000*/  @!P0 IMAD.MOV.U32 R6, RZ, RZ, R15 ;  /* 0x000000ffff068224 */ /* 0x004fc600078e000f */
[----:B------:R-:W2:Y:S01]  /*5c010*/  LDL R15, [R1+0x2d60] ;  /* 0x002d6000010f7983 */ /* 0x000ea20000100800 */
[----:B---3--:R-:W-:-:S06]  /*5c020*/  PRMT R14, RZ, 0x7610, R14 ;  /* 0x00007610ff0e7816 */ /* 0x008fcc000000000e */
[----:B----4-:R-:W3:Y:S04]  /*5c030*/  @!P0 LDG.E.U16 R14, desc[UR10][R6.64] ;  /* 0x0000000a060e8981 */ /* 0x010ee8000c1e1500 */
[----:B---3--:R0:W-:Y:S04]  /*5c040*/  STL [R1+0x9c], R14 ;  /* 0x00009c0e01007387 */ /* 0x0081e80000100800 */
[----:B0-----:R-:W3:Y:S04]  /*5c050*/  LDL.LU R14, [R1+0x3110] ;  /* 0x00311000010e7983 */ /* 0x001ee80000300800 */
        /* <DEDUP_REMOVED lines=17> */
[----:B---3--:R-:W-:-:S02]  /*5c170*/  PRMT R14, RZ, 0x7610, R14 ;  /* 0x00007610ff0e7816 */ /* 0x008fc4000000000e */
[----:B0-----:R-:W-:-:S04]  /*5c180*/  @!P1 LOP3.LUT R7, R7, R6, RZ, 0x3c, !PT ;  /* 0x0000000607079212 */ /* 0x001fc800078e3cff */
[----:B------:R-:W-:-:S04]  /*5c190*/  @!P1 LOP3.LUT R6, R7, R6, RZ, 0x3c, !PT ;  /* 0x0000000607069212 */ /* 0x000fc800078e3cff */
[----:B------:R-:W-:-:S05]  /*5c1a0*/  @!P1 LOP3.LUT R7, R7, R6, RZ, 0x3c, !PT ;  /* 0x0000000607079212 */ /* 0x000fca00078e3cff */
[----:B------:R-:W3:Y:S04]  /*5c1b0*/  @!P1 LDG.E.U16 R14, desc[UR10][R6.64] ;  /* 0x0000000a060e9981 */ /* 0x000ee8000c1e1500 */
[----:B----4-:R-:W-:Y:S04]  /*5c1c0*/  STL [R1+0x3084], R10 ;  /* 0x0030840a01007387 */ /* 0x010fe80000100800 */
        /* <DEDUP_REMOVED lines=12> */
[----:B--2---:R-:W-:Y:S01]  /*5c290*/  @!P1 IMAD.MOV.U32 R6, RZ, RZ, R15 ;  /* 0x000000ffff069224 */ /* 0x004fe200078e000f */
[----:B------:R-:W-:-:S02]  /*5c2a0*/  PRMT R5, RZ, 0x7610, R5 ;  /* 0x00007610ff057816 */ /* 0x000fc40000000005 */
[----:B------:R-:W2:Y:S01]  /*5c2b0*/  LDL R15, [R1+0x2d68] ;  /* 0x002d6800010f7983 */ /* 0x000ea20000100800 */
[----:B---3--:R-:W-:-:S06]  /*5c2c0*/  PRMT R14, RZ, 0x7610, R14 ;  /* 0x00007610ff0e7816 */ /* 0x008fcc000000000e */
[----:B----4-:R0:W3:Y:S04]  /*5c2d0*/  @!P1 LDG.E.U16 R14, desc[UR10][R6.64] ;  /* 0x0000000a060e9981 */ /* 0x0100e8000c1e1500 */
        /* <DEDUP_REMOVED lines=11> */
[----:B------:R-:W2:Y:S02]  /*5c390*/  LDL R7, [R1+0x2d70] ;  /* 0x002d700001077983 */ /* 0x000ea40000100800 */
[----:B--2---:R-:W-:-:S02]  /*5c3a0*/  @!P1 LOP3.LUT R7, R7, R6, RZ, 0x3c, !PT ;  /* 0x0000000607079212 */ /* 0x004fc400078e3cff */
[----:B----4-:R-:W-:Y:S02]  /*5c3b0*/  PRMT R5, RZ, 0x7610, R5 ;  /* 0x00007610ff057816 */ /* 0x010fe40000000005 */
        /* <DEDUP_REMOVED lines=31> */
[----:B0-----:R-:W2:Y:S01]  /*5c5b0*/  LDL.LU R5, [R1+0x30f4] ;  /* 0x0030f40001057983 */ /* 0x001ea20000300800 */
[----:B---3--:R-:W-:Y:S02]  /*5c5c0*/  @!P1 IMAD.MOV.U32 R6, RZ, RZ, R14 ;  /* 0x000000ffff069224 */ /* 0x008fe400078e000e */
[----:B------:R-:W-:Y:S01]  /*5c5d0*/  @!P1 IMAD.MOV.U32 R7, RZ, RZ, R15 ;  /* 0x000000ffff079224 */ /* 0x000fe200078e000f */
[----:B------:R-:W3:Y:S04]  /*5c5e0*/  LDL R14, [R1+0x2e40] ;  /* 0x002e4000010e7983 */ /* 0x000ee80000100800 */
[----:B------:R-:W3:Y:S01]  /*5c5f0*/  LDL R15, [R1+0x2e34] ;  /* 0x002e3400010f7983 */ /* 0x000ee20000100800 */
[----:B--2---:R-:W-:-:S06]  /*5c600*/  PRMT R5, RZ, 0x7610, R5 ;  /* 0x00007610ff057816 */ /* 0x004fcc0000000005 */
        /* <DEDUP_REMOVED lines=33> */
[----:B------:R-:W-:-:S05]  /*5c820*/  @!P0 LOP3.LUT R7, R7, R6, RZ, 0x3c, !PT ;  /* 0x0000000607078212 */ /* 0x000fca00078e3cff */
[----:B------:R0:W2:Y:S04]  /*5c830*/  @!P0 LDG.E.U16 R8, desc[UR10][R6.64] ;  /* 0x0000000a06088981 */ /* 0x0000a8000c1e1500 */
[----:B----4-:R-:W-:Y:S01]  /*5c840*/  STL [R1+0x3088], R9 ;  /* 0x0030880901007387 */ /* 0x010fe20000100800 */
[----:B0-----:R-:W-:-:S06]  /*5c850*/  PRMT R7, RZ, 0x7610, R7 ;  /* 0x00007610ff077816 */ /* 0x001fcc0000000007 */
[----:B---3--:R-:W3:Y:S04]  /*5c860*/  @!P1 LDG.E.U16 R7, desc[UR10][R14.64] ;  /* 0x0000000a0e079981 */ /* 0x008ee8000c1e1500 */
[----:B--2---:R-:W-:Y:S04]  /*5c870*/  STL [R1+0x308c], R8 ;  /* 0x00308c0801007387 */ /* 0x004fe80000100800 */
[----:B------:R-:W2:Y:S04]  /*5c880*/  LDL R14, [R1+0x2e3c] ;  /* 0x002e3c00010e7983 */ /* 0x000ea80000100800 */
[----:B------:R-:W2:Y:S01]  /*5c890*/  LDL R15, [R1+0x2e44] ;  /* 0x002e4400010f7983 */ /* 0x000ea20000100800 */
[----:B------:R-:W-:-:S03]  /*5c8a0*/  PRMT R6, RZ, 0x7610, R6 ;  /* 0x00007610ff067816 */ /* 0x000fc60000000006 */
[----:B---3--:R-:W-:Y:S01]  /*5c8b0*/  STL [R1+0x3090], R7 ;  /* 0x0030900701007387 */ /* 0x008fe20000100800 */
        /* <DEDUP_REMOVED lines=9> */
[----:B------:R-:W-:Y:S01]  /*5c950*/  @!P1 LOP3.LUT R15, R15, R14, RZ, 0x3c, !PT ;  /* 0x0000000e0f0f9212 */ /* 0x000fe200078e3cff */
[----:B--2---:R-:W-:Y:S04]  /*5c960*/  STL [R1+0x3094], R6 ;  /* 0x0030940601007387 */ /* 0x004fe80000100800 */
[----:B------:R0:W2:Y:S04]  /*5c970*/  @!P1 LDG.E.U16 R5, desc[UR10][R14.64] ;  /* 0x0000000a0e059981 */ /* 0x0000a8000c1e1500 */
[----:B------:R-:W0:Y:S04]  /*5c980*/  LDL R14, [R1+0x2e9c] ;  /* 0x002e9c00010e7983 */ /* 0x000e280000100800 */
[----:B------:R-:W0:Y:S01]  /*5c990*/  LDL R15, [R1+0x2ea0] ;  /* 0x002ea000010f7983 */ /* 0x000e220000100800 */
[----:B------:R-:W-:-:S02]  /*5c9a0*/  PRMT R0, RZ, 0x7610, R0 ;  /* 0x00007610ff007816 */ /* 0x000fc40000000000 */
        /* <DEDUP_REMOVED lines=89> */
[----:B----4-:R0:W-:Y:S04]  /*5cf40*/  STL [R1+0x30], R16 ;  /* 0x0000301001007387 */ /* 0x0101e80000100800 */
[----:B------:R1:W4:Y:S01]  /*5cf50*/  @!P1 LDG.E.U16 R2, desc[UR10][R14.64] ;  /* 0x0000000a0e029981 */ /* 0x000322000c1e1500 */
[----:B---3--:R-:W-:-:S03]  /*5cf60*/  PRMT R17, RZ, 0x7610, R17 ;  /* 0x00007610ff117816 */ /* 0x008fc60000000011 */
[----:B0-----:R-:W3:Y:S04]  /*5cf70*/  LDL R16, [R1+0x2e50] ;  /* 0x002e500001107983 */ /* 0x001ee80000100800 */
[----:B------:R-:W1:Y:S04]  /*5cf80*/  LDL R14, [R1+0x2e0c] ;  /* 0x002e0c00010e7983 */ /* 0x000e680000100800 */
[----:B------:R-:W1:Y:S02]  /*5cf90*/  LDL R15, [R1+0x2e18] ;  /* 0x002e1800010f7983 */ /* 0x000e640000100800 */
[----:B-1----:R-:W-:-:S04]  /*5cfa0*/  @!P0 LOP3.LUT R15, R15, R14, RZ, 0x3c, !PT ;  /* 0x0000000e0f0f8212 */ /* 0x002fc800078e3cff */
[----:B------:R-:W-:-:S04]  /*5cfb0*/  @!P0 LOP3.LUT R14, R15, R14, RZ, 0x3c, !PT ;  /* 0x0000000e0f0e8212 */ /* 0x000fc800078e3cff */
[----:B------:R-:W-:-:S05]  /*5cfc0*/  @!P0 LOP3.LUT R15, R15, R14, RZ, 0x3c, !PT ;  /* 0x0000000e0f0f8212 */ /* 0x000fca00078e3cff */
[----:B------:R-:W2:Y:S04]  /*5cfd0*/  @!P0 LDG.E.U16 R17, desc[UR10][R14.64] ;  /* 0x0000000a0e118981 */ /* 0x000ea8000c1e1500 */
[----:B----4-:R0:W-:Y:S04]  /*5cfe0*/  STL [R1+0x2c], R2 ;  /* 0x00002c0201007387 */ /* 0x0101e80000100800 */
[----:B0-----:R-:W4:Y:S04]  /*5cff0*/  LDL R2, [R1+0x2e58] ;  /* 0x002e580001027983 */ /* 0x001f280000100800 */
[----:B--2---:R0:W-:Y:S04]  /*5d000*/  STL [R1+0x28], R17 ;  /* 0x0000281101007387 */ /* 0x0041e80000100800 */
[----:B0-----:R-:W2:Y:S04]  /*5d010*/  LDL.LU R17, [R1+0x30c8] ;  /* 0x0030c80001117983 */ /* 0x001ea80000300800 */
[----:B------:R-:W3:Y:S01]  /*5d020*/  LDL R15, [R1+0x2e14] ;  /* 0x002e1400010f7983 */ /* 0x000ee20000100800 */
[----:B------:R-:W-:-:S03]  /*5d030*/  @!P1 IMAD.MOV.U32 R14, RZ, RZ, R12 ;  /* 0x000000ffff0e9224 */ /* 0x000fc600078e000c */
[----:B------:R-:W4:Y:S01]  /*5d040*/  LDL R12, [R1+0x2e60] ;  /* 0x002e6000010c7983 */ /* 0x000f220000100800 */
[----:B--2---:R-:W-:-:S06]  /*5d050*/  PRMT R17, RZ, 0x7610, R17 ;  /* 0x00007610ff117816 */ /* 0x004fcc0000000011 */
[----:B---3--:R-:W2:Y:S04]  /*5d060*/  @!P1 LDG.E.U16 R17, desc[UR10][R14.64] ;  /* 0x0000000a0e119981 */ /* 0x008ea8000c1e1500 */
        /* <DEDUP_REMOVED lines=9> */
[----:B------:R-:W4:Y:S01]  /*5d100*/  LDL R15, [R1+0x2e28] ;  /* 0x002e2800010f7983 */ /* 0x000f220000100800 */
[----:B------:R-:W-:Y:S01]  /*5d110*/  PRMT R10, RZ, 0x7610, R10 ;  /* 0x00007610ff0a7816 */ /* 0x000fe2000000000a */
[----:B0-----:R-:W-:Y:S02]  /*5d120*/  @!P1 IMAD.MOV.U32 R14, RZ, RZ, R16 ;  /* 0x000000ffff0e9224 */ /* 0x001fe400078e0010 */
[----:B---3--:R0:W-:Y:S01]  /*5d130*/  STL [R1+0x20], R11 ;  /* 0x0000200b01007387 */ /* 0x0081e20000100800 */
[----:B------:R-:W-:-:S03]  /*5d140*/  PRMT R0, RZ, 0x7610, R0 ;  /* 0x00007610ff007816 */ /* 0x000fc60000000000 */
[----:B------:R-:W3:Y:S04]  /*5d150*/  LDL R16, [R1+0x2e48] ;  /* 0x002e480001107983 */ /* 0x000ee80000100800 */
[----:B----4-:R1:W4:Y:S04]  /*5d160*/  @!P1 LDG.E.U16 R10, desc[UR10][R14.64] ;  /* 0x0000000a0e0a9981 */ /* 0x010328000c1e1500 */
[----:B0-----:R-:W2:Y:S04]  /*5d170*/  LDL R11, [R1+0x2e64] ;  /* 0x002e6400010b7983 */ /* 0x001ea80000100800 */
[----:B------:R-:W3:Y:S01]  /*5d180*/  LDL R15, [R1+0x2e4c] ;  /* 0x002e4c00010f7983 */ /* 0x000ee20000100800 */
[----:B-1----:R-:W-:-:S03]  /*5d190*/  @!P0 IMAD.MOV.U32 R14, RZ, RZ, R2 ;  /* 0x000000ffff0e8224 */ /* 0x002fc600078e0002 */
[----:B----4-:R0:W-:Y:S01]  /*5d1a0*/  STL [R1+0x1c], R10 ;  /* 0x00001c0a01007387 */ /* 0x0101e20000100800 */
[----:B------:R-:W-:-:S03]  /*5d1b0*/  PRMT R8, RZ, 0x7610, R8 ;  /* 0x00007610ff087816 */ /* 0x000fc60000000008 */
[----:B------:R-:W4:Y:S04]  /*5d1c0*/  LDL R2, [R1+0x2e68] ;  /* 0x002e680001027983 */ /* 0x000f280000100800 */
[----:B---3--:R1:W3:Y:S04]  /*5d1d0*/  @!P0 LDG.E.U16 R0, desc[UR10][R14.64] ;  /* 0x0000000a0e008981 */ /* 0x0082e8000c1e1500 */
[----:B0-----:R-:W4:Y:S04]  /*5d1e0*/  LDL R10, [R1+0x2e70] ;  /* 0x002e7000010a7983 */ /* 0x001f280000100800 */
[----:B------:R-:W2:Y:S01]  /*5d1f0*/  LDL R15, [R1+0x2e54] ;  /* 0x002e5400010f7983 */ /* 0x000ea20000100800 */
[----:B-1----:R-:W-:-:S03]  /*5d200*/  @!P1 IMAD.MOV.U32 R14, RZ, RZ, R12 ;  /* 0x000000ffff0e9224 */ /* 0x002fc600078e000c */
[----:B---3--:R0:W-:Y:S01]  /*5d210*/  STL [R1+0x18], R0 ;  /* 0x0000180001007387 */ /* 0x0081e20000100800 */
[----:B------:R-:W-:-:S03]  /*5d220*/  PRMT R5, RZ, 0x7610, R5 ;  /* 0x00007610ff057816 */ /* 0x000fc60000000005 */
[----:B------:R-:W3:Y:S04]  /*5d230*/  LDL R12, [R1+0xf34] ;  /* 0x000f3400010c7983 */ /* 0x000ee80000100800 */
[----:B--2---:R1:W2:Y:S04]  /*5d240*/  @!P1 LDG.E.U16 R8, desc[UR10][R14.64] ;  /* 0x0000000a0e089981 */ /* 0x0042a8000c1e1500 */
[----:B0-----:R-:W3:Y:S04]  /*5d250*/  LDL R0, [R1+0x2e6c] ;  /* 0x002e6c0001007983 */ /* 0x001ee80000100800 */
[----:B------:R-:W4:Y:S01]  /*5d260*/  LDL R15, [R1+0x2e5c] ;  /* 0x002e5c00010f7983 */ /* 0x000f220000100800 */
[----:B-1----:R-:W-:-:S05]  /*5d270*/  @!P0 IMAD.MOV.U32 R14, RZ, RZ, R11 ;  /* 0x000000ffff0e8224 */ /* 0x002fca00078e000b */
[----:B----4-:R0:W4:Y:S04]  /*5d280*/  @!P0 LDG.E.U16 R5, desc[UR10][R14.64] ;  /* 0x0000000a0e058981 */ /* 0x010128000c1e1500 */
[----:B--2---:R1:W-:Y:S04]  /*5d290*/  STL [R1+0x14], R8 ;  /* 0x0000140801007387 */ /* 0x0043e80000100800 */
[----:B------:R-:W2:Y:S04]  /*5d2a0*/  LDL R11, [R1+0xf2c] ;  /* 0x000f2c00010b7983 */ /* 0x000ea80000100800 */
[----:B-1----:R-:W2:Y:S01]  /*5d2b0*/  LDL R8, [R1+0xf38] ;  /* 0x000f380001087983 */ /* 0x002ea20000100800 */
[----:B------:R-:W-:Y:S01]  /*5d2c0*/  PRMT R9, RZ, 0x7610, R9 ;  /* 0x00007610ff097816 */ /* 0x000fe20000000009 */
[----:B0-----:R-:W-:-:S02]  /*5d2d0*/  @!P1 IMAD.MOV.U32 R14, RZ, RZ, R10 ;  /* 0x000000ffff0e9224 */ /* 0x001fc400078e000a */
[----:B------:R-:W-:Y:S01]  /*5d2e0*/  @!P1 IMAD.MOV.U32 R15, RZ, RZ, R16 ;  /* 0x000000ffff0f9224 */ /* 0x000fe200078e0010 */
[----:B------:R-:W-:-:S04]  /*5d2f0*/  PRMT R13, RZ, 0x7610, R13 ;  /* 0x00007610ff0d7816 */ /* 0x000fc8000000000d */
[----:B------:R3:W2:Y:S04]  /*5d300*/  @!P1 LDG.E.U16 R9, desc[UR10][R14.64] ;  /* 0x0000000a0e099981 */ /* 0x0006a8000c1e1500 */
[----:B----4-:R0:W-:Y:S01]  /*5d310*/  STL [R1+0x10], R5 ;  /* 0x0000100501007387 */ /* 0x0101e20000100800 */
[----:B---3--:R-:W-:Y:S02]  /*5d320*/  @!P0 IMAD.MOV.U32 R14, RZ, RZ, R0 ;  /* 0x000000ffff0e8224 */ /* 0x008fe400078e0000 */
[----:B------:R-:W-:Y:S01]  /*5d330*/  @!P0 IMAD.MOV.U32 R15, RZ, RZ, R2 ;  /* 0x000000ffff0f8224 */ /* 0x000fe200078e0002 */
[----:B------:R-:W-:Y:S02]  /*5d340*/  PRMT R7, RZ, 0x7610, R7 ;  /* 0x00007610ff077816 */ /* 0x000fe40000000007 */
[----:B------:R-:W-:Y:S01]  /*5d350*/  PRMT R6, RZ, 0x7610, R6 ;  /* 0x00007610ff067816 */ /* 0x000fe20000000006 */
[----:B------:R-:W3:Y:S04]  /*5d360*/  LDL R10, [R1+0xf24] ;  /* 0x000f2400010a7983 */ /* 0x000ee80000100800 */
[----:B------:R2:W4:Y:S04]  /*5d370*/  @!P0 LDG.E.U16 R13, desc[UR10][R14.64] ;  /* 0x0000000a0e0d8981 */ /* 0x000528000c1e1500 */
[----:B0-----:R-:W3:Y:S01]  /*5d380*/  LDL R5, [R1+0xf30] ;  /* 0x000f300001057983 */ /* 0x001ee20000100800 */
[----:B--2---:R-:W-:-:S02]  /*5d390*/  @!P1 IMAD.MOV.U32 R14, RZ, RZ, R8 ;  /* 0x000000ffff0e9224 */ /* 0x004fc400078e0008 */
[----:B------:R-:W-:-:S05]  /*5d3a0*/  @!P1 IMAD.MOV.U32 R15, RZ, RZ, R12 ;  /* 0x000000ffff0f9224 */ /* 0x000fca00078e000c */
[----:B------:R0:W2:Y:S02]  /*5d3b0*/  @!P1 LDG.E.U16 R7, desc[UR10][R14.64] ;  /* 0x0000000a0e079981 */ /* 0x0000a4000c1e1500 */
[----:B0-----:R-:W-:Y:S02]  /*5d3c0*/  @!P0 IMAD.MOV.U32 R15, RZ, RZ, R11 ;  /* 0x000000ffff0f8224 */ /* 0x001fe400078e000b */
[----:B---3--:R-:W-:-:S05]  /*5d3d0*/  @!P0 IMAD.MOV.U32 R14, RZ, RZ, R5 ;  /* 0x000000ffff0e8224 */ /* 0x008fca00078e0005 */
[----:B------:R0:W3:Y:S04]  /*5d3e0*/  @!P0 LDG.E.U16 R6, desc[UR10][R14.64] ;  /* 0x0000000a0e068981 */ /* 0x0000e8000c1e1500 */
[----:B------:R1:W-:Y:S04]  /*5d3f0*/  STL [R1+0xc], R9 ;  /* 0x00000c0901007387 */ /* 0x0003e80000100800 */
[----:B------:R-:W4:Y:S04]  /*5d400*/  LDL R2, [R1+0xf1c] ;  /* 0x000f1c0001027983 */ /* 0x000f280000100800 */
[----:B------:R-:W4:Y:S04]  /*5d410*/  LDL R0, [R1+0xf20] ;  /* 0x000f200001007983 */ /* 0x000f280000100800 */
[----:B------:R-:W4:Y:S04]  /*5d420*/  LDL R8, [R1+0x2e84] ;  /* 0x002e840001087983 */ /* 0x000f280000100800 */
[----:B-1----:R-:W4:Y:S04]  /*5d430*/  LDL R9, [R1+0xf28] ;  /* 0x000f280001097983 */ /* 0x002f280000100800 */
[----:B--2---:R1:W-:Y:S04]  /*5d440*/  STL [R1+0x4], R7 ;  /* 0x0000040701007387 */ /* 0x0043e80000100800 */
[----:B------:R-:W2:Y:S04]  /*5d450*/  LDL R5, [R1+0x2e80] ;  /* 0x002e800001057983 */ /* 0x000ea80000100800 */
[----:B-1----:R-:W2:Y:S01]  /*5d460*/  LDL R7, [R1+0x2e88] ;  /* 0x002e880001077983 */ /* 0x002ea20000100800 */
[----:B------:R-:W-:Y:S01]  /*5d470*/  PRMT R29, RZ, 0x7610, R29 ;  /* 0x00007610ff1d7816 */ /* 0x000fe2000000001d */
[----:B0-----:R-:W-:-:S02]  /*5d480*/  @!P1 IMAD.MOV.U32 R15, RZ, RZ, R10 ;  /* 0x000000ffff0f9224 */ /* 0x001fc400078e000a */
[----:B---3--:R0:W-:Y:S04]  /*5d490*/  STL [R1], R6 ;  /* 0x0000000601007387 */ /* 0x0081e80000100800 */
[----:B0-----:R-:W3:Y:S01]  /*5d4a0*/  LDL R6, [R1+0x2e7c] ;  /* 0x002e7c0001067983 */ /* 0x001ee20000100800 */
[----:B----4-:R-:W-:Y:S01]  /*5d4b0*/  @!P1 IMAD.MOV.U32 R14, RZ, RZ, R9 ;  /* 0x000000ffff0e9224 */ /* 0x010fe200078e0009 */
[----:B------:R-:W-:-:S04]  /*5d4c0*/  PRMT R27, RZ, 0x7610, R27 ;  /* 0x00007610ff1b7816 */ /* 0x000fc8000000001b */
[----:B------:R0:W4:Y:S01]  /*5d4d0*/  @!P1 LDG.E.U16 R29, desc[UR10][R14.64] ;  /* 0x0000000a0e1d9981 */ /* 0x000122000c1e1500 */
[----:B------:R-:W-:Y:S01]  /*5d4e0*/  PRMT R25, RZ, 0x7610, R25 ;  /* 0x00007610ff197816 */ /* 0x000fe20000000019 */
[----:B0-----:R-:W-:Y:S02]  /*5d4f0*/  @!P0 IMAD.MOV.U32 R14, RZ, RZ, R0 ;  /* 0x000000ffff0e8224 */ /* 0x001fe400078e0000 */
[----:B------:R-:W-:-:S05]  /*5d500*/  @!P0 IMAD.MOV.U32 R15, RZ, RZ, R2 ;  /* 0x000000ffff0f8224 */ /* 0x000fca00078e0002 */
[----:B------:R2:W4:Y:S02]  /*5d510*/  @!P0 LDG.E.U16 R27, desc[UR10][R14.64] ;  /* 0x0000000a0e1b8981 */ /* 0x000524000c1e1500 */
[----:B--2---:R-:W-:Y:S02]  /*5d520*/  @!P1 IMAD.MOV.U32 R14, RZ, RZ, R7 ;  /* 0x000000ffff0e9224 */ /* 0x004fe400078e0007 */
[----:B------:R-:W-:-:S05]  /*5d530*/  @!P1 IMAD.MOV.U32 R15, RZ, RZ, R8 ;  /* 0x000000ffff0f9224 */ /* 0x000fca00078e0008 */
[----:B------:R0:W2:Y:S01]  /*5d540*/  @!P1 LDG.E.U16 R25, desc[UR10][R14.64] ;  /* 0x0000000a0e199981 */ /* 0x0000a2000c1e1500 */
[----:B------:R-:W-:Y:S01]  /*5d550*/  PRMT R23, RZ, 0x7610, R23 ;  /* 0x00007610ff177816 */ /* 0x000fe20000000017 */
[----:B0-----:R-:W-:Y:S02]  /*5d560*/  @!P0 IMAD.MOV.U32 R14, RZ, RZ, R5 ;  /* 0x000000ffff0e8224 */ /* 0x001fe400078e0005 */
[----:B---3--:R-:W-:-:S05]  /*5d570*/  @!P0 IMAD.MOV.U32 R15, RZ, RZ, R6 ;  /* 0x000000ffff0f8224 */ /* 0x008fca00078e0006 */
[----:B------:R-:W3:Y:S04]  /*5d580*/  @!P0 LDG.E.U16 R23, desc[UR10][R14.64] ;  /* 0x0000000a0e178981 */ /* 0x000ee8000c1e1500 */
[----:B----4-:R-:W-:Y:S04]  /*5d590*/  STL [R1+0x3044], R29 ;  /* 0x0030441d01007387 */ /* 0x010fe80000100800 */
[----:B------:R-:W4:Y:S04]  /*5d5a0*/  LDL R2, [R1+0x2e94] ;  /* 0x002e940001027983 */ /* 0x000f280000100800 */
[----:B------:R-:W4:Y:S04]  /*5d5b0*/  LDL R0, [R1+0x2e98] ;  /* 0x002e980001007983 */ /* 0x000f280000100800 */
[----:B------:R-:W-:Y:S04]  /*5d5c0*/  STL [R1+0x3048], R27 ;  /* 0x0030481b01007387 */ /* 0x000fe80000100800 */
[----:B------:R-:W4:Y:S04]  /*5d5d0*/  LDL R12, [R1+0x2eac] ;  /* 0x002eac00010c7983 */ /* 0x000f280000100800 */
[----:B------:R-:W4:Y:S04]  /*5d5e0*/  LDL R11, [R1+0x2eb0] ;  /* 0x002eb000010b7983 */ /* 0x000f280000100800 */
[----:B--2---:R-:W-:Y:S04]  /*5d5f0*/  STL [R1+0x3010], R25 ;  /* 0x0030101901007387 */ /* 0x004fe80000100800 */
[----:B------:R-:W2:Y:S04]  /*5d600*/  LDL R10, [R1+0x2ec4] ;  /* 0x002ec400010a7983 */ /* 0x000ea80000100800 */
[----:B------:R-:W-:Y:S04]  /*5d610*/  STL [R1+0x8], R13 ;  /* 0x0000080d01007387 */ /* 0x000fe80000100800 */
[----:B------:R-:W2:Y:S04]  /*5d620*/  LDL R9, [R1+0x2ec8] ;  /* 0x002ec80001097983 */ /* 0x000ea80000100800 */
[----:B------:R-:W2:Y:S04]  /*5d630*/  LDL R8, [R1+0x2ebc] ;  /* 0x002ebc0001087983 */ /* 0x000ea80000100800 */
[----:B------:R-:W2:Y:S04]  /*5d640*/  LDL R7, [R1+0x2ec0] ;  /* 0x002ec00001077983 */ /* 0x000ea80000100800 */
[----:B---3--:R0:W-:Y:S04]  /*5d650*/  STL [R1+0x3014], R23 ;  /* 0x0030141701007387 */ /* 0x0081e80000100800 */
[----:B------:R-:W3:Y:S04]  /*5d660*/  LDL R6, [R1+0x2eb4] ;  /* 0x002eb40001067983 */ /* 0x000ee80000100800 */
[----:B------:R-:W3:Y:S01]  /*5d670*/  LDL R5, [R1+0x2eb8] ;  /* 0x002eb80001057983 */ /* 0x000ee20000100800 */
[----:B------:R-:W-:Y:S01]  /*5d680*/  PRMT R21, RZ, 0x7610, R21 ;  /* 0x00007610ff157816 */ /* 0x000fe20000000015 */
[----:B----4-:R-:W-:-:S02]  /*5d690*/  @!P1 IMAD.MOV.U32 R14, RZ, RZ, R0 ;  /* 0x000000ffff0e9224 */ /* 0x010fc400078e0000 */
[----:B------:R-:W-:Y:S01]  /*5d6a0*/  @!P1 IMAD.MOV.U32 R15, RZ, RZ, R2 ;  /* 0x000000ffff0f9224 */ /* 0x000fe200078e0002 */
[----:B------:R-:W-:Y:S02]  /*5d6b0*/  PRMT R19, RZ, 0x7610, R19 ;  /* 0x00007610ff137816 */ /* 0x000fe40000000013 */
[----:B------:R-:W-:Y:S02]  /*5d6c0*/  PRMT R17, RZ, 0x7610, R17 ;  /* 0x00007610ff117816 */ /* 0x000fe40000000011 */
[----:B------:R-:W-:Y:S02]  /*5d6d0*/  PRMT R3, RZ, 0x7610, R3 ;  /* 0x00007610ff037816 */ /* 0x000fe40000000003 */
[----:B------:R-:W-:Y:S01]  /*5d6e0*/  PRMT R18, RZ, 0x7610, R18 ;  /* 0x00007610ff127816 */ /* 0x000fe20000000012 */
[----:B------:R1:W4:Y:S04]  /*5d6f0*/  @!P1 LDG.E.U16 R21, desc[UR10][R14.64] ;  /* 0x0000000a0e159981 */ /* 0x000328000c1e1500 */
[----:B------:R-:W4:Y:S04]  /*5d700*/  LDL R0, [R1+0x2ed0] ;  /* 0x002ed00001007983 */ /* 0x000f280000100800 */
[----:B------:R-:W4:Y:S01]  /*5d710*/  LDL R2, [R1+0x2ecc] ;  /* 0x002ecc0001027983 */ /* 0x000f220000100800 */
[----:B-1----:R-:W-:-:S02]  /*5d720*/  @!P0 IMAD.MOV.U32 R14, RZ, RZ, R11 ;  /* 0x000000ffff0e8224 */ /* 0x002fc400078e000b */
[----:B------:R-:W-:-:S05]  /*5d730*/  @!P0 IMAD.MOV.U32 R15, RZ, RZ, R12 ;  /* 0x000000ffff0f8224 */ /* 0x000fca00078e000c */
[----:B------:R2:W4:Y:S02]  /*5d740*/  @!P0 LDG.E.U16 R19, desc[UR10][R14.64] ;  /* 0x0000000a0e138981 */ /* 0x000524000c1e1500 */
[----:B--2---:R-:W-:Y:S02]  /*5d750*/  @!P1 IMAD.MOV.U32 R14, RZ, RZ, R9 ;  /* 0x000000ffff0e9224 */ /* 0x004fe400078e0009 */
[----:B------:R-:W-:-:S05]  /*5d760*/  @!P1 IMAD.MOV.U32 R15, RZ, RZ, R10 ;  /* 0x000000ffff0f9224 */ /* 0x000fca00078e000a */
[----:B------:R1:W2:Y:S02]  /*5d770*/  @!P1 LDG.E.U16 R17, desc[UR10][R14.64] ;  /* 0x0000000a0e119981 */ /* 0x0002a4000c1e1500 */
[----:B-1----:R-:W-:Y:S02]  /*5d780*/  @!P0 IMAD.MOV.U32 R14, RZ, RZ, R7 ;  /* 0x000000ffff0e8224 */ /* 0x002fe400078e0007 */
[----:B------:R-:W-:-:S05]  /*5d790*/  @!P0 IMAD.MOV.U32 R15, RZ, RZ, R8 ;  /* 0x000000ffff0f8224 */ /* 0x000fca00078e0008 */
[----:B------:R3:W2:Y:S02]  /*5d7a0*/  @!P0 LDG.E.U16 R3, desc[UR10][R14.64] ;  /* 0x0000000a0e038981 */ /* 0x0006a4000c1e1500 */
[----:B---3--:R-:W-:Y:S02]  /*5d7b0*/  @!P1 IMAD.MOV.U32 R15, RZ, RZ, R6 ;  /* 0x000000ffff0f9224 */ /* 0x008fe400078e0006 */
[----:B------:R-:W-:-:S05]  /*5d7c0*/  @!P1 IMAD.MOV.U32 R14, RZ, RZ, R5 ;  /* 0x000000ffff0e9224 */ /* 0x000fca00078e0005 */
[----:B------:R1:W3:Y:S04]  /*5d7d0*/  @!P1 LDG.E.U16 R18, desc[UR10][R14.64] ;  /* 0x0000000a0e129981 */ /* 0x0002e8000c1e1500 */
[----:B----4-:R4:W-:Y:S01]  /*5d7e0*/  STL [R1+0x306c], R21 ;  /* 0x00306c1501007387 */ /* 0x0109e20000100800 */
[----:B------:R-:W-:Y:S01]  /*5d7f0*/  PRMT R20, RZ, 0x7610, R20 ;  /* 0x00007610ff147816 */ /* 0x000fe20000000014 */
[----:B-1----:R-:W-:Y:S02]  /*5d800*/  @!P0 IMAD.MOV.U32 R14, RZ, RZ, R0 ;  /* 0x000000ffff0e8224 */ /* 0x002fe400078e0000 */
[----:B------:R1:W-:Y:S01]  /*5d810*/  STL [R1+0x30a0], R19 ;  /* 0x0030a01301007387 */ /* 0x0003e20000100800 */
[----:B------:R-:W-:-:S05]  /*5d820*/  @!P0 IMAD.MOV.U32 R15, RZ, RZ, R2 ;  /* 0x000000ffff0f8224 */ /* 0x000fca00078e0002 */
[----:B------:R1:W4:Y:S04]  /*5d830*/  @!P0 LDG.E.U16 R20, desc[UR10][R14.64] ;  /* 0x0000000a0e148981 */ /* 0x000328000c1e1500 */
[----:B--2---:R2:W-:Y:S04]  /*5d840*/  STL [R1+0x30a4], R17 ;  /* 0x0030a41101007387 */ /* 0x0045e80000100800 */
[----:B------:R2:W-:Y:S04]  /*5d850*/  STL [R1+0x30a8], R3 ;  /* 0x0030a80301007387 */ /* 0x0005e80000100800 */
[----:B---3--:R3:W-:Y:S04]  /*5d860*/  STL [R1+0x30ac], R18 ;  /* 0x0030ac1201007387 */ /* 0x0087e80000100800 */
[----:B0-----:R-:W3:Y:S04]  /*5d870*/  LDL R23, [R1+0x2ed4] ;  /* 0x002ed40001177983 */ /* 0x001ee80000100800 */
[----:B----4-:R-:W4:Y:S04]  /*5d880*/  LDL R21, [R1+0x2ee4] ;  /* 0x002ee40001157983 */ /* 0x010f280000100800 */
[----:B-1----:R-:W4:Y:S04]  /*5d890*/  LDL R19, [R1+0x2ee0] ;  /* 0x002ee00001137983 */ /* 0x002f280000100800 */
[----:B--2---:R-:W2:Y:S04]  /*5d8a0*/  LDL R17, [R1+0x2eec] ;  /* 0x002eec0001117983 */ /* 0x004ea80000100800 */
[----:B------:R-:W2:Y:S04]  /*5d8b0*/  LDL R3, [R1+0x2ef0] ;  /* 0x002ef00001037983 */ /* 0x000ea80000100800 */
[----:B---3--:R-:W3:Y:S04]  /*5d8c0*/  LDL R18, [R1+0x2ee8] ;  /* 0x002ee80001127983 */ /* 0x008ee80000100800 */
[----:B------:R-:W2:Y:S04]  /*5d8d0*/  LDL.LU R25, [R1+0xb5c] ;  /* 0x000b5c0001197983 */ /* 0x000ea80000300800 */
        /* <DEDUP_REMOVED lines=14> */
[----:B------:R-:W4:Y:S04]  /*5d9c0*/  LDL R14, [R1+0x2ed8] ;  /* 0x002ed800010e7983 */ /* 0x000f280000100800 */
[----:B------:R-:W4:Y:S01]  /*5d9d0*/  LDL R15, [R1+0x2edc] ;  /* 0x002edc00010f7983 */ /* 0x000f220000100800 */
[----:B------:R-:W-:-:S02]  /*5d9e0*/  PRMT R22, RZ, 0x7610, R22 ;  /* 0x00007610ff167816 */ /* 0x000fc40000000016 */
[----:B------:R-:W-:Y:S02]  /*5d9f0*/  PRMT R24, RZ, 0x7610, R24 ;  /* 0x00007610ff187816 */ /* 0x000fe40000000018 */
[----:B------:R-:W-:Y:S02]  /*5da00*/  PRMT R26, RZ, 0x7610, R26 ;  /* 0x00007610ff1a7816 */ /* 0x000fe4000000001a */
[----:B------:R-:W-:Y:S02]  /*5da10*/  PRMT R28, RZ, 0x7610, R28 ;  /* 0x00007610ff1c7816 */ /* 0x000fe4000000001c */
[----:B----4-:R-:W-:-:S04]  /*5da20*/  @!P1 LOP3.LUT R15, R15, R14, RZ, 0x3c, !PT ;  /* 0x0000000e0f0f9212 */ /* 0x010fc800078e3cff */
[----:B------:R-:W-:-:S04]  /*5da30*/  @!P1 LOP3.LUT R14, R15, R14, RZ, 0x3c, !PT ;  /* 0x0000000e0f0e9212 */ /* 0x000fc800078e3cff */
[----:B------:R-:W-:-:S05]  /*5da40*/  @!P1 LOP3.LUT R15, R15, R14, RZ, 0x3c, !PT ;  /* 0x0000000e0f0f9212 */ /* 0x000fca00078e3cff */
[----:B------:R0:W4:Y:S02]  /*5da50*/  @!P1 LDG.E.U16 R22, desc[UR10][R14.64] ;  /* 0x0000000a0e169981 */ /* 0x000124000c1e1500 */
[----:B0-----:R-:W-:Y:S02]  /*5da60*/  @!P0 IMAD.MOV.U32 R14, RZ, RZ, R21 ;  /* 0x000000ffff0e8224 */ /* 0x001fe400078e0015 */
[----:B------:R-:W-:-:S05]  /*5da70*/  @!P0 IMAD.MOV.U32 R15, RZ, RZ, R23 ;  /* 0x000000ffff0f8224 */ /* 0x000fca00078e0017 */
[----:B------:R3:W4:Y:S02]  /*5da80*/  @!P0 LDG.E.U16 R24, desc[UR10][R14.64] ;  /* 0x0000000a0e188981 */ /* 0x000724000c1e1500 */
[----:B---3--:R-:W-:Y:S02]  /*5da90*/  @!P1 IMAD.MOV.U32 R14, RZ, RZ, R18 ;  /* 0x000000ffff0e9224 */ /* 0x008fe400078e0012 */
[----:B------:R-:W-:-:S05]  /*5daa0*/  @!P1 IMAD.MOV.U32 R15, RZ, RZ, R19 ;  /* 0x000000ffff0f9224 */ /* 0x000fca00078e0013 */
[----:B------:R2:W3:Y:S02]  /*5dab0*/  @!P1 LDG.E.U16 R26, desc[UR10][R14.64] ;  /* 0x0000000a0e1a9981 */ /* 0x0004e4000c1e1500 */
[----:B--2---:R-:W-:Y:S02]  /*5dac0*/  @!P0 IMAD.MOV.U32 R14, RZ, RZ, R3 ;  /* 0x000000ffff0e8224 */ /* 0x004fe400078e0003 */
[----:B------:R-:W-:-:S05]  /*5dad0*/  @!P0 IMAD.MOV.U32 R15, RZ, RZ, R17 ;  /* 0x000000ffff0f8224 */ /* 0x000fca00078e0011 */
[----:B------:R-:W2:Y:S04]  /*5dae0*/  @!P0 LDG.E.U16 R28, desc[UR10][R14.64] ;  /* 0x0000000a0e1c8981 */ /* 0x000ea8000c1e1500 */
[----:B------:R-:W-:Y:S04]  /*5daf0*/  STL [R1+0x30b0], R20 ;  /* 0x0030b01401007387 */ /* 0x000fe80000100800 */
[----:B------:R-:W-:Y:S04]  /*5db00*/  STS.U16 [R4+UR5+0x9980], R25 ;  /* 0x0099801904007988 */ /* 0x000fe80008000405 */
[----:B------:R0:W-:Y:S04]  /*5db10*/  STS.U16 [R4+UR5+0xb980], R2 ;  /* 0x00b9800204007988 */ /* 0x0001e80008000405 */
[----:B----4-:R-:W-:Y:S04]  /*5db20*/  STL [R1+0x3064], R22 ;  /* 0x0030641601007387 */ /* 0x010fe80000100800 */
[----:B------:R-:W-:Y:S04]  /*5db30*/  STL [R1+0x3068], R24 ;  /* 0x0030681801007387 */ /* 0x000fe80000100800 */
[----:B---3--:R-:W-:Y:S04]  /*5db40*/  STL [R1+0x304c], R26 ;  /* 0x00304c1a01007387 */ /* 0x008fe80000100800 */
[----:B--2---:R1:W-:Y:S04]  /*5db50*/  STL [R1+0x3050], R28 ;  /* 0x0030501c01007387 */ /* 0x0043e80000100800 */
[----:B0-----:R-:W2:Y:S04]  /*5db60*/  LDL.LU R2, [R1+0x9a8] ;  /* 0x0009a80001027983 */ /* 0x001ea80000300800 */
[----:B-1----:R-:W3:Y:S04]  /*5db70*/  LDL.LU R28, [R1+0x964] ;  /* 0x00096400011c7983 */ /* 0x002ee80000300800 */
[----:B---3--:R0:W-:Y:S04]  /*5db80*/  STL [R1+0x30bc], R28 ;  /* 0x0030bc1c01007387 */ /* 0x0081e80000100800 */
[----:B0-----:R-:W3:Y:S04]  /*5db90*/  LDL.LU R28, [R1+0x970] ;  /* 0x00097000011c7983 */ /* 0x001ee80000300800 */
        /* <DEDUP_REMOVED lines=37> */
[----:B--2---:R-:W2:Y:S04]  /*5ddf0*/  LDL.LU R11, [R1+0x51c] ;  /* 0x00051c00010b7983 */ /* 0x004ea80000300800 */
[----:B------:R-:W2:Y:S04]  /*5de00*/  LDL.LU R12, [R1+0x510] ;  /* 0x00051000010c7983 */ /* 0x000ea80000300800 */
[----:B------:R-:W2:Y:S04]  /*5de10*/  LDL.LU R13, [R1+0x4e4] ;  /* 0x0004e400010d7983 */ /* 0x000ea80000300800 */
[----:B------:R0:W-:Y:S04]  /*5de20*/  STS.U16 [R4+UR5+0xd900], R2 ;  /* 0x00d9000204007988 */ /* 0x0001e80008000405 */
[----:B------:R-:W2:Y:S04]  /*5de30*/  LDL.LU R16, [R1+0x4d8] ;  /* 0x0004d80001107983 */ /* 0x000ea80000300800 */
[----:B0-----:R-:W2:Y:S04]  /*5de40*/  LDL.LU R2, [R1+0x4ac] ;  /* 0x0004ac0001027983 */ /* 0x001ea80000300800 */
[----:B---3--:R0:W-:Y:S04]  /*5de50*/  STS.U16 [R4+UR5+0xd980], R28 ;  /* 0x00d9801c04007988 */ /* 0x0081e80008000405 */
[----:B0-----:R-:W3:Y:S04]  /*5de60*/  LDL.LU R28, [R1+0x30c0] ;  /* 0x0030c000011c7983 */ /* 0x001ee80000300800 */
[----:B----4-:R-:W-:Y:S04]  /*5de70*/  STS.U16 [R4+UR5+0xf980], R20 ;  /* 0x00f9801404007988 */ /* 0x010fe80008000405 */
[----:B------:R-:W-:Y:S04]  /*5de80*/  STS.U16 [R4+UR5+0x12100], R29 ;  /* 0x0121001d04007988 */ /* 0x000fe80008000405 */
[----:B---3--:R0:W-:Y:S04]  /*5de90*/  STS.U16 [R4+UR5+0xe100], R28 ;  /* 0x00e1001c04007988 */ /* 0x0081e80008000405 */
[----:B0-----:R-:W3:Y:S04]  /*5dea0*/  LDL.LU R28, [R1+0x30bc] ;  /* 0x0030bc00011c7983 */ /* 0x001ee80000300800 */
[----:B------:R-:W4:Y:S04]  /*5deb0*/  LDL.LU R29, [R1+0x4a0] ;  /* 0x0004a000011d7983 */ /* 0x000f280000300800 */
[----:B------:R-:W2:Y:S04]  /*5dec0*/  LDL.LU R20, [R1+0x43c] ;  /* 0x00043c0001147983 */ /* 0x000ea80000300800 */
[----:B--2---:R0:W-:Y:S04]  /*5ded0*/  STL [R1+0x30b4], R20 ;  /* 0x0030b41401007387 */ /* 0x0041e80000100800 */
[----:B0-----:R-:W2:Y:S04]  /*5dee0*/  LDL.LU R20, [R1+0x468] ;  /* 0x0004680001147983 */ /* 0x001ea80000300800 */
        /* <DEDUP_REMOVED lines=27> */
[----:B------:R0:W-:Y:S04]  /*5e0a0*/  STS.U16 [R4+UR5+0x14900], R13 ;  /* 0x0149000d04007988 */ /* 0x0001e80008000405 */
[----:B------:R-:W2:Y:S04]  /*5e0b0*/  LDL.LU R12, [R1+0x1a4] ;  /* 0x0001a400010c7983 */ /* 0x000ea80000300800 */
[----:B------:R1:W-:Y:S04]  /*5e0c0*/  STS.U16 [R4+UR5+0x14980], R16 ;  /* 0x0149801004007988 */ /* 0x0003e80008000405 */
[----:B------:R4:W-:Y:S04]  /*5e0d0*/  STS.U16 [R4+UR5+0x15100], R2 ;  /* 0x0151000204007988 */ /* 0x0009e80008000405 */
[----:B------:R4:W-:Y:S04]  /*5e0e0*/  STS.U16 [R4+UR5+0xe900], R14 ;  /* 0x00e9000e04007988 */ /* 0x0009e80008000405 */
[----:B---3--:R3:W-:Y:S04]  /*5e0f0*/  STS.U16 [R4+UR5+0xe180], R28 ;  /* 0x00e1801c04007988 */ /* 0x0087e80008000405 */
[----:B------:R3:W-:Y:S04]  /*5e100*/  STS.U16 [R4+UR5+0xe980], R15 ;  /* 0x00e9800f04007988 */ /* 0x0007e80008000405 */
[----:B0-----:R-:W2:Y:S04]  /*5e110*/  LDL.LU R13, [R1+0x174] ;  /* 0x00017400010d7983 */ /* 0x001ea80000300800 */
[----:B-1----:R-:W2:Y:S04]  /*5e120*/  LDL.LU R16, [R1+0x16c] ;  /* 0x00016c0001107983 */ /* 0x002ea80000300800 */
[----:B----4-:R-:W4:Y:S04]  /*5e130*/  LDL.LU R2, [R1+0x13c] ;  /* 0x00013c0001027983 */ /* 0x010f280000300800 */
[----:B------:R-:W4:Y:S04]  /*5e140*/  LDL.LU R14, [R1+0x134] ;  /* 0x00013400010e7983 */ /* 0x000f280000300800 */
[----:B---3--:R-:W3:Y:S04]  /*5e150*/  LDL.LU R28, [R1+0x104] ;  /* 0x00010400011c7983 */ /* 0x008ee80000300800 */
        /* <DEDUP_REMOVED lines=36> */
[----:B----4-:R-:W-:Y:S04]  /*5e3a0*/  STS.U16 [R4+UR5+0x1a100], R2 ;  /* 0x01a1000204007988 */ /* 0x010fe80008000405 */
[----:B---3--:R-:W-:Y:S04]  /*5e3b0*/  STS.U16 [R4+UR5+0x1c180], R25 ;  /* 0x01c1801904007988 */ /* 0x008fe80008000405 */
[----:B------:R-:W-:Y:S04]  /*5e3c0*/  STS.U16 [R4+UR5+0x1c980], R29 ;  /* 0x01c9801d04007988 */ /* 0x000fe80008000405 */
[----:B--2---:R0:W-:Y:S04]  /*5e3d0*/  STS.U16 [R4+UR5+0x16100], R20 ;  /* 0x0161001404007988 */ /* 0x0041e80008000405 */
[----:B0-----:R-:W2:Y:S04]  /*5e3e0*/  LDL.LU R20, [R1+0x30b0] ;  /* 0x0030b00001147983 */ /* 0x001ea80000300800 */
[----:B------:R-:W3:Y:S04]  /*5e3f0*/  LDL.LU R18, [R1+0x30ac] ;  /* 0x0030ac0001127983 */ /* 0x000ee80000300800 */
[----:B------:R-:W4:Y:S04]  /*5e400*/  LDL.LU R3, [R1+0x30a8] ;  /* 0x0030a80001037983 */ /* 0x000f280000300800 */
[----:B------:R-:W2:Y:S04]  /*5e410*/  LDL.LU R17, [R1+0x30a4] ;  /* 0x0030a40001117983 */ /* 0x000ea80000300800 */
[----:B------:R-:W3:Y:S04]  /*5e420*/  LDL.LU R19, [R1+0x30a0] ;  /* 0x0030a00001137983 */ /* 0x000ee80000300800 */
[----:B------:R-:W4:Y:S04]  /*5e430*/  LDL.LU R0, [R1+0x309c] ;  /* 0x00309c0001007983 */ /* 0x000f280000300800 */
[----:B------:R-:W2:Y:S04]  /*5e440*/  LDL.LU R5, [R1+0x3098] ;  /* 0x0030980001057983 */ /* 0x000ea80000300800 */
[----:B------:R-:W3:Y:S04]  /*5e450*/  LDL.LU R6, [R1+0x3094] ;  /* 0x0030940001067983 */ /* 0x000ee80000300800 */
        /* <DEDUP_REMOVED lines=10> */
[----:B------:R-:W3:Y:S04]  /*5e500*/  LDL.LU R29, [R1+0xef4] ;  /* 0x000ef400011d7983 */ /* 0x000ee80000300800 */
[----:B------:R0:W-:Y:S02]  /*5e510*/  STS.U16 [R4+UR5+0x1a180], R14 ;  /* 0x01a1800e04007988 */ /* 0x0001e40008000405 */
[----:B0-----:R-:W0:Y:S02]  /*5e520*/  S2R R14, SR_TID.X ;  /* 0x00000000000e7919 */ /* 0x001e240000002100 */
[----:B------:R-:W-:Y:S04]  /*5e530*/  STS.U16 [R4+UR5+0x1a900], R28 ;  /* 0x01a9001c04007988 */ /* 0x000fe80008000405 */
[----:B------:R-:W-:Y:S04]  /*5e540*/  STS.U16 [R4+UR5+0x1a980], R15 ;  /* 0x01a9800f04007988 */ /* 0x000fe80008000405 */
[----:B------:R-:W-:Y:S04]  /*5e550*/  STS.U16 [R4+UR5+0x1b100], R26 ;  /* 0x01b1001a04007988 */ /* 0x000fe80008000405 */
[----:B------:R-:W-:Y:S04]  /*5e560*/  STS.U16 [R4+UR5+0x1b180], R24 ;  /* 0x01b1801804007988 */ /* 0x000fe80008000405 */
[----:B------:R-:W-:Y:S04]  /*5e570*/  STS.U16 [R4+UR5+0x1b900], R22 ;  /* 0x01b9001604007988 */ /* 0x000fe80008000405 */
[----:B------:R1:W-:Y:S04]  /*5e580*/  STS.U16 [R4+UR5+0x1b980], R21 ;  /* 0x01b9801504007988 */ /* 0x0003e80008000405 */
[----:B------:R-:W-:Y:S04]  /*5e590*/  STS.U16 [R4+UR5+0x1c100], R23 ;  /* 0x01c1001704007988 */ /* 0x000fe80008000405 */
[----:B------:R0:W-:Y:S01]  /*5e5a0*/  STS.U16 [R4+UR5+0x1c900], R27 ;  /* 0x01c9001b04007988 */ /* 0x0001e20008000405 */
[----:B------:R-:W0:Y:S03]  /*5e5b0*/  S2UR UR7, SR_CgaCtaId ;  /* 0x00000000000779c3 */ /* 0x000e260000008800 */
[----:B-1----:R-:W3:Y:S04]  /*5e5c0*/  LDL.LU R21, [R1+0xec8] ;  /* 0x000ec80001157983 */ /* 0x002ee80000300800 */
[----:B0-----:R-:W3:Y:S04]  /*5e5d0*/  LDL.LU R27, [R1+0xec4] ;  /* 0x000ec400011b7983 */ /* 0x001ee80000300800 */
[----:B------:R-:W3:Y:S04]  /*5e5e0*/  LDL.LU R28, [R1+0xe98] ;  /* 0x000e9800011c7983 */ /* 0x000ee80000300800 */
[----:B------:R-:W3:Y:S01]  /*5e5f0*/  LDL.LU R15, [R1+0xe94] ;  /* 0x000e9400010f7983 */ /* 0x000ee20000300800 */
[----:B------:R-:W-:-:S03]  /*5e600*/  UMOV UR6, 0x400 ;  /* 0x0000040000067882 */ /* 0x000fc60000000000 */
[----:B------:R-:W3:Y:S04]  /*5e610*/  LDL.LU R24, [R1+0xe68] ;  /* 0x000e680001187983 */ /* 0x000ee80000300800 */
[----:B------:R-:W3:Y:S01]  /*5e620*/  LDL.LU R22, [R1+0xe64] ;  /* 0x000e640001167983 */ /* 0x000ee20000300800 */
[----:B------:R-:W-:-:S03]  /*5e630*/  ULEA UR6, UR7, UR6, 0x18 ;  /* 0x0000000607067291 */ /* 0x000fc6000f8ec03f */
[----:B----4-:R-:W-:Y:S04]  /*5e640*/  STS.U16 [R4+UR5+0x1f980], R0 ;  /* 0x01f9800004007988 */ /* 0x010fe80008000405 */
[----:B--2---:R0:W-:Y:S02]  /*5e650*/  STS.U16 [R4+UR5+0x1d100], R2 ;  /* 0x01d1000204007988 */ /* 0x0041e40008000405 */
[----:B0-----:R-:W0:Y:S02]  /*5e660*/  S2R R2, SR_TID.X ;  /* 0x0000000000027919 */ /* 0x001e240000002100 */
[----:B---3--:R-:W-:Y:S04]  /*5e670*/  STS.U16 [R4+UR5+0x1d180], R16 ;  /* 0x01d1801004007988 */ /* 0x008fe80008000405 */
[----:B------:R1:W-:Y:S04]  /*5e680*/  STS.U16 [R4+UR5+0x1d900], R13 ;  /* 0x01d9000d04007988 */ /* 0x0003e80008000405 */
[----:B------:R-:W-:Y:S04]  /*5e690*/  STS.U16 [R4+UR5+0x1d980], R12 ;  /* 0x01d9800c04007988 */ /* 0x000fe80008000405 */
[----:B------:R-:W-:Y:S04]  /*5e6a0*/  STS.U16 [R4+UR5+0x1e100], R11 ;  /* 0x01e1000b04007988 */ /* 0x000fe80008000405 */
[----:B------:R-:W-:Y:S04]  /*5e6b0*/  STS.U16 [R4+UR5+0x1e180], R10 ;  /* 0x01e1800a04007988 */ /* 0x000fe80008000405 */
[----:B------:R-:W-:Y:S04]  /*5e6c0*/  STS.U16 [R4+UR5+0x1e900], R9 ;  /* 0x01e9000904007988 */ /* 0x000fe80008000405 */
[----:B------:R-:W-:Y:S04]  /*5e6d0*/  STS.U16 [R4+UR5+0x1e980], R8 ;  /* 0x01e9800804007988 */ /* 0x000fe80008000405 */
[----:B------:R-:W-:Y:S04]  /*5e6e0*/  STS.U16 [R4+UR5+0x1f100], R7 ;  /* 0x01f1000704007988 */ /* 0x000fe80008000405 */
[----:B------:R-:W-:Y:S04]  /*5e6f0*/  STS.U16 [R4+UR5+0x1f180], R6 ;  /* 0x01f1800604007988 */ /* 0x000fe80008000405 */
[----:B------:R2:W-:Y:S01]  /*5e700*/  STS.U16 [R4+UR5+0x1f900], R5 ;  /* 0x01f9000504007988 */ /* 0x0005e20008000405 */
[----:B-1----:R-:W-:Y:S01]  /*5e710*/  SHF.R.S32.HI R13, RZ, 0x2, R14 ;  /* 0x00000002ff0d7819 */ /* 0x002fe2000001140e */
[----:B--2---:R-:W-:-:S03]  /*5e720*/  IMAD.SHL.U32 R4, R14, 0x20, RZ ;  /* 0x000000200e047824 */ /* 0x004fc600078e00ff */
[----:B------:R-:W-:Y:S02]  /*5e730*/  SGXT R0, R13, 0x1 ;  /* 0x000000010d00781a */ /* 0x000fe40000000200 */
[----:B------:R-:W-:-:S04]  /*5e740*/  LOP3.LUT R4, R4, 0x60, RZ, 0xc0, !PT ;  /* 0x0000006004047812 */ /* 0x000fc800078ec0ff */
[----:B------:R-:W-:Y:S02]  /*5e750*/  LOP3.LUT R4, R4, 0x90, R0, 0xf8, !PT ;  /* 0x0000009004047812 */ /* 0x000fe400078ef800 */
[C---:B------:R-:W-:Y:S01]  /*5e760*/  LOP3.LUT R0, R14.reuse, 0x7, RZ, 0xc0, !PT ;  /* 0x000000070e007812 */ /* 0x040fe200078ec0ff */
[----:B------:R-:W-:-:S04]  /*5e770*/  IMAD.SHL.U32 R5, R14, 0x2, RZ ;  /* 0x000000020e057824 */ /* 0x000fc800078e00ff */
[----:B------:R-:W-:Y:S01]  /*5e780*/  IMAD R0, R0, 0x110, RZ ;  /* 0x0000011000007824 */ /* 0x000fe200078e02ff */
[--C-:B------:R-:W-:Y:S02]  /*5e790*/  LOP3.LUT R4, R4, 0x10, R5.reuse, 0x78, !PT ;  /* 0x0000001004047812 */ /* 0x100fe400078e7805 */
[----:B0-----:R-:W-:Y:S02]  /*5e7a0*/  LOP3.LUT R2, R2, 0x3f, RZ, 0xc0, !PT ;  /* 0x0000003f02027812 */ /* 0x001fe400078ec0ff */
[----:B------:R-:W-:Y:S01]  /*5e7b0*/  LOP3.LUT R0, R0, 0x30, R5, 0x78, !PT ;  /* 0x0000003000007812 */ /* 0x000fe200078e7805 */
[C---:B------:R-:W-:Y:S02]  /*5e7c0*/  IMAD.SHL.U32 R5, R14.reuse, 0x10, RZ ;  /* 0x000000100e057824 */ /* 0x040fe400078e00ff */
[----:B------:R-:W-:Y:S02]  /*5e7d0*/  IMAD.SHL.U32 R14, R14, 0x40, RZ ;  /* 0x000000400e0e7824 */ /* 0x000fe400078e00ff */
[----:B------:R-:W-:Y:S01]  /*5e7e0*/  IMAD.SHL.U32 R2, R2, 0x2, RZ ;  /* 0x0000000202027824 */ /* 0x000fe200078e00ff */
[----:B------:R-:W-:-:S02]  /*5e7f0*/  LOP3.LUT R5, R5, 0x100, RZ, 0xc0, !PT ;  /* 0x0000010005057812 */ /* 0x000fc400078ec0ff */
[----:B------:R-:W-:Y:S02]  /*5e800*/  LOP3.LUT R0, R0, 0x800, R14, 0xf8, !PT ;  /* 0x0000080000007812 */ /* 0x000fe400078ef80e */
[----:B------:R-:W-:Y:S02]  /*5e810*/  IADD3 R11, R4, UR6, R5 ;  /* 0x00000006040b7c10 */ /* 0x000fe4000fffe005 */
[----:B------:R-:W-:Y:S01]  /*5e820*/  LOP3.LUT R4, R2, 0x20, RZ, 0x3c, !PT ;  /* 0x0000002002047812 */ /* 0x000fe200078e3cff */
[----:B------:R-:W-:Y:S04]  /*5e830*/  STL [R1+0x3018], R0 ;  /* 0x0030180001007387 */ /* 0x000fe80000100800 */
[----:B------:R-:W2:Y:S04]  /*5e840*/  LDL.LU R23, [R1+0xe34] ;  /* 0x000e340001177983 */ /* 0x000ea80000300800 */
[----:B------:R0:W-:Y:S04]  /*5e850*/  STS.U16 [R4+UR5+0x280], R29 ;  /* 0x0002801d04007988 */ /* 0x0001e80008000405 */
[----:B0-----:R-:W3:Y:S04]  /*5e860*/  LDL.LU R29, [R1+0xe08] ;  /* 0x000e0800011d7983 */ /* 0x001ee80000300800 */
[----:B------:R-:W4:Y:S04]  /*5e870*/  LDL.LU R2, [R1+0xe04] ;  /* 0x000e040001027983 */ /* 0x000f280000300800 */
[----:B------:R0:W-:Y:S04]  /*5e880*/  STS.U16 [R4+UR5+0x200], R25 ;  /* 0x0002001904007988 */ /* 0x0001e80008000405 */
[----:B------:R-:W4:Y:S04]  /*5e890*/  LDL.LU R26, [R1+0xdd8] ;  /* 0x000dd800011a7983 */ /* 0x000f280000300800 */
[----:B0-----:R-:W4:Y:S04]  /*5e8a0*/  LDL.LU R25, [R1+0xdd4] ;  /* 0x000dd40001197983 */ /* 0x001f280000300800 */
[----:B------:R-:W-:Y:S04]  /*5e8b0*/  STL [R1+0x594], R11 ;  /* 0x0005940b01007387 */ /* 0x000fe80000100800 */
[----:B------:R0:W-:Y:S04]  /*5e8c0*/  STL [R1+0x301c], R11 ;  /* 0x00301c0b01007387 */ /* 0x0001e80000100800 */
[----:B------:R1:W-:Y:S04]  /*5e8d0*/  STS.U16 [R4+UR5+0xa00], R21 ;  /* 0x000a001504007988 */ /* 0x0003e80008000405 */
[----:B------:R1:W-:Y:S04]  /*5e8e0*/  STS.U16 [R4+UR5+0xa80], R27 ;  /* 0x000a801b04007988 */ /* 0x0003e80008000405 */
[----:B0-----:R-:W4:Y:S04]  /*5e8f0*/  LDL.LU R11, [R1+0xe38] ;  /* 0x000e3800010b7983 */ /* 0x001f280000300800 */
[----:B------:R-:W4:Y:S04]  /*5e900*/  LDL.LU R5, [R1+0xda8] ;  /* 0x000da80001057983 */ /* 0x000f280000300800 */
[----:B-1----:R-:W4:Y:S04]  /*5e910*/  LDL.LU R21, [R1+0xda4] ;  /* 0x000da40001157983 */ /* 0x002f280000300800 */
[----:B------:R-:W4:Y:S04]  /*5e920*/  LDL.LU R27, [R1+0xd78] ;  /* 0x000d7800011b7983 */ /* 0x000f280000300800 */
[----:B------:R0:W-:Y:S04]  /*5e930*/  STS.U16 [R4+UR5+0x1200], R28 ;  /* 0x0012001c04007988 */ /* 0x0001e80008000405 */
[----:B------:R-:W4:Y:S04]  /*5e940*/  LDL.LU R0, [R1+0xd74] ;  /* 0x000d740001007983 */ /* 0x000f280000300800 */
[----:B------:R1:W-:Y:S04]  /*5e950*/  STS.U16 [R4+UR5+0x1280], R15 ;  /* 0x0012800f04007988 */ /* 0x0003e80008000405 */
[----:B0-----:R-:W4:Y:S04]  /*5e960*/  LDL.LU R28, [R1+0xd48] ;  /* 0x000d4800011c7983 */ /* 0x001f280000300800 */
[----:B-1----:R-:W4:Y:S04]  /*5e970*/  LDL.LU R15, [R1+0xd44] ;  /* 0x000d4400010f7983 */ /* 0x002f280000300800 */
        /* <DEDUP_REMOVED lines=15> */
[----:B---3--:R0:W-:Y:S04]  /*5ea70*/  STS.U16 [R4+UR5+0x2a00], R29 ;  /* 0x002a001d04007988 */ /* 0x0081e80008000405 */
[----:B0-----:R-:W3:Y:S04]  /*5ea80*/  LDL.LU R29, [R1+0xbf8] ;  /* 0x000bf800011d7983 */ /* 0x001ee80000300800 */
[----:B----4-:R0:W-:Y:S04]  /*5ea90*/  STS.U16 [R4+UR5+0x3200], R26 ;  /* 0x0032001a04007988 */ /* 0x0101e80008000405 */
[----:B------:R1:W-:Y:S04]  /*5eaa0*/  STS.U16 [R4+UR5+0x3280], R25 ;  /* 0x0032801904007988 */ /* 0x0003e80008000405 */
[----:B0-----:R-:W4:Y:S04]  /*5eab0*/  LDL.LU R26, [R1+0xbf4] ;  /* 0x000bf400011a7983 */ /* 0x001f280000300800 */
[----:B-1----:R-:W4:Y:S04]  /*5eac0*/  LDL.LU R25, [R1+0xbc8] ;  /* 0x000bc80001197983 */ /* 0x002f280000300800 */
[----:B------:R0:W-:Y:S04]  /*5ead0*/  STS.U16 [R4+UR5+0x3a80], R21 ;  /* 0x003a801504007988 */ /* 0x0001e80008000405 */
[----:B------:R1:W-:Y:S04]  /*5eae0*/  STS.U16 [R4+UR5+0x4200], R27 ;  /* 0x0042001b04007988 */ /* 0x0003e80008000405 */
[----:B0-----:R-:W4:Y:S04]  /*5eaf0*/  LDL.LU R21, [R1+0xbc4] ;  /* 0x000bc40001157983 */ /* 0x001f280000300800 */
[----:B-1----:R-:W4:Y:S04]  /*5eb00*/  LDL.LU R27, [R1+0xb98] ;  /* 0x000b9800011b7983 */ /* 0x002f280000300800 */
[----:B------:R0:W-:Y:S04]  /*5eb10*/  STS.U16 [R4+UR5+0x4a00], R28 ;  /* 0x004a001c04007988 */ /* 0x0001e80008000405 */
[----:B------:R1:W-:Y:S04]  /*5eb20*/  STS.U16 [R4+UR5+0x4a80], R15 ;  /* 0x004a800f04007988 */ /* 0x0003e80008000405 */
[----:B------:R1:W-:Y:S04]  /*5eb30*/  STS.U16 [R4+UR5+0x2200], R11 ;  /* 0x0022000b04007988 */ /* 0x0003e80008000405 */
[----:B0-----:R-:W4:Y:S04]  /*5eb40*/  LDL.LU R28, [R1+0xb94] ;  /* 0x000b9400011c7983 */ /* 0x001f280000300800 */
[----:B-1----:R-:W4:Y:S04]  /*5eb50*/  LDL.LU R15, [R1+0xb68] ;  /* 0x000b6800010f7983 */ /* 0x002f280000300800 */
[----:B------:R-:W4:Y:S04]  /*5eb60*/  LDL.LU R11, [R1+0xb64] ;  /* 0x000b6400010b7983 */ /* 0x000f280000300800 */
[----:B------:R0:W-:Y:S04]  /*5eb70*/  STS.U16 [R4+UR5+0x7280], R24 ;  /* 0x0072801804007988 */ /* 0x0001e80008000405 */
[----:B------:R1:W-:Y:S04]  /*5eb80*/  STS.U16 [R4+UR5+0x7a00], R22 ;  /* 0x007a001604007988 */ /* 0x0003e80008000405 */
[----:B0-----:R-:W4:Y:S04]  /*5eb90*/  LDL.LU R24, [R1+0xb34] ;  /* 0x000b340001187983 */ /* 0x001f280000300800 */
[----:B-1----:R-:W4:Y:S04]  /*5eba0*/  LDL.LU R22, [R1+0xb2c] ;  /* 0x000b2c0001167983 */ /* 0x002f280000300800 */
[----:B------:R0:W-:Y:S04]  /*5ebb0*/  STS.U16 [R4+UR5+0x2a80], R2 ;  /* 0x002a800204007988 */ /* 0x0001e80008000405 */
[----:B0-----:R-:W4:Y:S04]  /*5ebc0*/  LDL.LU R2, [R1+0xafc] ;  /* 0x000afc0001027983 */ /* 0x001f280000300800 */
[----:B------:R-:W-:Y:S04]  /*5ebd0*/  STS.U16 [R4+UR5+0x3a00], R5 ;  /* 0x003a000504007988 */ /* 0x000fe80008000405 */
[----:B--2---:R0:W-:Y:S04]  /*5ebe0*/  STS.U16 [R4+UR5+0x7a80], R23 ;  /* 0x007a801704007988 */ /* 0x0041e80008000405 */
[----:B0-----:R-:W2:Y:S04]  /*5ebf0*/  LDL.LU R23, [R1+0xaf4] ;  /* 0x000af40001177983 */ /* 0x001ea80000300800 */
[----:B---3--:R0:W-:Y:S04]  /*5ec00*/  STS.U16 [R4+UR5+0x8200], R29 ;  /* 0x0082001d04007988 */ /* 0x0081e80008000405 */
[----:B0-----:R-:W3:Y:S04]  /*5ec10*/  LDL.LU R29, [R1+0xac4] ;  /* 0x000ac400011d7983 */ /* 0x001ee80000300800 */
[----:B----4-:R0:W-:Y:S04]  /*5ec20*/  STS.U16 [R4+UR5+0x8280], R26 ;  /* 0x0082801a04007988 */ /* 0x0101e80008000405 */
[----:B------:R-:W4:Y:S04]  /*5ec30*/  LDL.LU R5, [R1+0xabc] ;  /* 0x000abc0001057983 */ /* 0x000f280000300800 */
[----:B------:R1:W-:Y:S04]  /*5ec40*/  STS.U16 [R4+UR5+0x8a00], R25 ;  /* 0x008a001904007988 */ /* 0x0003e80008000405 */
[----:B0-----:R-:W4:Y:S04]  /*5ec50*/  LDL.LU R26, [R1+0xa8c] ;  /* 0x000a8c00011a7983 */ /* 0x001f280000300800 */
[----:B-1----:R-:W4:Y:S04]  /*5ec60*/  LDL.LU R25, [R1+0xa84] ;  /* 0x000a840001197983 */ /* 0x002f280000300800 */
[----:B------:R0:W-:Y:S04]  /*5ec70*/  STS.U16 [R4+UR5+0x4280], R0 ;  /* 0x0042800004007988 */ /* 0x0001e80008000405 */
[----:B------:R-:W-:Y:S04]  /*5ec80*/  STS.U16 [R4+UR5+0x5200], R14 ;  /* 0x0052000e04007988 */ /* 0x000fe80008000405 */
[----:B------:R-:W-:Y:S04]  /*5ec90*/  STS.U16 [R4+UR5+0x5280], R13 ;  /* 0x0052800d04007988 */ /* 0x000fe80008000405 */
        /* <DEDUP_REMOVED lines=25> */
[----:B------:R0:W-:Y:S04]  /*5ee30*/  STS.U16 [R4+UR5+0xa200], R24 ;  /* 0x00a2001804007988 */ /* 0x0001e80008000405 */
        /* <DEDUP_REMOVED lines=17> */
[----:B------:R-:W-:Y:S04]  /*5ef50*/  STS.U16 [R4+UR5+0xaa00], R2 ;  /* 0x00aa000204007988 */ /* 0x000fe80008000405 */
[----:B------:R0:W-:Y:S04]  /*5ef60*/  STS.U16 [R4+UR5+0xf200], R28 ;  /* 0x00f2001c04007988 */ /* 0x0001e80008000405 */
[----:B------:R1:W-:Y:S04]  /*5ef70*/  STS.U16 [R4+UR5+0xf280], R15 ;  /* 0x00f2800f04007988 */ /* 0x0003e80008000405 */
[----:B0-----:R-:W4:Y:S04]  /*5ef80*/  LDL.LU R28, [R1+0x7e4] ;  /* 0x0007e400011c7983 */ /* 0x001f280000300800 */
[----:B-1----:R-:W4:Y:S04]  /*5ef90*/  LDL.LU R15, [R1+0x7b4] ;  /* 0x0007b400010f7983 */ /* 0x002f280000300800 */
[----:B------:R0:W-:Y:S04]  /*5efa0*/  STS.U16 [R4+UR5+0xfa00], R24 ;  /* 0x00fa001804007988 */ /* 0x0001e80008000405 */
[----:B------:R-:W4:Y:S04]  /*5efb0*/  LDL.LU R2, [R1+0x7ac] ;  /* 0x0007ac0001027983 */ /* 0x000f280000300800 */
        /* <DEDUP_REMOVED lines=53> */
[----:B------:R-:W-:Y:S04]  /*5f310*/  STS.U16 [R4+UR5+0x12280], R2 ;  /* 0x0122800204007988 */ /* 0x000fe80008000405 */
[----:B------:R-:W-:Y:S04]  /*5f320*/  STS.U16 [R4+UR5+0x11a00], R11 ;  /* 0x011a000b04007988 */ /* 0x000fe80008000405 */
[----:B------:R-:W-:Y:S04]  /*5f330*/  STS.U16 [R4+UR5+0x16a00], R16 ;  /* 0x016a001004007988 */ /* 0x000fe80008000405 */
[----:B------:R0:W-:Y:S04]  /*5f340*/  STS.U16 [R4+UR5+0x16a80], R21 ;  /* 0x016a801504007988 */ /* 0x0001e80008000405 */
[----:B------:R1:W-:Y:S04]  /*5f350*/  STS.U16 [R4+UR5+0x17200], R27 ;  /* 0x0172001b04007988 */ /* 0x0003e80008000405 */
[----:B0-----:R-:W4:Y:S04]  /*5f360*/  LDL.LU R21, [R1+0x254] ;  /* 0x0002540001157983 */ /* 0x001f280000300800 */
[----:B------:R-:W4:Y:S04]  /*5f370*/  LDL.LU R16, [R1+0x250] ;  /* 0x0002500001107983 */ /* 0x000f280000300800 */
[----:B-1----:R-:W4:Y:S04]  /*5f380*/  LDL.LU R27, [R1+0x24c] ;  /* 0x00024c00011b7983 */ /* 0x002f280000300800 */
[----:B------:R-:W4:Y:S04]  /*5f390*/  LDL.LU R2, [R1+0x220] ;  /* 0x0002200001027983 */ /* 0x000f280000300800 */
        /* <DEDUP_REMOVED lines=20> */
[----:B--2---:R0:W-:Y:S04]  /*5f4e0*/  STS.U16 [R4+UR5+0x18280], R23 ;  /* 0x0182801704007988 */ /* 0x0041e80008000405 */
[----:B0-----:R-:W2:Y:S04]  /*5f4f0*/  LDL.LU R23, [R1+0x1a8] ;  /* 0x0001a80001177983 */ /* 0x001ea80000300800 */
[----:B---3--:R0:W-:Y:S04]  /*5f500*/  STS.U16 [R4+UR5+0x18a00], R29 ;  /* 0x018a001d04007988 */ /* 0x0081e80008000405 */
        /* <DEDUP_REMOVED lines=28> */
[----:B------:R-:W-:Y:S04]  /*5f6d0*/  STS.U16 [R4+UR5+0x1a200], R2 ;  /* 0x01a2000204007988 */ /* 0x000fe80008000405 */
[----:B------:R-:W-:Y:S04]  /*5f6e0*/  STS.U16 [R4+UR5+0x1aa80], R11 ;  /* 0x01aa800b04007988 */ /* 0x000fe80008000405 */
[----:B------:R-:W-:Y:S04]  /*5f6f0*/  STS.U16 [R4+UR5+0x1ba00], R5 ;  /* 0x01ba000504007988 */ /* 0x000fe80008000405 */
[----:B--2---:R0:W-:Y:S04]  /*5f700*/  STS.U16 [R4+UR5+0x1ba80], R23 ;  /* 0x01ba801704007988 */ /* 0x0041e80008000405 */
[----:B0-----:R-:W2:Y:S04]  /*5f710*/  LDL.LU R23, [R1+0xe90] ;  /* 0x000e900001177983 */ /* 0x001ea80000300800 */
[----:B---3--:R0:W-:Y:S04]  /*5f720*/  STS.U16 [R4+UR5+0x1c200], R29 ;  /* 0x01c2001d04007988 */ /* 0x0081e80008000405 */
[----:B0-----:R-:W3:Y:S04]  /*5f730*/  LDL.LU R29, [R1+0xe8c] ;  /* 0x000e8c00011d7983 */ /* 0x001ee80000300800 */
[----:B----4-:R0:W-:Y:S04]  /*5f740*/  STS.U16 [R4+UR5+0x1ea00], R26 ;  /* 0x01ea001a04007988 */ /* 0x0101e80008000405 */
[----:B------:R1:W-:Y:S04]  /*5f750*/  STS.U16 [R4+UR5+0x1ea80], R25 ;  /* 0x01ea801904007988 */ /* 0x0003e80008000405 */
[----:B0-----:R-:W4:Y:S04]  /*5f760*/  LDL.LU R26, [R1+0xe60] ;  /* 0x000e6000011a7983 */ /* 0x001f280000300800 */
[----:B-1----:R-:W4:Y:S01]  /*5f770*/  LDL.LU R25, [R1+0xe5c] ;  /* 0x000e5c0001197983 */ /* 0x002f220000300800 */
[----:B------:R-:W0:Y:S03]  /*5f780*/  S2R R2, SR_TID.X ;  /* 0x0000000000027919 */ /* 0x000e260000002100 */
        /* <DEDUP_REMOVED lines=8> */
[----:B------:R1:W-:Y:S04]  /*5f810*/  STS.U16 [R4+UR5+0x1f280], R27 ;  /* 0x01f2801b04007988 */ /* 0x0003e80008000405 */
[----:B------:R-:W-:Y:S04]  /*5f820*/  STS.U16 [R4+UR5+0x1e280], R12 ;  /* 0x01e2800c04007988 */ /* 0x000fe80008000405 */
[----:B------:R-:W-:Y:S04]  /*5f830*/  STS.U16 [R4+UR5+0x1f200], R16 ;  /* 0x01f2001004007988 */ /* 0x000fe80008000405 */
[----:B------:R-:W-:Y:S04]  /*5f840*/  STS.U16 [R4+UR5+0x1fa00], R21 ;  /* 0x01fa001504007988 */ /* 0x000fe80008000405 */
[----:B------:R0:W-:Y:S04]  /*5f850*/  STS.U16 [R4+UR5+0x1fa80], R19 ;  /* 0x01fa801304007988 */ /* 0x0001e80008000405 */
[----:B-1----:R-:W4:Y:S04]  /*5f860*/  LDL.LU R27, [R1+0xe30] ;  /* 0x000e3000011b7983 */ /* 0x002f280000300800 */
[----:B0-----:R-:W4:Y:S01]  /*5f870*/  LDL.LU R19, [R1+0xe2c] ;  /* 0x000e2c0001137983 */ /* 0x001f220000300800 */
[----:B------:R-:W-:-:S05]  /*5f880*/  LOP3.LUT R2, R2, 0x3f, RZ, 0xc0, !PT ;  /* 0x0000003f02027812 */ /* 0x000fca00078ec0ff */
[----:B------:R-:W-:-:S05]  /*5f890*/  IMAD.SHL.U32 R2, R2, 0x2, RZ ;  /* 0x0000000202027824 */ /* 0x000fca00078e00ff */
[----:B------:R-:W-:-:S05]  /*5f8a0*/  LOP3.LUT R5, R2, 0x30, RZ, 0x3c, !PT ;  /* 0x0000003002057812 */ /* 0x000fca00078e3cff */
        /* <DEDUP_REMOVED lines=26> */
[----:B----4-:R0:W-:Y:S04]  /*5fa50*/  STS.U16 [R5+UR5+0x1b80], R25 ;  /* 0x001b801905007988 */ /* 0x0101e80008000405 */
[----:B0-----:R-:W4:Y:S04]  /*5fa60*/  LDL.LU R25, [R1+0xc20] ;  /* 0x000c200001197983 */ /* 0x001f280000300800 */
[----:B------:R0:W-:Y:S04]  /*5fa70*/  STS.U16 [R5+UR5+0x1b00], R26 ;  /* 0x001b001a05007988 */ /* 0x0001e80008000405 */
[----:B0-----:R-:W4:Y:S04]  /*5fa80*/  LDL.LU R26, [R1+0xc1c] ;  /* 0x000c1c00011a7983 */ /* 0x001f280000300800 */
[----:B------:R0:W-:Y:S04]  /*5fa90*/  STS.U16 [R5+UR5+0x2300], R27 ;  /* 0x0023001b05007988 */ /* 0x0001e80008000405 */
[----:B0-----:R-:W4:Y:S04]  /*5faa0*/  LDL.LU R27, [R1+0xbf0] ;  /* 0x000bf000011b7983 */ /* 0x001f280000300800 */
        /* <DEDUP_REMOVED lines=13> */
[----:B0-----:R-:W4:Y:S04]  /*5fb80*/  LDL.LU R25, [R1+0xb58] ;  /* 0x000b580001197983 */ /* 0x001f280000300800 */
[----:B------:R0:W-:Y:S04]  /*5fb90*/  STS.U16 [R5+UR5+0x2380], R19 ;  /* 0x0023801305007988 */ /* 0x0001e80008000405 */
[----:B------:R1:W-:Y:S04]  /*5fba0*/  STS.U16 [R5+UR5+0x7b80], R26 ;  /* 0x007b801a05007988 */ /* 0x0003e80008000405 */
[----:B------:R-:W-:Y:S04]  /*5fbb0*/  STS.U16 [R5+UR5+0x3300], R4 ;  /* 0x0033000405007988 */ /* 0x000fe80008000405 */
[----:B0-----:R-:W4:Y:S04]  /*5fbc0*/  LDL.LU R19, [R1+0xb28] ;  /* 0x000b280001137983 */ /* 0x001f280000300800 */
[----:B------:R0:W-:Y:S04]  /*5fbd0*/  STS.U16 [R5+UR5+0x8300], R27 ;  /* 0x0083001b05007988 */ /* 0x0001e80008000405 */
[----:B-1----:R-:W4:Y:S04]  /*5fbe0*/  LDL.LU R26, [R1+0xb20] ;  /* 0x000b2000011a7983 */ /* 0x002f280000300800 */
[----:B------:R-:W-:Y:S04]  /*5fbf0*/  STS.U16 [R5+UR5+0x3b80], R21 ;  /* 0x003b801505007988 */ /* 0x000fe80008000405 */
[----:B------:R-:W-:Y:S04]  /*5fc00*/  STS.U16 [R5+UR5+0x4300], R2 ;  /* 0x0043000205007988 */ /* 0x000fe80008000405 */
[----:B0-----:R-:W4:Y:S04]  /*5fc10*/  LDL.LU R27, [R1+0xaf0] ;  /* 0x000af000011b7983 */ /* 0x001f280000300800 */
[----:B------:R-:W4:Y:S04]  /*5fc20*/  LDL.LU R4, [R1+0xae8] ;  /* 0x000ae80001047983 */ /* 0x000f280000300800 */
        /* <DEDUP_REMOVED lines=28> */
[----:B------:R1:W-:Y:S04]  /*5fdf0*/  STS.U16 [R5+UR5+0x7380], R16 ;  /* 0x0073801005007988 */ /* 0x0003e80008000405 */
[----:B0-----:R-:W4:Y:S04]  /*5fe00*/  LDL.LU R10, [R1+0x930] ;  /* 0x00093000010a7983 */ /* 0x001f280000300800 */
[----:B-1----:R-:W4:Y:S04]  /*5fe10*/  LDL.LU R12, [R1+0x928] ;  /* 0x00092800010c7983 */ /* 0x002f280000300800 */
[----:B------:R-:W4:Y:S04]  /*5fe20*/  LDL.LU R16, [R1+0x8f8] ;  /* 0x0008f80001107983 */ /* 0x000f280000300800 */
[----:B---3--:R0:W-:Y:S04]  /*5fe30*/  STS.U16 [R5+UR5+0x9b00], R29 ;  /* 0x009b001d05007988 */ /* 0x0081e80008000405 */
[----:B0-----:R-:W3:Y:S04]  /*5fe40*/  LDL.LU R29, [R1+0x8f0] ;  /* 0x0008f000011d7983 */ /* 0x001ee80000300800 */
[----:B--2---:R0:W-:Y:S04]  /*5fe50*/  STS.U16 [R5+UR5+0x9380], R23 ;  /* 0x0093801705007988 */ /* 0x0041e80008000405 */
[----:B----4-:R1:W-:Y:S04]  /*5fe60*/  STS.U16 [R5+UR5+0x9b80], R25 ;  /* 0x009b801905007988 */ /* 0x0103e80008000405 */
[----:B0-----:R-:W2:Y:S04]  /*5fe70*/  LDL.LU R23, [R1+0x8c0] ;  /* 0x0008c00001177983 */ /* 0x001ea80000300800 */
[----:B-1----:R-:W4:Y:S04]  /*5fe80*/  LDL.LU R25, [R1+0x8b8] ;  /* 0x0008b80001197983 */ /* 0x002f280000300800 */
        /* <DEDUP_REMOVED lines=13> */
[----:B---3--:R0:W-:Y:S04]  /*5ff60*/  STS.U16 [R5+UR5+0xf380], R29 ;  /* 0x00f3801d05007988 */ /* 0x0081e80008000405 */
[----:B0-----:R-:W3:Y:S04]  /*5ff70*/  LDL.LU R29, [R1+0x7e0] ;  /* 0x0007e000011d7983 */ /* 0x001ee80000300800 */
[----:B--2---:R0:W-:Y:S04]  /*5ff80*/  STS.U16 [R5+UR5+0xfb00], R23 ;  /* 0x00fb001705007988 */ /* 0x0041e80008000405 */
[----:B------:R-:W2:Y:S04]  /*5ff90*/  LDL.LU R19, [R1+0x7d8] ;  /* 0x0007d80001137983 */ /* 0x000ea80000300800 */
[----:B----4-:R1:W-:Y:S04]  /*5ffa0*/  STS.U16 [R5+UR5+0xfb80], R25 ;  /* 0x00fb801905007988 */ /* 0x0103e80008000405 */
[----:B0-----:R-:W4:Y:S04]  /*5ffb0*/  LDL.LU R23, [R1+0x7a8] ;  /* 0x0007a80001177983 */ /* 0x001f280000300800 */
[----:B-1----:R-:W2:Y:S04]  /*5ffc0*/  LDL.LU R25, [R1+0x7a0] ;  /* 0x0007a00001197983 */ /* 0x002ea80000300800 */
[----:B------:R0:W-:Y:S04]  /*5ffd0*/  STS.U16 [R5+UR5+0xab80], R4 ;  /* 0x00ab800405007988 */ /* 0x0001e80008000405 */
[----:B------:R1:W-:Y:S04]  /*5ffe0*/  STS.U16 [R5+UR5+0x10300], R26 ;  /* 0x0103001a05007988 */ /* 0x0003e80008000405 */
[----:B------:R-:W-:Y:S04]  /*5fff0*/  STS.U16 [R5+UR5+0xbb00], R21 ;  /* 0x00bb001505007988 */ /* 0x000fe80008000405 */
[----:B------:R-:W-:Y:S04]  /*60000*/  STS.U16 [R5+UR5+0xbb80], R2 ;  /* 0x00bb800205007988 */ /* 0x000fe80008000405 */
[----:B------:R-:W-:Y:S04]  /*60010*/  STS.U16 [R5+UR5+0xc300], R11 ;  /* 0x00c3000b05007988 */ /* 0x000fe80008000405 */
[----:B------:R-:W-:Y:S04]  /*60020*/  STS.U16 [R5+UR5+0xc380], R0 ;  /* 0x00c3800005007988 */ /* 0x000fe80008000405 */
[----:B0-----:R-:W2:Y:S04]  /*60030*/  LDL.LU R4, [R1+0x5c0] ;  /* 0x0005c00001047983 */ /* 0x001ea80000300800 */
[----:B------:R0:W-:Y:S04]  /*60040*/  STS.U16 [R5+UR5+0x10380], R27 ;  /* 0x0103801b05007988 */ /* 0x0001e80008000405 */
[----:B-1----:R-:W2:Y:S04]  /*60050*/  LDL.LU R26, [R1+0x5bc] ;  /* 0x0005bc00011a7983 */ /* 0x002ea80000300800 */
[----:B------:R1:W-:Y:S04]  /*60060*/  STS.U16 [R5+UR5+0xcb00], R14 ;  /* 0x00cb000e05007988 */ /* 0x0003e80008000405 */
[----:B------:R1:W-:Y:S04]  /*60070*/  STS.U16 [R5+UR5+0xcb80], R13 ;  /* 0x00cb800d05007988 */ /* 0x0003e80008000405 */
[----:B------:R1:W-:Y:S04]  /*60080*/  STS.U16 [R5+UR5+0xd300], R6 ;  /* 0x00d3000605007988 */ /* 0x0003e80008000405 */
[----:B0-----:R-:W2:Y:S04]  /*60090*/  LDL.LU R27, [R1+0x584] ;  /* 0x00058400011b7983 */ /* 0x001ea80000300800 */
[----:B------:R-:W2:Y:S04]  /*600a0*/  LDL.LU R21, [R1+0x57c] ;  /* 0x00057c0001157983 */ /* 0x000ea80000300800 */
[----:B------:R-:W2:Y:S04]  /*600b0*/  LDL.LU R2, [R1+0x54c] ;  /* 0x00054c0001027983 */ /* 0x000ea80000300800 */
[----:B------:R-:W2:Y:S04]  /*600c0*/  LDL.LU R11, [R1+0x544] ;  /* 0x00054400010b7983 */ /* 0x000ea80000300800 */
[----:B------:R-:W2:Y:S04]  /*600d0*/  LDL.LU R0, [R1+0x514] ;  /* 0x0005140001007983 */ /* 0x000ea80000300800 */
[----:B-1----:R-:W2:Y:S04]  /*600e0*/  LDL.LU R14, [R1+0x50c] ;  /* 0x00050c00010e7983 */ /* 0x002ea80000300800 */
[----:B------:R-:W2:Y:S04]  /*600f0*/  LDL.LU R13, [R1+0x4dc] ;  /* 0x0004dc00010d7983 */ /* 0x000ea80000300800 */
[----:B------:R0:W-:Y:S04]  /*60100*/  STS.U16 [R5+UR5+0xd380], R7 ;  /* 0x00d3800705007988 */ /* 0x0001e80008000405 */
[----:B------:R-:W2:Y:S04]  /*60110*/  LDL.LU R6, [R1+0x4d4] ;  /* 0x0004d40001067983 */ /* 0x000ea80000300800 */
[----:B------:R1:W-:Y:S04]  /*60120*/  STS.U16 [R5+UR5+0xdb00], R8 ;  /* 0x00db000805007988 */ /* 0x0003e80008000405 */
[----:B------:R-:W-:Y:S04]  /*60130*/  STS.U16 [R5+UR5+0xe380], R9 ;  /* 0x00e3800905007988 */ /* 0x000fe80008000405 */
[----:B------:R-:W-:Y:S04]  /*60140*/  STS.U16 [R5+UR5+0xeb00], R10 ;  /* 0x00eb000a05007988 */ /* 0x000fe80008000405 */
[----:B------:R-:W-:Y:S04]  /*60150*/  STS.U16 [R5+UR5+0xeb80], R12 ;  /* 0x00eb800c05007988 */ /* 0x000fe80008000405 */
[----:B0-----:R-:W2:Y:S04]  /*60160*/  LDL.LU R7, [R1+0x4a4] ;  /* 0x0004a40001077983 */ /* 0x001ea80000300800 */
[----:B-1----:R-:W2:Y:S04]  /*60170*/  LDL.LU R8, [R1+0x49c] ;  /* 0x00049c0001087983 */ /* 0x002ea80000300800 */
[----:B------:R-:W-:Y:S04]  /*60180*/  STS.U16 [R5+UR5+0xf300], R16 ;  /* 0x00f3001005007988 */ /* 0x000fe80008000405 */
[----:B------:R0:W-:Y:S04]  /*60190*/  STS.U16 [R5+UR5+0x10b00], R28 ;  /* 0x010b001c05007988 */ /* 0x0001e80008000405 */
[----:B------:R1:W-:Y:S04]  /*601a0*/  STS.U16 [R5+UR5+0x10b80], R15 ;  /* 0x010b800f05007988 */ /* 0x0003e80008000405 */
[----:B0-----:R-:W2:Y:S04]  /*601b0*/  LDL.LU R28, [R1+0x46c] ;  /* 0x00046c00011c7983 */ /* 0x001ea80000300800 */
[----:B-1----:R-:W2:Y:S04]  /*601c0*/  LDL.LU R15, [R1+0x464] ;  /* 0x00046400010f7983 */ /* 0x002ea80000300800 */
[----:B------:R-:W2:Y:S04]  /*601d0*/  LDL.LU R9, [R1+0x434] ;  /* 0x0004340001097983 */ /* 0x000ea80000300800 */
[----:B------:R-:W2:Y:S04]  /*601e0*/  LDL.LU R10, [R1+0x42c] ;  /* 0x00042c00010a7983 */ /* 0x000ea80000300800 */
[----:B------:R-:W2:Y:S04]  /*601f0*/  LDL.LU R12, [R1+0x3fc] ;  /* 0x0003fc00010c7983 */ /* 0x000ea80000300800 */
[----:B------:R-:W2:Y:S04]  /*60200*/  LDL.LU R16, [R1+0x3f4] ;  /* 0x0003f40001107983 */ /* 0x000ea80000300800 */
[----:B------:R0:W-:Y:S04]  /*60210*/  STS.U16 [R5+UR5+0x11300], R24 ;  /* 0x0113001805007988 */ /* 0x0001e80008000405 */
[----:B------:R1:W-:Y:S04]  /*60220*/  STS.U16 [R5+UR5+0x11380], R22 ;  /* 0x0113801605007988 */ /* 0x0003e80008000405 */
[----:B0-----:R-:W2:Y:S04]  /*60230*/  LDL.LU R24, [R1+0x3c4] ;  /* 0x0003c40001187983 */ /* 0x001ea80000300800 */
[----:B-1----:R-:W2:Y:S04]  /*60240*/  LDL.LU R22, [R1+0x3bc] ;  /* 0x0003bc0001167983 */ /* 0x002ea80000300800 */
[----:B---3--:R0:W-:Y:S04]  /*60250*/  STS.U16 [R5+UR5+0x11b00], R29 ;  /* 0x011b001d05007988 */ /* 0x0081e80008000405 */
[----:B0-----:R-:W3:Y:S04]  /*60260*/  LDL.LU R29, [R1+0x33c] ;  /* 0x00033c00011d7983 */ /* 0x001ee80000300800 */
[----:B----4-:R0:W-:Y:S04]  /*60270*/  STS.U16 [R5+UR5+0x12300], R23 ;  /* 0x0123001705007988 */ /* 0x0101e80008000405 */
[----:B--2---:R1:W-:Y:S04]  /*60280*/  STS.U16 [R5+UR5+0x12380], R25 ;  /* 0x0123801905007988 */ /* 0x0043e80008000405 */
[----:B0-----:R-:W2:Y:S04]  /*60290*/  LDL.LU R23, [R1+0x334] ;  /* 0x0003340001177983 */ /* 0x001ea80000300800 */
[----:B-1----:R-:W4:Y:S04]  /*602a0*/  LDL.LU R25, [R1+0x304] ;  /* 0x0003040001197983 */ /* 0x002f280000300800 */
[----:B------:R0:W-:Y:S04]  /*602b0*/  STS.U16 [R5+UR5+0x12b80], R26 ;  /* 0x012b801a05007988 */ /* 0x0001e80008000405 */
[----:B0-----:R-:W4:Y:S04]  /*602c0*/  LDL.LU R26, [R1+0x2fc] ;  /* 0x0002fc00011a7983 */ /* 0x001f280000300800 */
[----:B------:R0:W-:Y:S04]  /*602d0*/  STS.U16 [R5+UR5+0x13300], R27 ;  /* 0x0133001b05007988 */ /* 0x0001e80008000405 */
[----:B0-----:R-:W4:Y:S04]  /*602e0*/  LDL.LU R27, [R1+0x2b8] ;  /* 0x0002b800011b7983 */ /* 0x001f280000300800 */
[----:B------:R-:W-:Y:S04]  /*602f0*/  STS.U16 [R5+UR5+0x13b00], R2 ;  /* 0x013b000205007988 */ /* 0x000fe80008000405 */
[----:B------:R0:W-:Y:S04]  /*60300*/  STS.U16 [R5+UR5+0x15b00], R28 ;  /* 0x015b001c05007988 */ /* 0x0001e80008000405 */
[----:B------:R1:W-:Y:S04]  /*60310*/  STS.U16 [R5+UR5+0x15b80], R15 ;  /* 0x015b800f05007988 */ /* 0x0003e80008000405 */
[----:B0-----:R-:W4:Y:S04]  /*60320*/  LDL.LU R28, [R1+0x2b4] ;  /* 0x0002b400011c7983 */ /* 0x001f280000300800 */
[----:B-1----:R-:W4:Y:S04]  /*60330*/  LDL.LU R15, [R1+0x290] ;  /* 0x00029000010f7983 */ /* 0x002f280000300800 */
[----:B------:R0:W-:Y:S04]  /*60340*/  STS.U16 [R5+UR5+0x17300], R24 ;  /* 0x0173001805007988 */ /* 0x0001e80008000405 */
[----:B------:R1:W-:Y:S04]  /*60350*/  STS.U16 [R5+UR5+0x17380], R22 ;  /* 0x0173801605007988 */ /* 0x0003e80008000405 */
[----:B0-----:R-:W4:Y:S04]  /*60360*/  LDL.LU R24, [R1+0x28c] ;  /* 0x00028c0001187983 */ /* 0x001f280000300800 */
[----:B------:R-:W4:Y:S04]  /*60370*/  LDL.LU R2, [R1+0x280] ;  /* 0x0002800001027983 */ /* 0x000f280000300800 */
        /* <DEDUP_REMOVED lines=11> */
[----:B------:R1:W-:Y:S04]  /*60430*/  STS.U16 [R5+UR5+0x13b80], R11 ;  /* 0x013b800b05007988 */ /* 0x0003e80008000405 */
[----:B------:R1:W-:Y:S04]  /*60440*/  STS.U16 [R5+UR5+0x14300], R0 ;  /* 0x0143000005007988 */ /* 0x0003e80008000405 */
[----:B------:R1:W-:Y:S04]  /*60450*/  STS.U16 [R5+UR5+0x14380], R14 ;  /* 0x0143800e05007988 */ /* 0x0003e80008000405 */
[----:B------:R1:W-:Y:S04]  /*60460*/  STS.U16 [R5+UR5+0x14b00], R13 ;  /* 0x014b000d05007988 */ /* 0x0003e80008000405 */
[----:B0-----:R-:W2:Y:S04]  /*60470*/  LDL.LU R4, [R1+0x1d8] ;  /* 0x0001d80001047983 */ /* 0x001ea80000300800 */
[----:B-1----:R-:W2:Y:S04]  /*60480*/  LDL.LU R21, [R1+0x1d4] ;  /* 0x0001d40001157983 */ /* 0x002ea80000300800 */
        /* <DEDUP_REMOVED lines=22> */
[----:B------:R0:W-:Y:S04]  /*605f0*/  STS.U16 [R5+UR5+0x18b80], R28 ;  /* 0x018b801c05007988 */ /* 0x0001e80008000405 */
[----:B------:R1:W-:Y:S04]  /*60600*/  STS.U16 [R5+UR5+0x19300], R15 ;  /* 0x0193000f05007988 */ /* 0x0003e80008000405 */
[----:B0-----:R-:W2:Y:S04]  /*60610*/  LDL.LU R28, [R1+0x40] ;  /* 0x00004000011c7983 */ /* 0x001ea80000300800 */
[----:B-1----:R-:W2:Y:S04]  /*60620*/  LDL.LU R15, [R1+0x14] ;  /* 0x00001400010f7983 */ /* 0x002ea80000300800 */
        /* <DEDUP_REMOVED lines=10> */
[----:B------:R0:W-:Y:S02]  /*606d0*/  STS.U16 [R5+UR5+0x19b00], R2 ;  /* 0x019b000205007988 */ /* 0x0001e40008000405 */
[----:B0-----:R-:W0:Y:S02]  /*606e0*/  S2R R2, SR_TID.X ;  /* 0x0000000000027919 */ /* 0x001e240000002100 */
[----:B------:R1:W-:Y:S04]  /*606f0*/  STS.U16 [R5+UR5+0x1d380], R26 ;  /* 0x01d3801a05007988 */ /* 0x0003e80008000405 */
[----:B------:R0:W-:Y:S04]  /*60700*/  STS.U16 [R5+UR5+0x1db00], R27 ;  /* 0x01db001b05007988 */ /* 0x0001e80008000405 */
[----:B-1----:R-:W4:Y:S04]  /*60710*/  LDL.LU R26, [R1+0xe88] ;  /* 0x000e8800011a7983 */ /* 0x002f280000300800 */
[----:B0-----:R-:W4:Y:S04]  /*60720*/  LDL.LU R27, [R1+0xe84] ;  /* 0x000e8400011b7983 */ /* 0x001f280000300800 */
[----:B------:R0:W-:Y:S01]  /*60730*/  STS.U16 [R5+UR5+0x1b300], R4 ;  /* 0x01b3000405007988 */ /* 0x0001e20008000405 */
[----:B------:R-:W-:-:S05]  /*60740*/  LOP3.LUT R2, R2, 0x3f, RZ, 0xc0, !PT ;  /* 0x0000003f02027812 */ /* 0x000fca00078ec0ff */
[----:B------:R-:W-:Y:S01]  /*60750*/  IMAD.SHL.U32 R2, R2, 0x2, RZ ;  /* 0x0000000202027824 */ /* 0x000fe200078e00ff */
[----:B------:R-:W-:Y:S04]  /*60760*/  STS.U16 [R5+UR5+0x1a380], R19 ;  /* 0x01a3801305007988 */ /* 0x000fe80008000405 */
[----:B0-----:R-:W-:Y:S01]  /*60770*/  LOP3.LUT R4, R2, 0x40, RZ, 0x3c, !PT ;  /* 0x0000004002047812 */ /* 0x001fe200078e3cff */
        /* <DEDUP_REMOVED lines=31> */
[----:B--2---:R0:W-:Y:S04]  /*60970*/  STS.U16 [R4+UR5+0xc00], R23 ;  /* 0x000c001704007988 */ /* 0x0041e80008000405 */
[----:B------:R-:W2:Y:S04]  /*60980*/  LDL.LU R13, [R1+0xd38] ;  /* 0x000d3800010d7983 */ /* 0x000ea80000300800 */
[----:B----4-:R1:W-:Y:S04]  /*60990*/  STS.U16 [R4+UR5+0xc80], R25 ;  /* 0x000c801904007988 */ /* 0x0103e80008000405 */
[----:B0-----:R-:W4:Y:S04]  /*609a0*/  LDL.LU R23, [R1+0xd34] ;  /* 0x000d340001177983 */ /* 0x001f280000300800 */
[----:B-1----:R-:W2:Y:S04]  /*609b0*/  LDL.LU R25, [R1+0xd08] ;  /* 0x000d080001197983 */ /* 0x002ea80000300800 */
        /* <DEDUP_REMOVED lines=13> */
[----:B------:R0:W-:Y:S04]  /*60a90*/  STS.U16 [R4+UR5+0x1c00], R24 ;  /* 0x001c001804007988 */ /* 0x0001e80008000405 */
[----:B0-----:R-:W2:Y:S04]  /*60aa0*/  LDL.LU R24, [R1+0xbe8] ;  /* 0x000be80001187983 */ /* 0x001ea80000300800 */
[----:B------:R0:W-:Y:S04]  /*60ab0*/  STS.U16 [R4+UR5+0x2400], R22 ;  /* 0x0024001604007988 */ /* 0x0001e80008000405 */
[----:B0-----:R-:W2:Y:S04]  /*60ac0*/  LDL.LU R22, [R1+0xbe4] ;  /* 0x000be40001167983 */ /* 0x001ea80000300800 */
[----:B---3--:R0:W-:Y:S04]  /*60ad0*/  STS.U16 [R4+UR5+0x2480], R29 ;  /* 0x0024801d04007988 */ /* 0x0081e80008000405 */
[----:B0-----:R-:W3:Y:S04]  /*60ae0*/  LDL.LU R29, [R1+0xbb8] ;  /* 0x000bb800011d7983 */ /* 0x001ee80000300800 */
[----:B----4-:R0:W-:Y:S04]  /*60af0*/  STS.U16 [R4+UR5+0x4c80], R23 ;  /* 0x004c801704007988 */ /* 0x0101e80008000405 */
[----:B--2---:R1:W-:Y:S04]  /*60b00*/  STS.U16 [R4+UR5+0x5400], R25 ;  /* 0x0054001904007988 */ /* 0x0043e80008000405 */
[----:B0-----:R-:W2:Y:S04]  /*60b10*/  LDL.LU R23, [R1+0xbb4] ;  /* 0x000bb40001177983 */ /* 0x001ea80000300800 */
[----:B-1----:R-:W4:Y:S04]  /*60b20*/  LDL.LU R25, [R1+0xb88] ;  /* 0x000b880001197983 */ /* 0x002f280000300800 */
        /* <DEDUP_REMOVED lines=8> */
[----:B0-----:R-:W2:Y:S04]  /*60bb0*/  LDL.LU R27, [R1+0xb84] ;  /* 0x000b8400011b7983 */ /* 0x001ea80000300800 */
[----:B------:R-:W2:Y:S04]  /*60bc0*/  LDL.LU R3, [R1+0xb54] ;  /* 0x000b540001037983 */ /* 0x000ea80000300800 */
[----:B-1----:R-:W2:Y:S04]  /*60bd0*/  LDL.LU R26, [R1+0xb50] ;  /* 0x000b5000011a7983 */ /* 0x002ea80000300800 */
[----:B------:R-:W-:Y:S04]  /*60be0*/  STS.U16 [R4+UR5+0x3c80], R11 ;  /* 0x003c800b04007988 */ /* 0x000fe80008000405 */
[----:B------:R-:W-:Y:S04]  /*60bf0*/  STS.U16 [R4+UR5+0x4400], R0 ;  /* 0x0044000004007988 */ /* 0x000fe80008000405 */
[----:B------:R-:W-:Y:S04]  /*60c00*/  STS.U16 [R4+UR5+0x4480], R14 ;  /* 0x0044800e04007988 */ /* 0x000fe80008000405 */
[----:B------:R-:W-:Y:S04]  /*60c10*/  STS.U16 [R4+UR5+0x4c00], R13 ;  /* 0x004c000d04007988 */ /* 0x000fe80008000405 */
[----:B------:R0:W-:Y:S04]  /*60c20*/  STS.U16 [R4+UR5+0x8400], R24 ;  /* 0x0084001804007988 */ /* 0x0001e80008000405 */
        /* <DEDUP_REMOVED lines=33> */
[----:B0-----:R-:W4:Y:S04]  /*60e40*/  LDL.LU R25, [R1+0x8e8] ;  /* 0x0008e80001197983 */ /* 0x001f280000300800 */
[----:B--2---:R0:W-:Y:S04]  /*60e50*/  STS.U16 [R4+UR5+0x8c80], R23 ;  /* 0x008c801704007988 */ /* 0x0041e80008000405 */
[----:B0-----:R-:W2:Y:S04]  /*60e60*/  LDL.LU R23, [R1+0x8b4] ;  /* 0x0008b40001177983 */ /* 0x001ea80000300800 */
        /* <DEDUP_REMOVED lines=20> */
[----:B------:R-:W-:Y:S04]  /*60fb0*/  STS.U16 [R4+UR5+0xd400], R6 ;  /* 0x00d4000604007988 */ /* 0x000fe80008000405 */
[----:B------:R-:W-:Y:S04]  /*60fc0*/  STS.U16 [R4+UR5+0xd480], R7 ;  /* 0x00d4800704007988 */ /* 0x000fe80008000405 */
[----:B------:R-:W-:Y:S04]  /*60fd0*/  STS.U16 [R4+UR5+0xdc00], R8 ;  /* 0x00dc000804007988 */ /* 0x000fe80008000405 */
[----:B------:R-:W-:Y:S04]  /*60fe0*/  STS.U16 [R4+UR5+0xdc80], R9 ;  /* 0x00dc800904007988 */ /* 0x000fe80008000405 */
[----:B------:R-:W-:Y:S04]  /*60ff0*/  STS.U16 [R4+UR5+0xe400], R10 ;  /* 0x00e4000a04007988 */ /* 0x000fe80008000405 */
[----:B------:R-:W-:Y:S04]  /*61000*/  STS.U16 [R4+UR5+0xe480], R12 ;  /* 0x00e4800c04007988 */ /* 0x000fe80008000405 */
[----:B----4-:R0:W-:Y:S04]  /*61010*/  STS.U16 [R4+UR5+0xf480], R25 ;  /* 0x00f4801904007988 */ /* 0x0101e80008000405 */
[----:B0-----:R-:W4:Y:S04]  /*61020*/  LDL.LU R25, [R1+0x80c] ;  /* 0x00080c0001197983 */ /* 0x001f280000300800 */
[----:B--2---:R0:W-:Y:S04]  /*61030*/  STS.U16 [R4+UR5+0xfc00], R23 ;  /* 0x00fc001704007988 */ /* 0x0041e80008000405 */
[----:B------:R-:W2:Y:S04]  /*61040*/  LDL.LU R3, [R1+0x808] ;  /* 0x0008080001037983 */ /* 0x000ea80000300800 */
[----:B0-----:R-:W2:Y:S04]  /*61050*/  LDL.LU R23, [R1+0x7d4] ;  /* 0x0007d40001177983 */ /* 0x001ea80000300800 */
[----:B------:R0:W-:Y:S04]  /*61060*/  STS.U16 [R4+UR5+0xfc80], R27 ;  /* 0x00fc801b04007988 */ /* 0x0001e80008000405 */
        /* <DEDUP_REMOVED lines=11> */
[----:B-1----:R-:W2:Y:S04]  /*61120*/  LDL.LU R26, [R1+0x504] ;  /* 0x00050400011a7983 */ /* 0x002ea80000300800 */
        /* <DEDUP_REMOVED lines=14> */
[----:B------:R-:W-:Y:S04]  /*61210*/  STS.U16 [R4+UR5+0x10c00], R22 ;  /* 0x010c001604007988 */ /* 0x000fe80008000405 */
[----:B---3--:R0:W-:Y:S04]  /*61220*/  STS.U16 [R4+UR5+0x10c80], R29 ;  /* 0x010c801d04007988 */ /* 0x0081e80008000405 */
[----:B0-----:R-:W3:Y:S04]  /*61230*/  LDL.LU R29, [R1+0x3b8] ;  /* 0x0003b800011d7983 */ /* 0x001ee80000300800 */
[----:B------:R-:W3:Y:S04]  /*61240*/  LDL.LU R22, [R1+0x3b4] ;  /* 0x0003b40001167983 */ /* 0x000ee80000300800 */
[----:B----4-:R0:W-:Y:S04]  /*61250*/  STS.U16 [R4+UR5+0x11400], R25 ;  /* 0x0114001904007988 */ /* 0x0101e80008000405 */
[----:B0-----:R-:W4:Y:S04]  /*61260*/  LDL.LU R25, [R1+0x330] ;  /* 0x0003300001197983 */ /* 0x001f280000300800 */
[----:B--2---:R0:W-:Y:S04]  /*61270*/  STS.U16 [R4+UR5+0x11c00], R23 ;  /* 0x011c001704007988 */ /* 0x0041e80008000405 */
[----:B0-----:R-:W2:Y:S04]  /*61280*/  LDL.LU R23, [R1+0x32c] ;  /* 0x00032c0001177983 */ /* 0x001ea80000300800 */
[----:B------:R0:W-:Y:S04]  /*61290*/  STS.U16 [R4+UR5+0x11c80], R27 ;  /* 0x011c801b04007988 */ /* 0x0001e80008000405 */
[----:B0-----:R-:W2:Y:S04]  /*612a0*/  LDL.LU R27, [R1+0x2f8] ;  /* 0x0002f800011b7983 */ /* 0x001ea80000300800 */
[----:B------:R0:W-:Y:S04]  /*612b0*/  STS.U16 [R4+UR5+0x14480], R26 ;  /* 0x0144801a04007988 */ /* 0x0001e80008000405 */
[----:B0-----:R-:W2:Y:S04]  /*612c0*/  LDL.LU R26, [R1+0x2f4] ;  /* 0x0002f400011a7983 */ /* 0x001ea80000300800 */
[----:B------:R0:W-:Y:S04]  /*612d0*/  STS.U16 [R4+UR5+0x14c00], R24 ;  /* 0x014c001804007988 */ /* 0x0001e80008000405 */
[----:B0-----:R-:W2:Y:S04]  /*612e0*/  LDL.LU R24, [R1+0x2c0] ;  /* 0x0002c00001187983 */ /* 0x001ea80000300800 */
[----:B------:R-:W-:Y:S04]  /*612f0*/  STS.U16 [R4+UR5+0x12c00], R2 ;  /* 0x012c000204007988 */ /* 0x000fe80008000405 */
[----:B---3--:R0:W-:Y:S04]  /*61300*/  STS.U16 [R4+UR5+0x17400], R29 ;  /* 0x0174001d04007988 */ /* 0x0081e80008000405 */
[----:B0-----:R-:W3:Y:S04]  /*61310*/  LDL.LU R29, [R1+0x2bc] ;  /* 0x0002bc00011d7983 */ /* 0x001ee80000300800 */
[----:B------:R0:W-:Y:S04]  /*61320*/  STS.U16 [R4+UR5+0x17480], R22 ;  /* 0x0174801604007988 */ /* 0x0001e80008000405 */
[----:B------:R-:W3:Y:S04]  /*61330*/  LDL.LU R2, [R1+0x2b0] ;  /* 0x0002b00001027983 */ /* 0x000ee80000300800 */
[----:B----4-:R1:W-:Y:S04]  /*61340*/  STS.U16 [R4+UR5+0x17c00], R25 ;  /* 0x017c001904007988 */ /* 0x0103e80008000405 */
        /* <DEDUP_REMOVED lines=17> */
[----:B--2---:R2:W-:Y:S04]  /*61460*/  STS.U16 [R4+UR5+0x17c80], R23 ;  /* 0x017c801704007988 */ /* 0x0045e80008000405 */
[----:B------:R2:W-:Y:S04]  /*61470*/  STS.U16 [R4+UR5+0x18400], R27 ;  /* 0x0184001b04007988 */ /* 0x0005e80008000405 */
[----:B0-----:R-:W4:Y:S04]  /*61480*/  LDL.LU R0, [R1+0x1cc] ;  /* 0x0001cc0001007983 */ /* 0x001f280000300800 */
[----:B-1----:R-:W4:Y:S04]  /*61490*/  LDL.LU R14, [R1+0x198] ;  /* 0x00019800010e7983 */ /* 0x002f280000300800 */
[----:B------:R-:W4:Y:S04]  /*614a0*/  LDL.LU R13, [R1+0x194] ;  /* 0x00019400010d7983 */ /* 0x000f280000300800 */
[----:B--2---:R-:W2:Y:S04]  /*614b0*/  LDL.LU R23, [R1+0x160] ;  /* 0x0001600001177983 */ /* 0x004ea80000300800 */
        /* <DEDUP_REMOVED lines=30> */
[----:B--2---:R0:W-:Y:S04]  /*616a0*/  STS.U16 [R4+UR5+0x1c400], R23 ;  /* 0x01c4001704007988 */ /* 0x0041e80008000405 */
[----:B------:R1:W-:Y:S04]  /*616b0*/  STS.U16 [R4+UR5+0x1c480], R27 ;  /* 0x01c4801b04007988 */ /* 0x0003e80008000405 */
[----:B0-----:R-:W2:Y:S04]  /*616c0*/  LDL.LU R23, [R1+0xeb0] ;  /* 0x000eb00001177983 */ /* 0x001ea80000300800 */
[----:B-1----:R-:W2:Y:S01]  /*616d0*/  LDL.LU R27, [R1+0xeac] ;  /* 0x000eac00011b7983 */ /* 0x002ea20000300800 */
[----:B------:R-:W0:Y:S03]  /*616e0*/  S2R R2, SR_TID.X ;  /* 0x0000000000027919 */ /* 0x000e260000002100 */
[----:B------:R-:W-:Y:S04]  /*616f0*/  STS.U16 [R4+UR5+0x1fc80], R20 ;  /* 0x01fc801404007988 */ /* 0x000fe80008000405 */
        /* <DEDUP_REMOVED lines=19> */
[----:B------:R-:W-:Y:S01]  /*61830*/  STS.U16 [R4+UR5+0x1fc00], R18 ;  /* 0x01fc001204007988 */ /* 0x000fe20008000405 */
[----:B0-----:R-:W-:-:S05]  /*61840*/  LOP3.LUT R2, R2, 0x3f, RZ, 0xc0, !PT ;  /* 0x0000003f02027812 */ /* 0x001fca00078ec0ff */
[----:B------:R-:W-:Y:S01]  /*61850*/  IMAD.SHL.U32 R2, R2, 0x2, RZ ;  /* 0x0000000202027824 */ /* 0x000fe200078e00ff */
[----:B------:R-:W-:Y:S04]  /*61860*/  STS.U16 [R4+UR5+0x1f400], R24 ;  /* 0x01f4001804007988 */ /* 0x000fe80008000405 */
[----:B-1----:R-:W-:Y:S01]  /*61870*/  LOP3.LUT R3, R2, 0x50, RZ, 0x3c, !PT ;  /* 0x0000005002037812 */ /* 0x002fe200078e3cff */
        /* <DEDUP_REMOVED lines=59> */
[----:B0-----:R-:W2:Y:S04]  /*61c30*/  LDL.LU R11, [R1+0xaa4] ;  /* 0x000aa400010b7983 */ /* 0x001ea80000300800 */
[----:B-1----:R-:W2:Y:S04]  /*61c40*/  LDL.LU R23, [R1+0xaa0] ;  /* 0x000aa00001177983 */ /* 0x002ea80000300800 */
        /* <DEDUP_REMOVED lines=32> */
[----:B------:R0:W-:Y:S04]  /*61e50*/  STS.U16 [R3+UR5+0x8580], R22 ;  /* 0x0085801603007988 */ /* 0x0001e80008000405 */
[----:B0-----:R-:W4:Y:S04]  /*61e60*/  LDL.LU R22, [R1+0x8ac] ;  /* 0x0008ac0001167983 */ /* 0x001f280000300800 */
[----:B--2---:R0:W-:Y:S04]  /*61e70*/  STS.U16 [R3+UR5+0x8d80], R27 ;  /* 0x008d801b03007988 */ /* 0x0041e80008000405 */
[----:B0-----:R-:W2:Y:S04]  /*61e80*/  LDL.LU R27, [R1+0x8a8] ;  /* 0x0008a800011b7983 */ /* 0x001ea80000300800 */
[----:B------:R0:W-:Y:S04]  /*61e90*/  STS.U16 [R3+UR5+0xb580], R23 ;  /* 0x00b5801703007988 */ /* 0x0001e80008000405 */
[----:B0-----:R-:W2:Y:S04]  /*61ea0*/  LDL.LU R23, [R1+0x874] ;  /* 0x0008740001177983 */ /* 0x001ea80000300800 */
[----:B---3--:R0:W-:Y:S04]  /*61eb0*/  STS.U16 [R3+UR5+0xbd00], R29 ;  /* 0x00bd001d03007988 */ /* 0x0081e80008000405 */
[----:B0-----:R-:W3:Y:S04]  /*61ec0*/  LDL.LU R29, [R1+0x870] ;  /* 0x00087000011d7983 */ /* 0x001ee80000300800 */
[----:B----4-:R0:W-:Y:S04]  /*61ed0*/  STS.U16 [R3+UR5+0xf580], R25 ;  /* 0x00f5801903007988 */ /* 0x0101e80008000405 */
[----:B0-----:R-:W4:Y:S04]  /*61ee0*/  LDL.LU R25, [R1+0x83c] ;  /* 0x00083c0001197983 */ /* 0x001f280000300800 */
        /* <DEDUP_REMOVED lines=16> */
[----:B--2---:R2:W-:Y:S04]  /*61ff0*/  STS.U16 [R3+UR5+0xfd80], R27 ;  /* 0x00fd801b03007988 */ /* 0x0045e80008000405 */
[----:B------:R2:W-:Y:S04]  /*62000*/  STS.U16 [R3+UR5+0xbd80], R0 ;  /* 0x00bd800003007988 */ /* 0x0005e80008000405 */
[----:B0-----:R-:W4:Y:S04]  /*62010*/  LDL.LU R19, [R1+0x5e0] ;  /* 0x0005e00001137983 */ /* 0x001f280000300800 */
[----:B-1----:R-:W4:Y:S04]  /*62020*/  LDL.LU R21, [R1+0x5b0] ;  /* 0x0005b00001157983 */ /* 0x002f280000300800 */
[----:B------:R-:W4:Y:S04]  /*62030*/  LDL.LU R11, [R1+0x5ac] ;  /* 0x0005ac00010b7983 */ /* 0x000f280000300800 */
[----:B------:R-:W4:Y:S04]  /*62040*/  LDL.LU R26, [R1+0x570] ;  /* 0x00057000011a7983 */ /* 0x000f280000300800 */
[----:B--2---:R-:W2:Y:S04]  /*62050*/  LDL.LU R27, [R1+0x56c] ;  /* 0x00056c00011b7983 */ /* 0x004ea80000300800 */
[----:B------:R0:W-:Y:S04]  /*62060*/  STS.U16 [R3+UR5+0xc500], R14 ;  /* 0x00c5000e03007988 */ /* 0x0001e80008000405 */
[----:B------:R-:W2:Y:S04]  /*62070*/  LDL.LU R0, [R1+0x538] ;  /* 0x0005380001007983 */ /* 0x000ea80000300800 */
        /* <DEDUP_REMOVED lines=24> */
[----:B0-----:R-:W2:Y:S04]  /*62200*/  LDL.LU R22, [R1+0x3e4] ;  /* 0x0003e40001167983 */ /* 0x001ea80000300800 */
[----:B------:R-:W-:Y:S04]  /*62210*/  STS.U16 [R3+UR5+0x10500], R23 ;  /* 0x0105001703007988 */ /* 0x000fe80008000405 */
[----:B---3--:R0:W-:Y:S04]  /*62220*/  STS.U16 [R3+UR5+0x10580], R29 ;  /* 0x0105801d03007988 */ /* 0x0081e80008000405 */
[----:B0-----:R-:W3:Y:S04]  /*62230*/  LDL.LU R29, [R1+0x3b0] ;  /* 0x0003b000011d7983 */ /* 0x001ee80000300800 */
[----:B------:R-:W3:Y:S04]  /*62240*/  LDL.LU R23, [R1+0x37c] ;  /* 0x00037c0001177983 */ /* 0x000ee80000300800 */
[----:B----4-:R0:W-:Y:S04]  /*62250*/  STS.U16 [R3+UR5+0x10d00], R25 ;  /* 0x010d001903007988 */ /* 0x0101e80008000405 */
[----:B0-----:R-:W4:Y:S04]  /*62260*/  LDL.LU R25, [R1+0x328] ;  /* 0x0003280001197983 */ /* 0x001f280000300800 */
[----:B------:R-:W-:Y:S04]  /*62270*/  STS.U16 [R3+UR5+0x11d00], R2 ;  /* 0x011d000203007988 */ /* 0x000fe80008000405 */
[----:B------:R0:W-:Y:S04]  /*62280*/  STS.U16 [R3+UR5+0x13500], R26 ;  /* 0x0135001a03007988 */ /* 0x0001e80008000405 */
[----:B--2---:R1:W-:Y:S04]  /*62290*/  STS.U16 [R3+UR5+0x13580], R27 ;  /* 0x0135801b03007988 */ /* 0x0043e80008000405 */
        /* <DEDUP_REMOVED lines=57> */
[----:B---3--:R0:W-:Y:S02]  /*62630*/  STS.U16 [R3+UR5+0x19500], R2 ;  /* 0x0195000203007988 */ /* 0x0081e40008000405 */
[----:B0-----:R-:W0:Y:S02]  /*62640*/  S2R R2, SR_TID.X ;  /* 0x0000000000027919 */ /* 0x001e240000002100 */
[----:B------:R1:W-:Y:S04]  /*62650*/  STS.U16 [R3+UR5+0x18580], R29 ;  /* 0x0185801d03007988 */ /* 0x0003e80008000405 */
[----:B------:R3:W-:Y:S04]  /*62660*/  STS.U16 [R3+UR5+0x18d00], R24 ;  /* 0x018d001803007988 */ /* 0x0007e80008000405 */
[----:B------:R3:W-:Y:S04]  /*62670*/  STS.U16 [R3+UR5+0x18d80], R22 ;  /* 0x018d801603007988 */ /* 0x0007e80008000405 */
[----:B----4-:R4:W-:Y:S04]  /*62680*/  STS.U16 [R3+UR5+0x1ad80], R23 ;  /* 0x01ad801703007988 */ /* 0x0109e80008000405 */
[----:B------:R-:W-:Y:S04]  /*62690*/  STS.U16 [R3+UR5+0x19d00], R4 ;  /* 0x019d000403007988 */ /* 0x000fe80008000405 */
[----:B-1----:R-:W2:Y:S04]  /*626a0*/  LDL.LU R29, [R1] ;  /* 0x00000000011d7983 */ /* 0x002ea80000300800 */
[----:B---3--:R-:W3:Y:S04]  /*626b0*/  LDL.LU R24, [R1+0x3068] ;  /* 0x0030680001187983 */ /* 0x008ee80000300800 */
[----:B------:R-:W3:Y:S04]  /*626c0*/  LDL.LU R22, [R1+0x3064] ;  /* 0x0030640001167983 */ /* 0x000ee80000300800 */
[----:B------:R1:W-:Y:S04]  /*626d0*/  STS.U16 [R3+UR5+0x1b500], R25 ;  /* 0x01b5001903007988 */ /* 0x0003e80008000405 */
[----:B----4-:R-:W4:Y:S04]  /*626e0*/  LDL.LU R23, [R1+0xed8] ;  /* 0x000ed80001177983 */ /* 0x010f280000300800 */
[----:B-1----:R-:W4:Y:S01]  /*626f0*/  LDL.LU R25, [R1+0xed4] ;  /* 0x000ed40001197983 */ /* 0x002f220000300800 */
[----:B0-----:R-:W-:-:S05]  /*62700*/  LOP3.LUT R2, R2, 0x3f, RZ, 0xc0, !PT ;  /* 0x0000003f02027812 */ /* 0x001fca00078ec0ff */
[----:B------:R-:W-:-:S05]  /*62710*/  IMAD.SHL.U32 R2, R2, 0x2, RZ ;  /* 0x0000000202027824 */ /* 0x000fca00078e00ff */
[----:B------:R-:W-:Y:S02]  /*62720*/  LOP3.LUT R4, R2, 0x60, RZ, 0x3c, !PT ;  /* 0x0000006002047812 */ /* 0x000fe400078e3cff */
[----:B------:R-:W4:Y:S04]  /*62730*/  LDL.LU R2, [R1+0xe48] ;  /* 0x000e480001027983 */ /* 0x000f280000300800 */
[----:B------:R-:W-:Y:S04]  /*62740*/  STS.U16 [R3+UR5+0x19580], R20 ;  /* 0x0195801403007988 */ /* 0x000fe80008000405 */
[----:B--2---:R-:W-:Y:S04]  /*62750*/  STS.U16 [R3+UR5+0x1f500], R27 ;  /* 0x01f5001b03007988 */ /* 0x004fe80008000405 */
[----:B------:R-:W-:Y:S04]  /*62760*/  STS.U16 [R3+UR5+0x1f580], R29 ;  /* 0x01f5801d03007988 */ /* 0x000fe80008000405 */
[----:B---3--:R-:W-:Y:S04]  /*62770*/  STS.U16 [R3+UR5+0x1fd00], R22 ;  /* 0x01fd001603007988 */ /* 0x008fe80008000405 */
[----:B------:R-:W-:Y:S04]  /*62780*/  STS.U16 [R3+UR5+0x1fd80], R24 ;  /* 0x01fd801803007988 */ /* 0x000fe80008000405 */
[----:B----4-:R0:W-:Y:S04]  /*62790*/  STL [R1+0x3060], R2 ;  /* 0x0030600201007387 */ /* 0x0101e80000100800 */
[----:B0-----:R-:W2:Y:S04]  /*627a0*/  LDL.LU R2, [R1+0xea8] ;  /* 0x000ea80001027983 */ /* 0x001ea80000300800 */
[----:B------:R-:W3:Y:S04]  /*627b0*/  LDL.LU R20, [R1+0xe44] ;  /* 0x000e440001147983 */ /* 0x000ee80000300800 */
[----:B------:R-:W4:Y:S04]  /*627c0*/  LDL.LU R27, [R1+0xe18] ;  /* 0x000e1800011b7983 */ /* 0x000f280000300800 */
[----:B------:R-:W3:Y:S04]  /*627d0*/  LDL.LU R29, [R1+0xe14] ;  /* 0x000e1400011d7983 */ /* 0x000ee80000300800 */
[----:B------:R-:W3:Y:S04]  /*627e0*/  LDL.LU R22, [R1+0xe74] ;  /* 0x000e740001167983 */ /* 0x000ee80000300800 */
        /* <DEDUP_REMOVED lines=45> */
[----:B----4-:R1:W-:Y:S04]  /*62ac0*/  STS.U16 [R4+UR5+0x2600], R27 ;  /* 0x0026001b04007988 */ /* 0x0103e80008000405 */
[----:B---3--:R2:W-:Y:S04]  /*62ad0*/  STS.U16 [R4+UR5+0x2680], R29 ;  /* 0x0026801d04007988 */ /* 0x0085e80008000405 */
[----:B------:R3:W-:Y:S04]  /*62ae0*/  STS.U16 [R4+UR5+0xe80], R24 ;  /* 0x000e801804007988 */ /* 0x0007e80008000405 */
[----:B0-----:R-:W4:Y:S04]  /*62af0*/  LDL.LU R2, [R1+0x3060] ;  /* 0x0030600001027983 */ /* 0x001f280000300800 */
[----:B-1----:R-:W4:Y:S04]  /*62b00*/  LDL.LU R27, [R1+0xc04] ;  /* 0x000c0400011b7983 */ /* 0x002f280000300800 */
[----:B--2---:R-:W2:Y:S04]  /*62b10*/  LDL.LU R29, [R1+0xbd8] ;  /* 0x000bd800011d7983 */ /* 0x004ea80000300800 */
[----:B---3--:R-:W3:Y:S04]  /*62b20*/  LDL.LU R24, [R1+0xba8] ;  /* 0x000ba80001187983 */ /* 0x008ee80000300800 */
[----:B------:R-:W-:Y:S04]  /*62b30*/  STS.U16 [R4+UR5+0x1680], R22 ;  /* 0x0016801604007988 */ /* 0x000fe80008000405 */
[----:B------:R-:W-:Y:S04]  /*62b40*/  STS.U16 [R4+UR5+0x1e80], R20 ;  /* 0x001e801404007988 */ /* 0x000fe80008000405 */
[----:B------:R-:W-:Y:S04]  /*62b50*/  STS.U16 [R4+UR5+0x1600], R3 ;  /* 0x0016000304007988 */ /* 0x000fe80008000405 */
[----:B------:R-:W-:Y:S04]  /*62b60*/  STS.U16 [R4+UR5+0x2e00], R18 ;  /* 0x002e001204007988 */ /* 0x000fe80008000405 */
[----:B---3--:R0:W-:Y:S04]  /*62b70*/  STL [R1+0x305c], R24 ;  /* 0x00305c1801007387 */ /* 0x0081e80000100800 */
[----:B0-----:R-:W3:Y:S04]  /*62b80*/  LDL.LU R24, [R1+0xbd4] ;  /* 0x000bd40001187983 */ /* 0x001ee80000300800 */
[----:B------:R-:W3:Y:S04]  /*62b90*/  LDL.LU R3, [R1+0xba4] ;  /* 0x000ba40001037983 */ /* 0x000ee80000300800 */
[----:B----4-:R0:W-:Y:S04]  /*62ba0*/  STS.U16 [R4+UR5+0x1e00], R2 ;  /* 0x001e000204007988 */ /* 0x0101e80008000405 */
[----:B------:R-:W4:Y:S04]  /*62bb0*/  LDL.LU R22, [R1+0xb78] ;  /* 0x000b780001167983 */ /* 0x000f280000300800 */
        /* <DEDUP_REMOVED lines=47> */
[----:B---3--:R0:W-:Y:S04]  /*62eb0*/  STS.U16 [R4+UR5+0x8680], R24 ;  /* 0x0086801804007988 */ /* 0x0081e80008000405 */
[----:B0-----:R-:W3:Y:S04]  /*62ec0*/  LDL.LU R24, [R1+0x305c] ;  /* 0x00305c0001187983 */ /* 0x001ee80000300800 */
[----:B----4-:R0:W-:Y:S04]  /*62ed0*/  STS.U16 [R4+UR5+0x9e00], R23 ;  /* 0x009e001704007988 */ /* 0x0101e80008000405 */
[----:B--2---:R1:W-:Y:S04]  /*62ee0*/  STS.U16 [R4+UR5+0x9e80], R25 ;  /* 0x009e801904007988 */ /* 0x0043e80008000405 */
[----:B0-----:R-:W2:Y:S04]  /*62ef0*/  LDL.LU R23, [R1+0x8a4] ;  /* 0x0008a40001177983 */ /* 0x001ea80000300800 */
[----:B-1----:R-:W4:Y:S04]  /*62f00*/  LDL.LU R25, [R1+0x8a0] ;  /* 0x0008a00001197983 */ /* 0x002f280000300800 */
        /* <DEDUP_REMOVED lines=51> */
[----:B------:R1:W-:Y:S04]  /*63240*/  STS.U16 [R4+UR5+0xee80], R26 ;  /* 0x00ee801a04007988 */ /* 0x0003e80008000405 */
[----:B--2---:R2:W-:Y:S04]  /*63250*/  STS.U16 [R4+UR5+0xfe00], R23 ;  /* 0x00fe001704007988 */ /* 0x0045e80008000405 */
[----:B----4-:R4:W-:Y:S04]  /*63260*/  STS.U16 [R4+UR5+0xfe80], R25 ;  /* 0x00fe801904007988 */ /* 0x0109e80008000405 */
[----:B0-----:R-:W3:Y:S04]  /*63270*/  LDL.LU R15, [R1+0x414] ;  /* 0x00041400010f7983 */ /* 0x001ee80000300800 */
[----:B-1----:R-:W3:Y:S04]  /*63280*/  LDL.LU R26, [R1+0x3e0] ;  /* 0x0003e000011a7983 */ /* 0x002ee80000300800 */
[----:B--2---:R-:W2:Y:S04]  /*63290*/  LDL.LU R23, [R1+0x3dc] ;  /* 0x0003dc0001177983 */ /* 0x004ea80000300800 */
[----:B----4-:R-:W4:Y:S04]  /*632a0*/  LDL.LU R25, [R1+0x378] ;  /* 0x0003780001197983 */ /* 0x010f280000300800 */
[----:B---3--:R0:W-:Y:S04]  /*632b0*/  STS.U16 [R4+UR5+0x10600], R24 ;  /* 0x0106001804007988 */ /* 0x0081e80008000405 */
[----:B------:R1:W-:Y:S04]  /*632c0*/  STS.U16 [R4+UR5+0x11600], R27 ;  /* 0x0116001b04007988 */ /* 0x0003e80008000405 */
[----:B------:R3:W-:Y:S04]  /*632d0*/  STS.U16 [R4+UR5+0x11680], R29 ;  /* 0x0116801d04007988 */ /* 0x0007e80008000405 */
[----:B0-----:R-:W4:Y:S04]  /*632e0*/  LDL.LU R24, [R1+0x3058] ;  /* 0x0030580001187983 */ /* 0x001f280000300800 */
[----:B-1----:R-:W4:Y:S04]  /*632f0*/  LDL.LU R27, [R1+0x374] ;  /* 0x00037400011b7983 */ /* 0x002f280000300800 */
[----:B---3--:R-:W3:Y:S04]  /*63300*/  LDL.LU R29, [R1+0x320] ;  /* 0x00032000011d7983 */ /* 0x008ee80000300800 */
[----:B------:R0:W-:Y:S04]  /*63310*/  STS.U16 [R4+UR5+0x16600], R28 ;  /* 0x0166001c04007988 */ /* 0x0001e80008000405 */
[----:B0-----:R-:W3:Y:S04]  /*63320*/  LDL.LU R28, [R1+0x2e8] ;  /* 0x0002e800011c7983 */ /* 0x001ee80000300800 */
[----:B------:R-:W-:Y:S04]  /*63330*/  STS.U16 [R4+UR5+0x16e00], R26 ;  /* 0x016e001a04007988 */ /* 0x000fe80008000405 */
        /* <DEDUP_REMOVED lines=12> */
[----:B0-----:R-:W2:Y:S04]  /*63400*/  LDL.LU R28, [R1+0x31c] ;  /* 0x00031c00011c7983 */ /* 0x001ea80000300800 */
[----:B------:R-:W3:Y:S04]  /*63410*/  LDL.LU R26, [R1+0x2e4] ;  /* 0x0002e400011a7983 */ /* 0x000ee80000300800 */
[----:B------:R-:W4:Y:S04]  /*63420*/  LDL.LU R23, [R1+0x2d8] ;  /* 0x0002d80001177983 */ /* 0x000f280000300800 */
[----:B------:R-:W4:Y:S04]  /*63430*/  LDL.LU R25, [R1+0x2d4] ;  /* 0x0002d40001197983 */ /* 0x000f280000300800 */
        /* <DEDUP_REMOVED lines=39> */
[----:B--2---:R0:W-:Y:S04]  /*636b0*/  STS.U16 [R4+UR5+0x17e80], R28 ;  /* 0x017e801c04007988 */ /* 0x0041e80008000405 */
[----:B0-----:R-:W2:Y:S04]  /*636c0*/  LDL.LU R28, [R1+0x3054] ;  /* 0x00305400011c7983 */ /* 0x001ea80000300800 */
[----:B---3--:R-:W-:Y:S04]  /*636d0*/  STS.U16 [R4+UR5+0x18680], R26 ;  /* 0x0186801a04007988 */ /* 0x008fe80008000405 */
[----:B----4-:R-:W-:Y:S04]  /*636e0*/  STS.U16 [R4+UR5+0x18e00], R23 ;  /* 0x018e001704007988 */ /* 0x010fe80008000405 */
[----:B--2---:R0:W-:Y:S04]  /*636f0*/  STS.U16 [R4+UR5+0x18600], R28 ;  /* 0x0186001c04007988 */ /* 0x0041e80008000405 */
[----:B0-----:R-:W2:Y:S04]  /*63700*/  LDL.LU R28, [R1+0x3050] ;  /* 0x00305000011c7983 */ /* 0x001ea80000300800 */
[----:B------:R-:W3:Y:S04]  /*63710*/  LDL.LU R26, [R1+0x304c] ;  /* 0x00304c00011a7983 */ /* 0x000ee80000300800 */
[----:B------:R0:W-:Y:S04]  /*63720*/  STS.U16 [R4+UR5+0x18e80], R25 ;  /* 0x018e801904007988 */ /* 0x0001e80008000405 */
[----:B------:R-:W4:Y:S04]  /*63730*/  LDL.LU R23, [R1+0xed0] ;  /* 0x000ed00001177983 */ /* 0x000f280000300800 */
[----:B------:R1:W-:Y:S04]  /*63740*/  STS.U16 [R4+UR5+0x19600], R27 ;  /* 0x0196001b04007988 */ /* 0x0003e80008000405 */
[----:B------:R1:W-:Y:S04]  /*63750*/  STS.U16 [R4+UR5+0x19680], R29 ;  /* 0x0196801d04007988 */ /* 0x0003e80008000405 */
[----:B0-----:R-:W4:Y:S04]  /*63760*/  LDL.LU R25, [R1+0xecc] ;  /* 0x000ecc0001197983 */ /* 0x001f280000300800 */
[----:B-1----:R-:W3:Y:S04]  /*63770*/  LDL.LU R27, [R1+0x3048] ;  /* 0x00304800011b7983 */ /* 0x002ee80000300800 */
[----:B------:R-:W4:Y:S04]  /*63780*/  LDL.LU R29, [R1+0x3044] ;  /* 0x00304400011d7983 */ /* 0x000f280000300800 */
[----:B--2---:R0:W-:Y:S04]  /*63790*/  STS.U16 [R4+UR5+0x1fe80], R28 ;  /* 0x01fe801c04007988 */ /* 0x0041e80008000405 */
[----:B0-----:R-:W2:Y:S04]  /*637a0*/  LDL.LU R28, [R1+0xe6c] ;  /* 0x000e6c00011c7983 */ /* 0x001ea80000300800 */
[----:B--2---:R0:W-:Y:S04]  /*637b0*/  STL [R1+0x3038], R28 ;  /* 0x0030381c01007387 */ /* 0x0041e80000100800 */
[----:B0-----:R-:W2:Y:S04]  /*637c0*/  LDL.LU R28, [R1+0xe70] ;  /* 0x000e7000011c7983 */ /* 0x001ea80000300800 */
[----:B--2---:R0:W-:Y:S04]  /*637d0*/  STL [R1+0x303c], R28 ;  /* 0x00303c1c01007387 */ /* 0x0041e80000100800 */
[----:B0-----:R-:W2:Y:S04]  /*637e0*/  LDL.LU R28, [R1+0xe9c] ;  /* 0x000e9c00011c7983 */ /* 0x001ea80000300800 */
[----:B------:R0:W-:Y:S02]  /*637f0*/  STS.U16 [R4+UR5+0x19e00], R2 ;  /* 0x019e000204007988 */ /* 0x0001e40008000405 */
[----:B0-----:R-:W0:Y:S02]  /*63800*/  S2R R2, SR_TID.X ;  /* 0x0000000000027919 */ /* 0x001e240000002100 */
        /* <DEDUP_REMOVED lines=16> */
[----:B-1----:R-:W2:Y:S04]  /*63910*/  LDL.LU R28, [R1+0xea0] ;  /* 0x000ea000011c7983 */ /* 0x002ea80000300800 */
        /* <DEDUP_REMOVED lines=8> */
[----:B------:R1:W-:Y:S01]  /*639a0*/  STS.U16 [R4+UR5+0x1fe00], R26 ;  /* 0x01fe001a04007988 */ /* 0x0003e20008000405 */
[----:B0-----:R-:W-:-:S03]  /*639b0*/  LOP3.LUT R2, R2, 0x3f, RZ, 0xc0, !PT ;  /* 0x0000003f02027812 */ /* 0x001fc600078ec0ff */
[----:B-1----:R-:W3:Y:S04]  /*639c0*/  LDL.LU R4, [R1+0xe40] ;  /* 0x000e400001047983 */ /* 0x002ee80000300800 */
        /* <DEDUP_REMOVED lines=12> */
[----:B------:R-:W4:Y:S01]  /*63a90*/  LDL.LU R11, [R1+0xd1c] ;  /* 0x000d1c00010b7983 */ /* 0x000f220000300800 */
[----:B------:R-:W-:-:S03]  /*63aa0*/  IMAD.SHL.U32 R2, R2, 0x2, RZ ;  /* 0x0000000202027824 */ /* 0x000fc600078e00ff */
[----:B------:R-:W4:Y:S04]  /*63ab0*/  LDL.LU R0, [R1+0xcf0] ;  /* 0x000cf00001007983 */ /* 0x000f280000300800 */
[----:B------:R-:W4:Y:S04]  /*63ac0*/  LDL.LU R14, [R1+0xcec] ;  /* 0x000cec00010e7983 */ /* 0x000f280000300800 */
[----:B------:R-:W4:Y:S04]  /*63ad0*/  LDL.LU R13, [R1+0xcc0] ;  /* 0x000cc000010d7983 */ /* 0x000f280000300800 */
[----:B------:R-:W4:Y:S04]  /*63ae0*/  LDL.LU R6, [R1+0xcbc] ;  /* 0x000cbc0001067983 */ /* 0x000f280000300800 */
[----:B------:R-:W4:Y:S01]  /*63af0*/  LDL.LU R7, [R1+0xc90] ;  /* 0x000c900001077983 */ /* 0x000f220000300800 */
[----:B------:R-:W-:-:S03]  /*63b00*/  LOP3.LUT R2, R2, 0x70, RZ, 0x3c, !PT ;  /* 0x0000007002027812 */ /* 0x000fc600078e3cff */
        /* <DEDUP_REMOVED lines=77> */
[----:B-1----:R-:W3:Y:S04]  /*63fe0*/  LDL.LU R25, [R1+0x898] ;  /* 0x0008980001197983 */ /* 0x002ee80000300800 */
        /* <DEDUP_REMOVED lines=8> */
[----:B--2---:R-:W-:Y:S04]  /*64070*/  STS.U16 [R2+UR5+0x9700], R28 ;  /* 0x0097001c02007988 */ /* 0x004fe80008000405 */
[----:B---3--:R0:W-:Y:S04]  /*64080*/  STL [R1+0x3028], R25 ;  /* 0x0030281901007387 */ /* 0x0081e80000100800 */
[----:B0-----:R-:W2:Y:S04]  /*64090*/  LDL.LU R25, [R1+0x864] ;  /* 0x0008640001197983 */ /* 0x001ea80000300800 */
[----:B------:R-:W3:Y:S04]  /*640a0*/  LDL.LU R28, [R1+0x828] ;  /* 0x00082800011c7983 */ /* 0x000ee80000300800 */
[----:B------:R-:W-:Y:S04]  /*640b0*/  STS.U16 [R2+UR5+0x9780], R4 ;  /* 0x0097800402007988 */ /* 0x000fe80008000405 */
        /* <DEDUP_REMOVED lines=55> */
[----:B---3--:R-:W-:Y:S04]  /*64430*/  STS.U16 [R2+UR5+0x10f00], R28 ;  /* 0x010f001c02007988 */ /* 0x008fe80008000405 */
[----:B--2---:R0:W-:Y:S04]  /*64440*/  STS.U16 [R2+UR5+0x10780], R25 ;  /* 0x0107801902007988 */ /* 0x0041e80008000405 */
[----:B0-----:R-:W2:Y:S04]  /*64450*/  LDL.LU R25, [R1+0x318] ;  /* 0x0003180001197983 */ /* 0x001ea80000300800 */
[----:B------:R-:W3:Y:S04]  /*64460*/  LDL.LU R28, [R1+0x3024] ;  /* 0x00302400011c7983 */ /* 0x000ee80000300800 */
[----:B----4-:R-:W-:Y:S04]  /*64470*/  STS.U16 [R2+UR5+0x11700], R4 ;  /* 0x0117000402007988 */ /* 0x010fe80008000405 */
[----:B------:R-:W-:Y:S04]  /*64480*/  STS.U16 [R2+UR5+0x11780], R26 ;  /* 0x0117801a02007988 */ /* 0x000fe80008000405 */
[----:B------:R-:W-:Y:S04]  /*64490*/  STS.U16 [R2+UR5+0x11f00], R27 ;  /* 0x011f001b02007988 */ /* 0x000fe80008000405 */
[----:B------:R-:W-:Y:S04]  /*644a0*/  STS.U16 [R2+UR5+0x11f80], R29 ;  /* 0x011f801d02007988 */ /* 0x000fe80008000405 */
[----:B------:R-:W-:Y:S04]  /*644b0*/  STS.U16 [R2+UR5+0x12700], R24 ;  /* 0x0127001802007988 */ /* 0x000fe80008000405 */
[----:B------:R-:W-:Y:S04]  /*644c0*/  STS.U16 [R2+UR5+0x12780], R3 ;  /* 0x0127800302007988 */ /* 0x000fe80008000405 */
[----:B------:R-:W-:Y:S04]  /*644d0*/  STS.U16 [R2+UR5+0x12f00], R22 ;  /* 0x012f001602007988 */ /* 0x000fe80008000405 */
[----:B---3--:R-:W-:Y:S04]  /*644e0*/  STS.U16 [R2+UR5+0x10f80], R28 ;  /* 0x010f801c02007988 */ /* 0x008fe80008000405 */
[----:B------:R-:W-:Y:S04]  /*644f0*/  STS.U16 [R2+UR5+0x12f80], R20 ;  /* 0x012f801402007988 */ /* 0x000fe80008000405 */
[----:B------:R0:W-:Y:S04]  /*64500*/  STS.U16 [R2+UR5+0x16f80], R16 ;  /* 0x016f801002007988 */ /* 0x0001e80008000405 */
[----:B------:R1:W-:Y:S04]  /*64510*/  STS.U16 [R2+UR5+0x17700], R15 ;  /* 0x0177000f02007988 */ /* 0x0003e80008000405 */
[----:B------:R3:W-:Y:S04]  /*64520*/  STS.U16 [R2+UR5+0x14780], R11 ;  /* 0x0147800b02007988 */ /* 0x0007e80008000405 */
[----:B0-----:R-:W4:Y:S04]  /*64530*/  LDL.LU R16, [R1+0x314] ;  /* 0x0003140001107983 */ /* 0x001f280000300800 */
[----:B-1----:R-:W4:Y:S04]  /*64540*/  LDL.LU R15, [R1+0x2e0] ;  /* 0x0002e000010f7983 */ /* 0x002f280000300800 */
[----:B---3--:R-:W3:Y:S04]  /*64550*/  LDL.LU R11, [R1+0x2d0] ;  /* 0x0002d000010b7983 */ /* 0x008ee80000300800 */
[----:B------:R-:W-:Y:S04]  /*64560*/  STS.U16 [R2+UR5+0x14f00], R0 ;  /* 0x014f000002007988 */ /* 0x000fe80008000405 */
[----:B------:R-:W-:Y:S04]  /*64570*/  STS.U16 [R2+UR5+0x17780], R23 ;  /* 0x0177801702007988 */ /* 0x000fe80008000405 */
[----:B--2---:R-:W-:Y:S04]  /*64580*/  STS.U16 [R2+UR5+0x17f00], R25 ;  /* 0x017f001902007988 */ /* 0x004fe80008000405 */
        /* <DEDUP_REMOVED lines=43> */
[----:B------:R-:W4:Y:S04]  /*64840*/  LDL.LU R15, [R1+0xefc] ;  /* 0x000efc00010f7983 */ /* 0x000f280000300800 */
[----:B--2---:R0:W-:Y:S04]  /*64850*/  STS.U16 [R2+UR5+0x18780], R11 ;  /* 0x0187800b02007988 */ /* 0x0041e80008000405 */
[----:B0-----:R-:W2:Y:S04]  /*64860*/  LDL.LU R11, [R1+0x3020] ;  /* 0x00302000010b7983 */ /* 0x001ea80000300800 */
[----:B---3--:R-:W-:Y:S04]  /*64870*/  STS.U16 [R2+UR5+0x18f80], R0 ;  /* 0x018f800002007988 */ /* 0x008fe80008000405 */
[----:B------:R-:W-:Y:S04]  /*64880*/  STS.U16 [R2+UR5+0x19700], R23 ;  /* 0x0197001702007988 */ /* 0x000fe80008000405 */
[----:B------:R-:W-:Y:S04]  /*64890*/  STS.U16 [R2+UR5+0x19780], R25 ;  /* 0x0197801902007988 */ /* 0x000fe80008000405 */
[----:B--2---:R0:W-:Y:S04]  /*648a0*/  STS.U16 [R2+UR5+0x18f00], R11 ;  /* 0x018f000b02007988 */ /* 0x0041e80008000405 */
[----:B0-----:R-:W2:Y:S04]  /*648b0*/  LDL.LU R11, [R1+0x301c] ;  /* 0x00301c00010b7983 */ /* 0x001ea80000300800 */
[----:B------:R-:W3:Y:S04]  /*648c0*/  LDL.LU R0, [R1+0x3018] ;  /* 0x0030180001007983 */ /* 0x000ee80000300800 */
[----:B------:R-:W2:Y:S04]  /*648d0*/  LDL.LU R23, [R1+0x3014] ;  /* 0x0030140001177983 */ /* 0x000ea80000300800 */
        /* <DEDUP_REMOVED lines=25> */
[----:B--2---:R-:W-:Y:S04]  /*64a70*/  STS.U16 [R2+UR5+0x1f780], R23 ;  /* 0x01f7801702007988 */ /* 0x004fe80008000405 */
[----:B---3--:R-:W-:Y:S01]  /*64a80*/  STS.U16 [R2+UR5+0x1f700], R25 ;  /* 0x01f7001902007988 */ /* 0x008fe20008000405 */
[----:B------:R-:W-:Y:S06]  /*64a90*/  BAR.SYNC.DEFER_BLOCKING 0x0 ;  /* 0x0000000000007b1d */ /* 0x000fec0000010000 */
[----:B------:R-:W0:Y:S04]  /*64aa0*/  LDSM.16.MT88.4 R4, [R11+0x20000] ;  /* 0x020000000b04783b */ /* 0x000e280000004200 */
[----:B------:R-:W1:Y:S04]  /*64ab0*/  LDSM.16.M88.4 R12, [R0+UR6] ;  /* 0x00000006000c783b */ /* 0x000e680008000200 */
[----:B------:R-:W-:Y:S04]  /*64ac0*/  LDSM.16.M88.4 R24, [R0+UR6+0x5000] ;  /* 0x005000060018783b */ /* 0x000fe80008000200 */
[----:B------:R-:W-:Y:S04]  /*64ad0*/  LDSM.16.M88.4 R16, [R0+UR6+0x6000] ;  /* 0x006000060010783b */ /* 0x000fe80008000200 */
[----:B0-----:R-:W-:Y:S04]  /*64ae0*/  STL.64 [R1+0x46e8], R6 ;  /* 0x0046e80601007387 */ /* 0x001fe80000100a00 */
[----:B------:R-:W-:Y:S01]  /*64af0*/  STL.64 [R1+0x46e0], R4 ;  /* 0x0046e00401007387 */ /* 0x000fe20000100a00 */
[----:B-1----:R-:W-:-:S02]  /*64b00*/  IMAD.MOV.U32 R23, RZ, RZ, R13 ;  /* 0x000000ffff177224 */ /* 0x002fc400078e000d */
[----:B------:R-:W-:Y:S01]  /*64b10*/  IMAD.MOV.U32 R21, RZ, RZ, R12 ;  /* 0x000000ffff157224 */ /* 0x000fe200078e000c */
[----:B------:R-:W-:Y:S04]  /*64b20*/  STL.64 [R1+0x338], R14 ;  /* 0x0003380e01007387 */ /* 0x000fe80000100a00 */
[----:B------:R-:W0:Y:S04]  /*64b30*/  LDSM.16.M88.4 R4, [R0+UR6+0x1000] ;  /* 0x001000060004783b */ /* 0x000e280008000200 */
[----:B------:R-:W1:Y:S04]  /*64b40*/  LDSM.16.M88.4 R12, [R0+UR6+0x2000] ;  /* 0x00200006000c783b */ /* 0x000e680008000200 */
[----:B0-----:R-:W-:Y:S01]  /*64b50*/  STL.64 [R1+0x328], R6 ;  /* 0x0003280601007387 */ /* 0x001fe20000100a00 */
[----:B------:R-:W-:-:S02]  /*64b60*/  IMAD.MOV.U32 R22, RZ, RZ, R5 ;  /* 0x000000ffff167224 */ /* 0x000fc400078e0005 */
[----:B------:R-:W-:Y:S01]  /*64b70*/  IMAD.MOV.U32 R3, RZ, RZ, R4 ;  /* 0x000000ffff037224 */ /* 0x000fe200078e0004 */
[----:B-1----:R-:W-:Y:S04]  /*64b80*/  STL.64 [R1+0x310], R12 ;  /* 0x0003100c01007387 */ /* 0x002fe80000100a00 */
[----:B------:R-:W0:Y:S04]  /*64b90*/  LDSM.16.M88.4 R4, [R0+UR6+0x3000] ;  /* 0x003000060004783b */ /* 0x000e280008000200 */
[----:B------:R-:W-:Y:S04]  /*64ba0*/  STL.64 [R1+0x318], R14 ;  /* 0x0003180e01007387 */ /* 0x000fe80000100a00 */
[----:B------:R-:W1:Y:S04]  /*64bb0*/  LDSM.16.M88.4 R12, [R0+UR6+0x4000] ;  /* 0x00400006000c783b */ /* 0x000e680008000200 */
[----:B0-----:R0:W-:Y:S01]  /*64bc0*/  STL.64 [R1+0x308], R6 ;  /* 0x0003080601007387 */ /* 0x0011e20000100a00 */
[----:B------:R-:W-:-:S02]  /*64bd0*/  IMAD.MOV.U32 R20, RZ, RZ, R5 ;  /* 0x000000ffff147224 */ /* 0x000fc400078e0005 */
[----:B-1----:R-:W-:Y:S01]  /*64be0*/  IMAD.MOV.U32 R8, RZ, RZ, R12 ;  /* 0x000000ffff087224 */ /* 0x002fe200078e000c */
[----:B------:R-:W-:Y:S01]  /*64bf0*/  STL.64 [R1+0x2f8], R14 ;  /* 0x0002f80e01007387 */ /* 0x000fe20000100a00 */
[----:B------:R-:W-:Y:S02]  /*64c00*/  IMAD.MOV.U32 R2, RZ, RZ, R13 ;  /* 0x000000ffff027224 */ /* 0x000fe400078e000d */
[----:B0-----:R-:W-:Y:S01]  /*64c10*/  IMAD.MOV.U32 R7, RZ, RZ, R4 ;  /* 0x000000ffff077224 */ /* 0x001fe200078e0004 */
[----:B------:R-:W0:Y:S04]  /*64c20*/  LDSM.16.M88.4 R12, [R0+UR6+0x7000] ;  /* 0x00700006000c783b */ /* 0x000e280008000200 */
[----:B------:R-:W-:Y:S04]  /*64c30*/  STL.64 [R1+0x2e0], R24 ;  /* 0x0002e01801007387 */ /* 0x000fe80000100a00 */
[----:B------:R-:W-:Y:S04]  /*64c40*/  STL.64 [R1+0x2e8], R26 ;  /* 0x0002e81a01007387 */ /* 0x000fe80000100a00 */
[----:B------:R-:W-:Y:S04]  /*64c50*/  LDSM.16.M88.4 R24, [R0+UR6+0xf000] ;  /* 0x00f000060018783b */ /* 0x000fe80008000200 */
[----:B0-----:R-:W-:Y:S01]  /*64c60*/  STL [R1+0x2c0], R12 ;  /* 0x0002c00c01007387 */ /* 0x001fe20000100800 */
[----:B------:R-:W-:-:S03]  /*64c70*/  IMAD.MOV.U32 R6, RZ, RZ, R13 ;  /* 0x000000ffff067224 */ /* 0x000fc600078e000d */
[----:B------:R-:W-:Y:S04]  /*64c80*/  STL.64 [R1+0x2d0], R16 ;  /* 0x0002d01001007387 */ /* 0x000fe80000100a00 */
[----:B------:R-:W-:Y:S04]  /*64c90*/  STL.64 [R1+0x2d8], R18 ;  /* 0x0002d81201007387 */ /* 0x000fe80000100a00 */
[----:B------:R-:W-:Y:S04]  /*64ca0*/  STL.64 [R1+0x2c8], R14 ;  /* 0x0002c80e01007387 */ /* 0x000fe80000100a00 */
[----:B------:R-:W0:Y:S04]  /*64cb0*/  LDSM.16.M88.4 R12, [R0+UR6+0x8000] ;  /* 0x00800006000c783b */ /* 0x000e280008000200 */
[----:B------:R-:W1:Y:S01]  /*64cc0*/  LDSM.16.M88.4 R16, [R0+UR6+0x9000] ;  /* 0x009000060010783b */ /* 0x000e620008000200 */
[----:B0-----:R-:W-:-:S03]  /*64cd0*/  IMAD.MOV.U32 R5, RZ, RZ, R13 ;  /* 0x000000ffff057224 */ /* 0x001fc600078e000d */
[----:B------:R-:W-:Y:S01]  /*64ce0*/  STL.64 [R1+0x2b8], R14 ;  /* 0x0002b80e01007387 */ /* 0x000fe20000100a00 */
[----:B------:R-:W-:-:S03]  /*64cf0*/  IMAD.MOV.U32 R4, RZ, RZ, R12 ;  /* 0x000000ffff047224 */ /* 0x000fc600078e000c */
[----:B------:R-:W0:Y:S04]  /*64d00*/  LDSM.16.M88.4 R12, [R0+UR6+0xa000] ;  /* 0x00a00006000c783b */ /* 0x000e280008000200 */
[----:B------:R-:W-:Y:S04]  /*64d10*/  STL [R1+0x46f8], R6 ;  /* 0x0046f80601007387 */ /* 0x000fe80000100800 */
[----:B------:R0:W-:Y:S04]  /*64d20*/  STL.64 [R1+0x46f0], R4 ;  /* 0x0046f00401007387 */ /* 0x0001e80000100a00 */
[----:B-1----:R-:W-:Y:S04]  /*64d30*/  STL.64 [R1+0x2a0], R16 ;  /* 0x0002a01001007387 */ /* 0x002fe80000100a00 */
[----:B------:R-:W-:Y:S04]  /*64d40*/  STL.64 [R1+0x2a8], R18 ;  /* 0x0002a81201007387 */ /* 0x000fe80000100a00 */
[----:B------:R-:W1:Y:S01]  /*64d50*/  LDSM.16.M88.4 R16, [R0+UR6+0xb000] ;  /* 0x00b000060010783b */ /* 0x000e620008000200 */
[----:B0-----:R-:W-:-:S03]  /*64d60*/  IMAD.MOV.U32 R4, RZ, RZ, R13 ;  /* 0x000000ffff047224 */ /* 0x001fc600078e000d */
[----:B------:R-:W-:Y:S01]  /*64d70*/  STL.64 [R1+0x298], R14 ;  /* 0x0002980e01007387 */ /* 0x000fe20000100a00 */
[----:B------:R-:W-:-:S03]  /*64d80*/  IMAD.MOV.U32 R28, RZ, RZ, R12 ;  /* 0x000000ffff1c7224 */ /* 0x000fc600078e000c */
[----:B------:R-:W0:Y:S04]  /*64d90*/  LDSM.16.M88.4 R12, [R0+UR6+0xc000] ;  /* 0x00c00006000c783b */ /* 0x000e280008000200 */
[----:B-1----:R-:W-:Y:S04]  /*64da0*/  STL.64 [R1+0x280], R16 ;  /* 0x0002801001007387 */ /* 0x002fe80000100a00 */
[----:B------:R-:W-:Y:S04]  /*64db0*/  STL.64 [R1+0x288], R18 ;  /* 0x0002881201007387 */ /* 0x000fe80000100a00 */
[----:B------:R-:W-:Y:S01]  /*64dc0*/  LDSM.16.M88.4 R16, [R0+UR6+0xe000] ;  /* 0x00e000060010783b */ /* 0x000fe20008000200 */
[----:B0-----:R-:W-:-:S03]  /*64dd0*/  IMAD.MOV.U32 R10, RZ, RZ, R12 ;  /* 0x000000ffff0a7224 */ /* 0x001fc600078e000c */
[----:B------:R-:W-:Y:S01]  /*64de0*/  STL.64 [R1+0x278], R14 ;  /* 0x0002780e01007387 */ /* 0x000fe20000100a00 */
[----:B------:R-:W-:-:S03]  /*64df0*/  IMAD.MOV.U32 R9, RZ, RZ, R13 ;  /* 0x000000ffff097224 */ /* 0x000fc600078e000d */
[----:B------:R-:W0:Y:S04]  /*64e00*/  LDSM.16.M88.4 R12, [R0+UR6+0xd000] ;  /* 0x00d00006000c783b */ /* 0x000e280008000200 */
[----:B0-----:R-:W-:Y:S04]  /*64e10*/  STL.64 [R1+0x260], R12 ;  /* 0x0002600c01007387 */ /* 0x001fe80000100a00 */
[----:B------:R-:W-:Y:S04]  /*64e20*/  STL.64 [R1+0x268], R14 ;  /* 0x0002680e01007387 */ /* 0x000fe80000100a00 */
[----:B------:R-:W0:Y:S04]  /*64e30*/  LDSM.16.M88.4 R12, [R0+UR6+0x10000] ;  /* 0x01000006000c783b */ /* 0x000e280008000200 */
[----:B------:R-:W-:Y:S04]  /*64e40*/  STL.64 [R1+0x250], R16 ;  /* 0x0002501001007387 */ /* 0x000fe80000100a00 */
[----:B------:R-:W-:Y:S04]  /*64e50*/  STL.64 [R1+0x258], R18 ;  /* 0x0002581201007387 */ /* 0x000fe80000100a00 */
[----:B------:R-:W1:Y:S04]  /*64e60*/  LDSM.16.M88.4 R16, [R0+UR6+0x11000] ;  /* 0x011000060010783b */ /* 0x000e680008000200 */
[----:B------:R-:W-:Y:S04]  /*64e70*/  STL.64 [R1+0x240], R24 ;  /* 0x0002401801007387 */ /* 0x000fe80000100a00 */
[----:B------:R-:W-:Y:S04]  /*64e80*/  STL.64 [R1+0x248], R26 ;  /* 0x0002481a01007387 */ /* 0x000fe80000100a00 */
[----:B------:R-:W2:Y:S04]  /*64e90*/  LDSM.16.M88.4 R24, [R0+UR6+0x12000] ;  /* 0x012000060018783b */ /* 0x000ea80008000200 */
[----:B0-----:R-:W-:Y:S04]  /*64ea0*/  STL.64 [R1+0x230], R12 ;  /* 0x0002300c01007387 */ /* 0x001fe80000100a00 */
[----:B------:R-:W-:Y:S04]  /*64eb0*/  STL.64 [R1+0x238], R14 ;  /* 0x0002380e01007387 */ /* 0x000fe80000100a00 */
[----:B------:R-:W0:Y:S04]  /*64ec0*/  LDSM.16.M88.4 R12, [R0+UR6+0x13000] ;  /* 0x01300006000c783b */ /* 0x000e280008000200 */
[----:B-1----:R-:W-:Y:S04]  /*64ed0*/  STL.64 [R1+0x220], R16 ;  /* 0x0002201001007387 */ /* 0x002fe80000100a00 */
[----:B------:R-:W-:Y:S04]  /*64ee0*/  STL.64 [R1+0x228], R18 ;  /* 0x0002281201007387 */ /* 0x000fe80000100a00 */
[----:B------:R-:W1:Y:S04]  /*64ef0*/  LDSM.16.M88.4 R16, [R0+UR6+0x14000] ;  /* 0x014000060010783b */ /* 0x000e680008000200 */
[----:B--2---:R-:W-:Y:S04]  /*64f00*/  STL.64 [R1+0x210], R24 ;  /* 0x0002101801007387 */ /* 0x004fe80000100a00 */
        /* <DEDUP_REMOVED lines=10> */
[----:B------:R-:W-:Y:S04]  /*64fb0*/  LDSM.16.M88.4 R24, [R0+UR6+0x18000] ;  /* 0x018000060018783b */ /* 0x000fe80008000200 */
[----:B0-----:R-:W-:Y:S04]  /*64fc0*/  STL.64 [R1+0x1d0], R12 ;  /* 0x0001d00c01007387 */ /* 0x001fe80000100a00 */
[----:B------:R-:W-:Y:S04]  /*64fd0*/  STL.64 [R1+0x1d8], R14 ;  /* 0x0001d80e01007387 */ /* 0x000fe80000100a00 */
[----:B------:R-:W-:Y:S04]  /*64fe0*/  LDSM.16.M88.4 R12, [R0+UR6+0x19000] ;  /* 0x01900006000c783b */ /* 0x000fe80008000200 */
[----:B-1----:R-:W-:Y:S04]  /*64ff0*/  STL.64 [R1+0x1c0], R16 ;  /* 0x0001c01001007387 */ /* 0x002fe80000100a00 */
[----:B------:R-:W-:Y:S04]  /*65000*/  STL.64 [R1+0x1c8], R18 ;  /* 0x0001c81201007387 */ /* 0x000fe80000100a00 */
[----:B------:R-:W0:Y:S04]  /*65010*/  LDSM.16.M88.4 R16, [R0+UR6+0x1a000] ;  /* 0x01a000060010783b */ /* 0x000e280008000200 */
[----:B0-----:R-:W-:Y:S04]  /*65020*/  STL [R1+0x4544], R16 ;  /* 0x0045441001007387 */ /* 0x001fe80000100800 */
[----:B------:R-:W-:Y:S04]  /*65030*/  STL.64 [R1+0x1b8], R26 ;  /* 0x0001b81a01007387 */ /* 0x000fe80000100a00 */
[----:B------:R0:W-:Y:S04]  /*65040*/  STL.64 [R1+0x4570], R24 ;  /* 0x0045701801007387 */ /* 0x0001e80000100a00 */
[----:B------:R-:W-:Y:S04]  /*65050*/  STL [R1+0x4540], R17 ;  /* 0x0045401101007387 */ /* 0x000fe80000100800 */
[----:B------:R1:W-:Y:S04]  /*65060*/  STL.64 [R1+0x1a8], R14 ;  /* 0x0001a80e01007387 */ /* 0x0003e80000100a00 */
[----:B------:R2:W-:Y:S01]  /*65070*/  STL.64 [R1+0x4568], R12 ;  /* 0x0045680c01007387 */ /* 0x0005e20000100a00 */
[----:B0-----:R-:W-:-:S02]  /*65080*/  IMAD.MOV.U32 R24, RZ, RZ, R23 ;  /* 0x000000ffff187224 */ /* 0x001fc400078e0017 */
[----:B------:R-:W-:Y:S02]  /*65090*/  IMAD.MOV.U32 R25, RZ, RZ, R4 ;  /* 0x000000ffff197224 */ /* 0x000fe400078e0004 */
[----:B-1----:R-:W-:Y:S02]  /*650a0*/  IMAD.MOV.U32 R14, RZ, RZ, R22 ;  /* 0x000000ffff0e7224 */ /* 0x002fe400078e0016 */
[----:B------:R-:W-:Y:S02]  /*650b0*/  IMAD.MOV.U32 R15, RZ, RZ, R21 ;  /* 0x000000ffff0f7224 */ /* 0x000fe400078e0015 */
[----:B--2---:R-:W-:Y:S02]  /*650c0*/  IMAD.MOV.U32 R12, RZ, RZ, R20 ;  /* 0x000000ffff0c7224 */ /* 0x004fe400078e0014 */
[----:B------:R-:W0:Y:S01]  /*650d0*/  LDSM.16.M88.4 R20, [R0+UR6+0x1b000] ;  /* 0x01b000060014783b */ /* 0x000e220008000200 */
[----:B------:R-:W-:Y:S02]  /*650e0*/  IMAD.MOV.U32 R13, RZ, RZ, R3 ;  /* 0x000000ffff0d7224 */ /* 0x000fe400078e0003 */
[----:B0-----:R-:W-:-:S02]  /*650f0*/  IMAD.MOV.U32 R3, RZ, RZ, R23 ;  /* 0x000000ffff037224 */ /* 0x001fc400078e0017 */
[----:B------:R-:W-:Y:S02]  /*65100*/  IMAD.MOV.U32 R23, RZ, RZ, R7 ;  /* 0x000000ffff177224 */ /* 0x000fe400078e0007 */
[----:B------:R-:W0:Y:S04]  /*65110*/  LDSM.16.M88.4 R4, [R0+UR6+0x1c000] ;  /* 0x01c000060004783b */ /* 0x000e280008000200 */
[----:B------:R-:W-:Y:S04]  /*65120*/  STL [R1+0x4438], R3 ;  /* 0x0044380301007387 */ /* 0x000fe80000100800 */
[----:B------:R-:W-:Y:S04]  /*65130*/  STL.64 [R1+0x198], R18 ;  /* 0x0001981201007387 */ /* 0x000fe80000100a00 */
[----:B------:R-:W-:Y:S04]  /*65140*/  STL [R1+0x188], R22 ;  /* 0x0001881601007387 */ /* 0x000fe80000100800 */
[----:B------:R-:W-:Y:S04]  /*65150*/  STL.64 [R1+0x4538], R20 ;  /* 0x0045381401007387 */ /* 0x000fe80000100a00 */
[----:B0-----:R-:W-:Y:S04]  /*65160*/  STL.64 [R1+0x350], R4 ;  /* 0x0003500401007387 */ /* 0x001fe80000100a00 */
[----:B------:R-:W-:Y:S04]  /*65170*/  STL.64 [R1+0x358], R6 ;  /* 0x0003580601007387 */ /* 0x000fe80000100a00 */
[----:B------:R-:W0:Y:S04]  /*65180*/  LDSM.16.M88.4 R4, [R0+UR6+0x1d000] ;  /* 0x01d000060004783b */ /* 0x000e280008000200 */
[----:B0-----:R0:W-:Y:S01]  /*65190*/  STL [R1+0x378], R6 ;  /* 0x0003780601007387 */ /* 0x0011e20000100800 */
[----:B------:R-:W-:-:S02]  /*651a0*/  IMAD.MOV.U32 R17, RZ, RZ, R4 ;  /* 0x000000ffff117224 */ /* 0x000fc400078e0004 */
[----:B------:R-:W-:Y:S02]  /*651b0*/  IMAD.MOV.U32 R29, RZ, RZ, R5 ;  /* 0x000000ffff1d7224 */ /* 0x000fe400078e0005 */
[----:B------:R-:W-:Y:S01]  /*651c0*/  IMAD.MOV.U32 R3, RZ, RZ, R7 ;  /* 0x000000ffff037224 */ /* 0x000fe200078e0007 */
[----:B0-----:R-:W2:Y:S04]  /*651d0*/  LDL.LU R6, [R1+0x46f8] ;  /* 0x0046f80001067983 */ /* 0x001ea80000300800 */
[----:B------:R-:W3:Y:S04]  /*651e0*/  LDL.LU.64 R4, [R1+0x46f0] ;  /* 0x0046f00001047983 */ /* 0x000ee80000300a00 */
[----:B------:R-:W-:Y:S04]  /*651f0*/  STL [R1+0x454c], R17 ;  /* 0x00454c1101007387 */ /* 0x000fe80000100800 */
[----:B------:R-:W0:Y:S04]  /*65200*/  LDSM.16.M88.4 R16, [R0+UR6+0x1e000] ;  /* 0x01e000060010783b */ /* 0x000e280008000200 */
[----:B------:R-:W-:Y:S04]  /*65210*/  STL [R1+0x4548], R29 ;  /* 0x0045481d01007387 */ /* 0x000fe80000100800 */
[----:B------:R-:W-:Y:S01]  /*65220*/  STL [R1+0x4478], R3 ;  /* 0x0044780301007387 */ /* 0x000fe20000100800 */
[----:B------:R-:W-:-:S02]  /*65230*/  IMAD.MOV.U32 R22, RZ, RZ, R23 ;  /* 0x000000ffff167224 */ /* 0x000fc400078e0017 */
[----:B------:R-:W-:Y:S02]  /*65240*/  IMAD.MOV.U32 R23, RZ, RZ, R12 ;  /* 0x000000ffff177224 */ /* 0x000fe400078e000c */
[----:B------:R-:W-:Y:S02]  /*65250*/  IMAD.MOV.U32 R20, RZ, RZ, R13 ;  /* 0x000000ffff147224 */ /* 0x000fe400078e000d */
[----:B------:R-:W-:Y:S01]  /*65260*/  IMAD.MOV.U32 R21, RZ, RZ, R14 ;  /* 0x000000ffff157224 */ /* 0x000fe200078e000e */
[----:B0-----:R0:W-:Y:S04]  /*65270*/  STL [R1+0x550], R16 ;  /* 0x0005501001007387 */ /* 0x0011e80000100800 */
[----:B------:R-:W-:Y:S01]  /*65280*/  STL.64 [R1+0x558], R18 ;  /* 0x0005581201007387 */ /* 0x000fe20000100a00 */
[----:B0-----:R-:W-:-:S05]  /*65290*/  IMAD.MOV.U32 R16, RZ, RZ, R17 ;  /* 0x000000ffff107224 */ /* 0x001fca00078e0011 */
[----:B------:R-:W-:Y:S01]  /*652a0*/  STL [R1+0x4550], R16 ;  /* 0x0045501001007387 */ /* 0x000fe20000100800 */
[----:B--2---:R-:W-:Y:S02]  /*652b0*/  IMAD.MOV.U32 R3, RZ, RZ, R6 ;  /* 0x000000ffff037224 */ /* 0x004fe400078e0006 */
[----:B---3--:R-:W-:Y:S02]  /*652c0*/  IMAD.MOV.U32 R27, RZ, RZ, R5 ;  /* 0x000000ffff1b7224 */ /* 0x008fe400078e0005 */
[----:B------:R-:W-:Y:S02]  /*652d0*/  IMAD.MOV.U32 R26, RZ, RZ, R4 ;  /* 0x000000ffff1a7224 */ /* 0x000fe400078e0004 */
[----:B------:R-:W0:Y:S04]  /*652e0*/  LDSM.16.M88.4 R4, [R0+UR6+0x1f000] ;  /* 0x01f000060004783b */ /* 0x000e280008000200 */
[----:B0-----:R0:W-:Y:S01]  /*652f0*/  STL.64 [R1+0x578], R6 ;  /* 0x0005780601007387 */ /* 0x0011e20000100a00 */
[----:B------:R-:W-:-:S02]  /*65300*/  IMAD.MOV.U32 R29, RZ, RZ, R5 ;  /* 0x000000ffff1d7224 */ /* 0x000fc400078e0005 */
[----:B------:R-:W-:Y:S01]  /*65310*/  IMAD.MOV.U32 R17, RZ, RZ, R4 ;  /* 0x000000ffff117224 */ /* 0x000fe200078e0004 */
[----:B0-----:R-:W2:Y:S04]  /*65320*/  LDL.LU.64 R6, [R1+0x46e8] ;  /* 0x0046e80001067983 */ /* 0x001ea80000300a00 */
[----:B------:R-:W2:Y:S01]  /*65330*/  LDL.LU.64 R4, [R1+0x46e0] ;  /* 0x0046e00001047983 */ /* 0x000ea20000300a00 */
[----:B------:R-:W-:Y:S02]  /*65340*/  IMAD.MOV.U32 R12, RZ, RZ, R8 ;  /* 0x000000ffff0c7224 */ /* 0x000fe400078e0008 */
[----:B------:R-:W-:Y:S01]  /*65350*/  IMAD.MOV.U32 R14, RZ, RZ, R28 ;  /* 0x000000ffff0e7224 */ /* 0x000fe200078e001c */
[----:B------:R-:W-:Y:S01]  /*65360*/  STL.64 [R1+0x46d0], R22 ;  /* 0x0046d01601007387 */ /* 0x000fe20000100a00 */
[----:B------:R-:W-:-:S03]  /*65370*/  IMAD.MOV.U32 R13, RZ, RZ, R2 ;  /* 0x000000ffff0d7224 */ /* 0x000fc600078e0002 */
[----:B------:R0:W-:Y:S04]  /*65380*/  STL.64 [R1+0x46d8], R20 ;  /* 0x0046d81401007387 */ /* 0x0001e80000100a00 */
[----:B------:R-:W-:Y:S04]  /*65390*/  STL [R1+0x4558], R29 ;  /* 0x0045581d01007387 */ /* 0x000fe80000100800 */
[----:B------:R1:W-:Y:S01]  /*653a0*/  STL [R1+0x4554], R17 ;  /* 0x0045541101007387 */ /* 0x0003e20000100800 */
[----:B0-----:R-:W-:Y:S02]  /*653b0*/  IMAD.MOV.U32 R20, RZ, RZ, R15 ;  /* 0x000000ffff147224 */ /* 0x001fe400078e000f */
[----:B------:R-:W-:-:S02]  /*653c0*/  IMAD.MOV.U32 R21, RZ, RZ, R24 ;  /* 0x000000ffff157224 */ /* 0x000fc400078e0018 */
[----:B------:R-:W-:Y:S01]  /*653d0*/  IMAD.MOV.U32 R15, RZ, RZ, R25 ;  /* 0x000000ffff0f7224 */ /* 0x000fe200078e0019 */
[----:B-1----:R-:W2:Y:S01]  /*653e0*/  LDL.LU.64 R16, [R1+0x790] ;  /* 0x0007900001107983 */ /* 0x002ea20000300a00 */
[----:B------:R-:W-:Y:S02]  /*653f0*/  IMAD.MOV.U32 R24, RZ, RZ, R10 ;  /* 0x000000ffff187224 */ /* 0x000fe400078e000a */
[----:B------:R-:W-:Y:S01]  /*65400*/  IMAD.MOV.U32 R25, RZ, RZ, R9 ;  /* 0x000000ffff197224 */ /* 0x000fe200078e0009 */
[----:B------:R-:W2:Y:S04]  /*65410*/  LDL.LU.64 R18, [R1+0x798] ;  /* 0x0007980001127983 */ /* 0x000ea80000300a00 */
[----:B------:R-:W0:Y:S04]  /*65420*/  LDSM.16.MT88.4 R8, [R11+0x20200] ;  /* 0x020200000b08783b */ /* 0x000e280000004200 */
[----:B------:R-:W-:Y:S04]  /*65430*/  STL [R1+0x447c], R0 ;  /* 0x00447c0001007387 */ /* 0x000fe80000100800 */
[----:B0-----:R-:W-:Y:S04]  /*65440*/  STL.64 [R1+0x44f8], R10 ;  /* 0x0044f80a01007387 */ /* 0x001fe80000100a00 */
[----:B------:R0:W-:Y:S04]  /*65450*/  STL.64 [R1+0x44f0], R8 ;  /* 0x0044f00801007387 */ /* 0x0001e80000100a00 */
[----:B0-----:R-:W3:Y:S04]  /*65460*/  LDL.LU.64 R8, [R1+0x780] ;  /* 0x0007800001087983 */ /* 0x001ee80000300a00 */
[----:B------:R-:W3:Y:S01]  /*65470*/  LDL.LU.64 R10, [R1+0x788] ;  /* 0x00078800010a7983 */ /* 0x000ee20000300a00 */
[----:B--2---:R-:W-:-:S15]  /*65480*/  HMMA.16816.F32.BF16 R20, R4, R20, R16 ;  /* 0x000000140414723c */ /* 0x004fde0000041810 */
[----:B------:R-:W-:-:S09]  /*65490*/  NOP ;  /* 0x0000000000007918 */ /* 0x000fd20000000000 */
[----:B------:R-:W-:Y:S02]  /*654a0*/  IMAD.MOV.U32 R28, RZ, RZ, R20 ;  /* 0x000000ffff1c7224 */ /* 0x000fe400078e0014 */
[----:B------:R-:W-:Y:S02]  /*654b0*/  IMAD.MOV.U32 R19, RZ, RZ, R21 ;  /* 0x000000ffff137224 */ /* 0x000fe400078e0015 */
[----:B------:R-:W3:Y:S01]  /*654c0*/  LDL.LU.64 R20, [R1+0x46d8] ;  /* 0x0046d80001147983 */ /* 0x000ee20000300a00 */
[----:B------:R-:W-:Y:S02]  /*654d0*/  IMAD.MOV.U32 R18, RZ, RZ, R22 ;  /* 0x000000ffff127224 */ /* 0x000fe400078e0016 */
[----:B------:R-:W-:Y:S01]  /*654e0*/  IMAD.MOV.U32 R2, RZ, RZ, R23 ;  /* 0x000000ffff027224 */ /* 0x000fe200078e0017 */
[----:B------:R-:W-:Y:S04]  /*654f0*/  STL [R1+0x4560], R19 ;  /* 0x0045601301007387 */ /* 0x000fe80000100800 */
[----:B------:R-:W-:Y:S01]  /*65500*/  STL [R1+0x455c], R28 ;  /* 0x00455c1c01007387 */ /* 0x000fe20000100800 */
[----:B---3--:R-:W-:-:S15]  /*65510*/  HMMA.16816.F32.BF16 R20, R4, R20, R8 ;  /* 0x000000140414723c */ /* 0x008fde0000041808 */
[----:B------:R-:W-:-:S09]  /*65520*/  NOP ;  /* 0x0000000000007918 */ /* 0x000fd20000000000 */
[----:B------:R-:W-:Y:S01]  /*65530*/  IMAD.MOV.U32 R16, RZ, RZ, R20 ;  /* 0x000000ffff107224 */ /* 0x000fe200078e0014 */
[----:B------:R0:W-:Y:S01]  /*65540*/  STL [R1+0x164], R21 ;  /* 0x0001641501007387 */ /* 0x0001e20000100800 */
[----:B------:R-:W-:Y:S02]  /*65550*/  IMAD.MOV.U32 R9, RZ, RZ, R22 ;  /* 0x000000ffff097224 */ /* 0x000fe400078e0016 */
[----:B------:R-:W-:Y:S02]  /*65560*/  IMAD.MOV.U32 R8, RZ, RZ, R23 ;  /* 0x000000ffff087224 */ /* 0x000fe400078e0017 */
[----:B------:R-:W2:Y:S04]  /*65570*/  LDL.LU.64 R22, [R1+0x46d0] ;  /* 0x0046d00001167983 */ /* 0x000ea80000300a00 */
[----:B------:R-:W-:Y:S04]  /*65580*/  STL [R1+0x46cc], R18 ;  /* 0x0046cc1201007387 */ /* 0x000fe80000100800 */
[----:B------:R1:W-:Y:S01]  /*65590*/  STL [R1+0x46c8], R16 ;  /* 0x0046c81001007387 */ /* 0x0003e20000100800 */
[----:B------:R-:W-:-:S02]  /*655a0*/  IMAD.MOV.U32 R20, RZ, RZ, R12 ;  /* 0x000000ffff147224 */ /* 0x000fc400078e000c */
[----:B0-----:R-:W-:Y:S01]  /*655b0*/  IMAD.MOV.U32 R21, RZ, RZ, R13 ;  /* 0x000000ffff157224 */ /* 0x001fe200078e000d */
[----:B-1----:R-:W3:Y:S04]  /*655c0*/  LDL.LU.64 R16, [R1+0x770] ;  /* 0x0007700001107983 */ /* 0x002ee80000300a00 */
[----:B------:R-:W3:Y:S04]  /*655d0*/  LDL.LU.64 R18, [R1+0x778] ;  /* 0x0007780001127983 */ /* 0x000ee80000300a00 */
[----:B------:R-:W-:Y:S04]  /*655e0*/  STL.64 [R1+0x46c0], R8 ;  /* 0x0046c00801007387 */ /* 0x000fe80000100a00 */
[----:B------:R0:W-:Y:S04]  /*655f0*/  STL.64 [R1+0x4640], R24 ;  /* 0x0046401801007387 */ /* 0x0001e80000100a00 */
[----:B0-----:R-:W3:Y:S04]  /*65600*/  LDL.LU R24, [R1+0x310] ;  /* 0x0003100001187983 */ /* 0x001ee80000300800 */
[----:B------:R-:W3:Y:S04]  /*65610*/  LDL.LU R25, [R1+0x314] ;  /* 0x0003140001197983 */ /* 0x000ee80000300800 */
[----:B------:R-:W4:Y:S04]  /*65620*/  LDL.LU R12, [R1+0x280] ;  /* 0x00028000010c7983 */ /* 0x000f280000300800 */
[----:B------:R-:W4:Y:S04]  /*65630*/  LDL.LU R13, [R1+0x284] ;  /* 0x00028400010d7983 */ /* 0x000f280000300800 */
[----:B----4-:R0:W-:Y:S04]  /*65640*/  STL.64 [R1+0x4648], R12 ;  /* 0x0046480c01007387 */ /* 0x0101e80000100a00 */
[----:B0-----:R-:W4:Y:S04]  /*65650*/  LDL.LU R12, [R1+0x2a0] ;  /* 0x0002a000010c7983 */ /* 0x001f280000300800 */
[----:B------:R-:W4:Y:S04]  /*65660*/  LDL.LU R13, [R1+0x2a4] ;  /* 0x0002a400010d7983 */ /* 0x000f280000300800 */
[----:B------:R-:W2:Y:S04]  /*65670*/  LDL.LU.64 R8, [R1+0x760] ;  /* 0x0007600001087983 */ /* 0x000ea80000300a00 */
[----:B------:R-:W2:Y:S04]  /*65680*/  LDL.LU.64 R10, [R1+0x768] ;  /* 0x00076800010a7983 */ /* 0x000ea80000300a00 */
[----:B----4-:R0:W-:Y:S02]  /*65690*/  STL.64 [R1+0x4660], R12 ;  /* 0x0046600c01007387 */ /* 0x0101e40000100a00 */
[----:B0-----:R-:W-:-:S02]  /*656a0*/  IMAD.MOV.U32 R12, RZ, RZ, R26 ;  /* 0x000000ffff0c7224 */ /* 0x001fc400078e001a */
[----:B------:R-:W-:Y:S02]  /*656b0*/  IMAD.MOV.U32 R13, RZ, RZ, R27 ;  /* 0x000000ffff0d7224 */ /* 0x000fe400078e001b */
[----:B---3--:R-:W-:Y:S03]  /*656c0*/  HMMA.16816.F32.BF16 R24, R4, R24, R16 ;  /* 0x000000180418723c */ /* 0x008fe60000041810 */
[----:B------:R0:W-:Y:S04]  /*656d0*/  STL.64 [R1+0x4678], R12 ;  /* 0x0046780c01007387 */ /* 0x0001e80000100a00 */
[----:B------:R-:W3:Y:S04]  /*656e0*/  LDL.LU R18, [R1+0x46cc] ;  /* 0x0046cc0001127983 */ /* 0x000ee80000300800 */
[----:B------:R-:W4:-:S13]  /*656f0*/  LDL.LU R16, [R1+0x46c8] ;  /* 0x0046c80001107983 */ /* 0x000f1a0000300800 */
[----:B------:R-:W-:Y:S02]  /*65700*/  IMAD.MOV.U32 R19, RZ, RZ, R24 ;  /* 0x000000ffff137224 */ /* 0x000fe400078e0018 */
[----:B------:R-:W-:Y:S02]  /*65710*/  IMAD.MOV.U32 R28, RZ, RZ, R25 ;  /* 0x000000ffff1c7224 */ /* 0x000fe400078e0019 */
[----:B------:R-:W-:Y:S01]  /*65720*/  IMAD.MOV.U32 R29, RZ, RZ, R26 ;  /* 0x000000ffff1d7224 */ /* 0x000fe200078e001a */
[----:B------:R-:W2:Y:S01]  /*65730*/  LDL.LU.64 R24, [R1+0x750] ;  /* 0x0007500001187983 */ /* 0x000ea20000300a00 */
[----:B------:R-:W-:-:S03]  /*65740*/  IMAD.MOV.U32 R17, RZ, RZ, R27 ;  /* 0x000000ffff117224 */ /* 0x000fc600078e001b */
[----:B------:R-:W2:Y:S04]  /*65750*/  LDL.LU.64 R26, [R1+0x758] ;  /* 0x00075800011a7983 */ /* 0x000ea80000300a00 */
[----:B0-----:R-:W3:Y:S01]  /*65760*/  LDL.LU R12, [R1+0x2c0] ;  /* 0x0002c000010c7983 */ /* 0x001ee20000300800 */
[----:B------:R-:W-:-:S05]  /*65770*/  IMAD.MOV.U32 R13, RZ, RZ, R3 ;  /* 0x000000ffff0d7224 */ /* 0x000fca00078e0003 */
[----:B---3--:R-:W-:Y:S04]  /*65780*/  STL.64 [R1+0x4690], R12 ;  /* 0x0046900c01007387 */ /* 0x008fe80000100a00 */
[----:B------:R-:W-:Y:S04]  /*65790*/  STL.64 [R1+0x4580], R18 ;  /* 0x0045801201007387 */ /* 0x000fe80000100a00 */
[----:B----4-:R2:W-:Y:S02]  /*657a0*/  STL.64 [R1+0x4578], R16 ;  /* 0x0045781001007387 */ /* 0x0105e40000100a00 */
[----:B--2---:R-:W-:-:S02]  /*657b0*/  IMAD.MOV.U32 R16, RZ, RZ, R22 ;  /* 0x000000ffff107224 */ /* 0x004fc400078e0016 */
[----:B------:R-:W-:-:S07]  /*657c0*/  IMAD.MOV.U32 R17, RZ, RZ, R23 ;  /* 0x000000ffff117224 */ /* 0x000fce00078e0017 */
[----:B------:R-:W-:Y:S01]  /*657d0*/  HMMA.16816.F32.BF16 R16, R4, R16, R8 ;  /* 0x000000100410723c */ /* 0x000fe20000041808 */
[----:B------:R-:W2:-:S15]  /*657e0*/  LDL.LU.64 R8, [R1+0x46c0] ;  /* 0x0046c00001087983 */ /* 0x000e9e0000300a00 */
[----:B------:R-:W-:-:S07]  /*657f0*/  NOP ;  /* 0x0000000000007918 */ /* 0x000fce0000000000 */
[----:B------:R0:W-:Y:S04]  /*65800*/  STL.64 [R1+0x140], R16 ;  /* 0x0001401001007387 */ /* 0x0001e80000100a00 */
[----:B------:R-:W3:Y:S04]  /*65810*/  LDL.LU R12, [R1+0x2d0] ;  /* 0x0002d000010c7983 */ /* 0x000ee80000300800 */
[----:B------:R-:W3:Y:S01]  /*65820*/  LDL.LU R13, [R1+0x2d4] ;  /* 0x0002d400010d7983 */ /* 0x000ee20000300800 */
[----:B------:R-:W-:Y:S02]  /*65830*/  IMAD.MOV.U32 R11, RZ, RZ, R18 ;  /* 0x000000ffff0b7224 */ /* 0x000fe400078e0012 */
[----:B------:R-:W-:-:S02]  /*65840*/  IMAD.MOV.U32 R10, RZ, RZ, R19 ;  /* 0x000000ffff0a7224 */ /* 0x000fc400078e0013 */
[----:B0-----:R-:W-:Y:S01]  /*65850*/  HMMA.16816.F32.BF16 R16, R4, R20, R24 ;  /* 0x000000140410723c */ /* 0x001fe20000041818 */
[----:B---3--:R0:W-:Y:S04]  /*65860*/  STL.64 [R1+0x46a8], R12 ;  /* 0x0046a80c01007387 */ /* 0x0081e80000100a00 */
[----:B0-----:R-:W3:Y:S04]  /*65870*/  LDL.LU R12, [R1+0x2e0] ;  /* 0x0002e000010c7983 */ /* 0x001ee80000300800 */
[----:B------:R-:W3:Y:S04]  /*65880*/  LDL.LU R13, [R1+0x2e4] ;  /* 0x0002e400010d7983 */ /* 0x000ee80000300800 */
[----:B------:R-:W-:Y:S04]  /*65890*/  STL.64 [R1+0x4590], R10 ;  /* 0x0045900a01007387 */ /* 0x000fe80000100a00 */
[----:B--2---:R-:W-:Y:S04]  /*658a0*/  STL.64 [R1+0x4588], R8 ;  /* 0x0045880801007387 */ /* 0x004fe80000100a00 */
[----:B------:R-:W2:Y:S04]  /*658b0*/  LDL.LU.64 R24, [R1+0x6f0] ;  /* 0x0006f00001187983 */ /* 0x000ea80000300a00 */
[----:B------:R-:W4:Y:S04]  /*658c0*/  LDL.LU.64 R26, [R1+0x6f8] ;  /* 0x0006f800011a7983 */ /* 0x000f280000300a00 */
[----:B----4-:R-:W-:Y:S04]  /*658d0*/  STL.64 [R1+0x4658], R26 ;  /* 0x0046581a01007387 */ /* 0x010fe80000100a00 */
[----:B--2---:R0:W-:Y:S04]  /*658e0*/  STL.64 [R1+0x4650], R24 ;  /* 0x0046501801007387 */ /* 0x0041e80000100a00 */
[----:B0-----:R-:W2:Y:S04]  /*658f0*/  LDL.LU.64 R24, [R1+0x700] ;  /* 0x0007000001187983 */ /* 0x001ea80000300a00 */
        /* <DEDUP_REMOVED lines=12> */
[----:B------:R-:W4:Y:S01]  /*659c0*/  LDL.LU.64 R26, [R1+0x738] ;  /* 0x00073800011a7983 */ /* 0x000f220000300a00 */
[----:B------:R-:W-:-:S02]  /*659d0*/  IMAD.MOV.U32 R23, RZ, RZ, R16 ;  /* 0x000000ffff177224 */ /* 0x000fc400078e0010 */
[----:B------:R-:W-:Y:S01]  /*659e0*/  IMAD.MOV.U32 R22, RZ, RZ, R17 ;  /* 0x000000ffff167224 */ /* 0x000fe200078e0011 */
[----:B----4-:R-:W-:Y:S04]  /*659f0*/  STL.64 [R1+0x46b8], R26 ;  /* 0x0046b81a01007387 */ /* 0x010fe80000100a00 */
[----:B--2---:R0:W-:Y:S04]  /*65a00*/  STL.64 [R1+0x46b0], R24 ;  /* 0x0046b01801007387 */ /* 0x0041e80000100a00 */
[----:B0-----:R-:W3:Y:S04]  /*65a10*/  LDL.LU.64 R24, [R1+0x740] ;  /* 0x0007400001187983 */ /* 0x001ee80000300a00 */
[----:B------:R-:W3:Y:S01]  /*65a20*/  LDL.LU.64 R26, [R1+0x748] ;  /* 0x00074800011a7983 */ /* 0x000ee20000300a00 */
[----:B------:R-:W-:-:S02]  /*65a30*/  IMAD.MOV.U32 R21, RZ, RZ, R18 ;  /* 0x000000ffff157224 */ /* 0x000fc400078e0012 */
[----:B------:R-:W-:Y:S01]  /*65a40*/  IMAD.MOV.U32 R20, RZ, RZ, R19 ;  /* 0x000000ffff147224 */ /* 0x000fe200078e0013 */
[----:B------:R-:W2:Y:S04]  /*65a50*/  LDL.LU.64 R16, [R1+0x6e0] ;  /* 0x0006e00001107983 */ /* 0x000ea80000300a00 */
[----:B------:R-:W2:Y:S04]  /*65a60*/  LDL.LU.64 R18, [R1+0x6e8] ;  /* 0x0006e80001127983 */ /* 0x000ea80000300a00 */
[----:B------:R-:W4:Y:S04]  /*65a70*/  LDL.LU.64 R8, [R1+0x6d0] ;  /* 0x0006d00001087983 */ /* 0x000f280000300a00 */
[----:B------:R-:W4:Y:S04]  /*65a80*/  LDL.LU.64 R10, [R1+0x6d8] ;  /* 0x0006d800010a7983 */ /* 0x000f280000300a00 */
[----:B------:R-:W-:Y:S04]  /*65a90*/  STL.64 [R1+0x45a0], R22 ;  /* 0x0045a01601007387 */ /* 0x000fe80000100a00 */
[----:B------:R0:W-:Y:S02]  /*65aa0*/  STL.64 [R1+0x4598], R20 ;  /* 0x0045981401007387 */ /* 0x0001e40000100a00 */
[----:B0-----:R-:W-:-:S02]  /*65ab0*/  IMAD.MOV.U32 R20, RZ, RZ, R14 ;  /* 0x000000ffff147224 */ /* 0x001fc400078e000e */
[----:B------:R-:W-:Y:S02]  /*65ac0*/  IMAD.MOV.U32 R21, RZ, RZ, R15 ;  /* 0x000000ffff157224 */ /* 0x000fe400078e000f */
[----:B---3--:R-:W-:Y:S01]  /*65ad0*/  HMMA.16816.F32.BF16 R12, R4, R12, R24 ;  /* 0x0000000c040c723c */ /* 0x008fe20000041818 */
[----:B------:R-:W3:Y:S04]  /*65ae0*/  LDL.LU.64 R26, [R1+0x46b8] ;  /* 0x0046b800011a7983 */ /* 0x000ee80000300a00 */
[----:B------:R-:W3:-:S15]  /*65af0*/  LDL.LU.64 R24, [R1+0x46b0] ;  /* 0x0046b00001187983 */ /* 0x000ede0000300a00 */
[----:B------:R-:W-:-:S03]  /*65b00*/  NOP ;  /* 0x0000000000007918 */ /* 0x000fc60000000000 */
[----:B------:R0:W-:Y:S04]  /*65b10*/  STL.64 [R1+0x120], R12 ;  /* 0x0001200c01007387 */ /* 0x0001e80000100a00 */
[----:B------:R3:W-:Y:S04]  /*65b20*/  STL.64 [R1+0x128], R14 ;  /* 0x0001280e01007387 */ /* 0x0007e80000100a00 */
[----:B0-----:R-:W3:Y:S02]  /*65b30*/  LDL.LU.64 R12, [R1+0x46a8] ;  /* 0x0046a800010c7983 */ /* 0x001ee40000300a00 */
[----:B---3--:R-:W-:Y:S02]  /*65b40*/  HMMA.16816.F32.BF16 R12, R4, R12, R24 ;  /* 0x0000000c040c723c */ /* 0x008fe40000041818 */
[----:B------:R-:W3:Y:S04]  /*65b50*/  LDL.LU.64 R26, [R1+0x46a0] ;  /* 0x0046a000011a7983 */ /* 0x000ee80000300a00 */
[----:B------:R-:W3:-:S15]  /*65b60*/  LDL.LU.64 R24, [R1+0x4698] ;  /* 0x0046980001187983 */ /* 0x000ede0000300a00 */
[----:B------:R-:W-:-:S02]  /*65b70*/  NOP ;  /* 0x0000000000007918 */ /* 0x000fc40000000000 */
        /* <DEDUP_REMOVED lines=23> */
[----:B0-----:R-:W2:Y:S01]  /*65cf0*/  LDL.LU.64 R12, [R1+0x4648] ;  /* 0x00464800010c7983 */ /* 0x001ea20000300a00 */
[C---:B---3--:R-:W-:Y:S03]  /*65d00*/  HMMA.16816.F32.BF16 R20, R4.reuse, R20, R24 ;  /* 0x000000140414723c */ /* 0x048fe60000041818 */
[----:B------:R-:W4:Y:S03]  /*65d10*/  LDL.LU.64 R24, [R1+0x4640] ;  /* 0x0046400001187983 */ /* 0x000f260000300a00 */
[----:B--2---:R-:W-:-:S15]  /*65d20*/  HMMA.16816.F32.BF16 R12, R4, R12, R16 ;  /* 0x0000000c040c723c */ /* 0x004fde0000041810 */
[----:B------:R-:W-:-:S03]  /*65d30*/  NOP ;  /* 0x0000000000007918 */ /* 0x000fc60000000000 */
[----:B------:R-:W-:Y:S02]  /*65d40*/  IMAD.MOV.U32 R3, RZ, RZ, R23 ;  /* 0x000000ffff037224 */ /* 0x000fe400078e0017 */
[----:B------:R-:W-:Y:S01]  /*65d50*/  IMAD.MOV.U32 R0, RZ, RZ, R22 ;  /* 0x000000ffff007224 */ /* 0x000fe200078e0016 */
[----:B------:R-:W-:Y:S04]  /*65d60*/  STL.64 [R1+0xd0], R20 ;  /* 0x0000d01401007387 */ /* 0x000fe80000100a00 */
[----:B------:R-:W-:Y:S04]  /*65d70*/  STL [R1+0x4484], R3 ;  /* 0x0044840301007387 */ /* 0x000fe80000100800 */
[----:B------:R-:W-:Y:S04]  /*65d80*/  STL [R1+0x4480], R0 ;  /* 0x0044800001007387 */ /* 0x000fe80000100800 */
[----:B------:R-:W-:Y:S04]  /*65d90*/  STL.64 [R1+0xc0], R12 ;  /* 0x0000c00c01007387 */ /* 0x000fe80000100a00 */
[----:B------:R-:W-:Y:S01]  /*65da0*/  STL.64 [R1+0xc8], R14 ;  /* 0x0000c80e01007387 */ /* 0x000fe20000100a00 */
[----:B----4-:R-:W-:-:S15]  /*65db0*/  HMMA.16816.F32.BF16 R8, R4, R24, R8 ;  /* 0x000000180408723c */ /* 0x010fde0000041808 */
[----:B------:R-:W-:-:S08]  /*65dc0*/  NOP ;  /* 0x0000000000007918 */ /* 0x000fd00000000000 */
[----:B------:R-:W-:Y:S04]  /*65dd0*/  STL.64 [R1+0xb0], R8 ;  /* 0x0000b00801007387 */ /* 0x000fe80000100a00 */
[----:B------:R-:W2:Y:S04]  /*65de0*/  LDL.LU R16, [R1+0x230] ;  /* 0x0002300001107983 */ /* 0x000ea80000300800 */
[----:B------:R-:W2:Y:S04]  /*65df0*/  LDL.LU R17, [R1+0x234] ;  /* 0x0002340001117983 */ /* 0x000ea80000300800 */
[----:B--2---:R0:W-:Y:S04]  /*65e00*/  STL.64 [R1+0x4600], R16 ;  /* 0x0046001001007387 */ /* 0x0041e80000100a00 */
[----:B0-----:R-:W2:Y:S04]  /*65e10*/  LDL.LU R16, [R1+0x240] ;  /* 0x0002400001107983 */ /* 0x001ea80000300800 */
[----:B------:R-:W2:Y:S04]  /*65e20*/  LDL.LU R17, [R1+0x244] ;  /* 0x0002440001117983 */ /* 0x000ea80000300800 */
[----:B--2---:R0:W-:Y:S04]  /*65e30*/  STL.64 [R1+0x4610], R16 ;  /* 0x0046101001007387 */ /* 0x0041e80000100a00 */
[----:B0-----:R-:W2:Y:S04]  /*65e40*/  LDL.LU R16, [R1+0x250] ;  /* 0x0002500001107983 */ /* 0x001ea80000300800 */
[----:B------:R-:W2:Y:S04]  /*65e50*/  LDL.LU R17, [R1+0x254] ;  /* 0x0002540001117983 */ /* 0x000ea80000300800 */
[----:B--2---:R0:W-:Y:S04]  /*65e60*/  STL.64 [R1+0x4628], R16 ;  /* 0x0046281001007387 */ /* 0x0041e80000100a00 */
[----:B------:R-:W2:Y:S04]  /*65e70*/  LDL.LU R12, [R1+0x220] ;  /* 0x00022000010c7983 */ /* 0x000ea80000300800 */
[----:B------:R-:W2:Y:S04]  /*65e80*/  LDL.LU R13, [R1+0x224] ;  /* 0x00022400010d7983 */ /* 0x000ea80000300800 */
[----:B0-----:R-:W3:Y:S04]  /*65e90*/  LDL.LU R16, [R1+0x260] ;  /* 0x0002600001107983 */ /* 0x001ee80000300800 */
[----:B------:R-:W3:Y:S04]  /*65ea0*/  LDL.LU R17, [R1+0x264] ;  /* 0x0002640001117983 */ /* 0x000ee80000300800 */
[----:B--2---:R-:W-:Y:S04]  /*65eb0*/  STL.64 [R1+0x4608], R12 ;  /* 0x0046080c01007387 */ /* 0x004fe80000100a00 */
[----:B------:R-:W2:Y:S04]  /*65ec0*/  LDL.LU R24, [R1+0x1c0] ;  /* 0x0001c00001187983 */ /* 0x000ea80000300800 */
[----:B------:R-:W2:Y:S04]  /*65ed0*/  LDL.LU R25, [R1+0x1c4] ;  /* 0x0001c40001197983 */ /* 0x000ea80000300800 */
[----:B--2---:R0:W-:Y:S04]  /*65ee0*/  STL.64 [R1+0x45a8], R24 ;  /* 0x0045a81801007387 */ /* 0x0041e80000100a00 */
[----:B------:R-:W2:Y:S04]  /*65ef0*/  LDL.LU R8, [R1+0x1d0] ;  /* 0x0001d00001087983 */ /* 0x000ea80000300800 */
[----:B------:R-:W2:Y:S04]  /*65f00*/  LDL.LU R9, [R1+0x1d4] ;  /* 0x0001d40001097983 */ /* 0x000ea80000300800 */
[----:B--2---:R-:W-:Y:S04]  /*65f10*/  STL.64 [R1+0x45b0], R8 ;  /* 0x0045b00801007387 */ /* 0x004fe80000100a00 */
[----:B0-----:R-:W2:Y:S04]  /*65f20*/  LDL.LU R24, [R1+0x1e0] ;  /* 0x0001e00001187983 */ /* 0x001ea80000300800 */
[----:B------:R-:W2:Y:S04]  /*65f30*/  LDL.LU R25, [R1+0x1e4] ;  /* 0x0001e40001197983 */ /* 0x000ea80000300800 */
[----:B--2---:R0:W-:Y:S04]  /*65f40*/  STL.64 [R1+0x45b8], R24 ;  /* 0x0045b81801007387 */ /* 0x0041e80000100a00 */
[----:B0-----:R-:W2:Y:S04]  /*65f50*/  LDL.LU R24, [R1+0x1f0] ;  /* 0x0001f00001187983 */ /* 0x001ea80000300800 */
[----:B------:R-:W2:Y:S04]  /*65f60*/  LDL.LU R25, [R1+0x1f4] ;  /* 0x0001f40001197983 */ /* 0x000ea80000300800 */
[----:B------:R-:W4:Y:S04]  /*65f70*/  LDL.LU.64 R12, [R1+0x6a0] ;  /* 0x0006a000010c7983 */ /* 0x000f280000300a00 */
[----:B------:R-:W3:Y:S04]  /*65f80*/  LDL.LU.64 R14, [R1+0x6a8] ;  /* 0x0006a800010e7983 */ /* 0x000ee80000300a00 */
[----:B---3--:R-:W-:Y:S04]  /*65f90*/  STL.64 [R1+0x4620], R14 ;  /* 0x0046200e01007387 */ /* 0x008fe80000100a00 */
[----:B----4-:R0:W-:Y:S04]  /*65fa0*/  STL.64 [R1+0x4618], R12 ;  /* 0x0046180c01007387 */ /* 0x0101e80000100a00 */
[----:B0-----:R-:W3:Y:S04]  /*65fb0*/  LDL.LU.64 R12, [R1+0x6b0] ;  /* 0x0006b000010c7983 */ /* 0x001ee80000300a00 */
[----:B------:R-:W4:Y:S04]  /*65fc0*/  LDL.LU.64 R14, [R1+0x6b8] ;  /* 0x0006b800010e7983 */ /* 0x000f280000300a00 */
[----:B----4-:R-:W-:Y:S04]  /*65fd0*/  STL.64 [R1+0x4638], R14 ;  /* 0x0046380e01007387 */ /* 0x010fe80000100a00 */
[----:B---3--:R0:W-:Y:S04]  /*65fe0*/  STL.64 [R1+0x4630], R12 ;  /* 0x0046300c01007387 */ /* 0x0081e80000100a00 */
[----:B0-----:R-:W3:Y:S04]  /*65ff0*/  LDL.LU.64 R12, [R1+0x6c0] ;  /* 0x0006c000010c7983 */ /* 0x001ee80000300a00 */
[----:B------:R-:W3:Y:S04]  /*66000*/  LDL.LU.64 R14, [R1+0x6c8] ;  /* 0x0006c800010e7983 */ /* 0x000ee80000300a00 */
[----:B------:R-:W4:Y:S04]  /*66010*/  LDL.LU.64 R20, [R1+0x690] ;  /* 0x0006900001147983 */ /* 0x000f280000300a00 */
[----:B------:R-:W4:Y:S04]  /*66020*/  LDL.LU.64 R22, [R1+0x698] ;  /* 0x0006980001167983 */ /* 0x000f280000300a00 */
[----:B--2---:R0:W-:Y:S04]  /*66030*/  STL.64 [R1+0x45d0], R24 ;  /* 0x0045d01801007387 */ /* 0x0041e80000100a00 */
[----:B0-----:R-:W2:Y:S04]  /*66040*/  LDL.LU R24, [R1+0x200] ;  /* 0x0002000001187983 */ /* 0x001ea80000300800 */
[----:B------:R-:W2:Y:S01]  /*66050*/  LDL.LU R25, [R1+0x204] ;  /* 0x0002040001197983 */ /* 0x000ea20000300800 */
[----:B------:R-:W-:-:S02]  /*66060*/  IMAD.MOV.U32 R3, RZ, RZ, R10 ;  /* 0x000000ffff037224 */ /* 0x000fc400078e000a */
[----:B------:R-:W-:Y:S01]  /*66070*/  IMAD.MOV.U32 R0, RZ, RZ, R11 ;  /* 0x000000ffff007224 */ /* 0x000fe200078e000b */
[----:B------:R-:W4:Y:S04]  /*66080*/  LDL.LU.64 R8, [R1+0x680] ;  /* 0x0006800001087983 */ /* 0x000f280000300a00 */
[----:B------:R-:W4:Y:S01]  /*66090*/  LDL.LU.64 R10, [R1+0x688] ;  /* 0x00068800010a7983 */ /* 0x000f220000300a00 */
[C---:B---3--:R-:W-:Y:S03]  /*660a0*/  HMMA.16816.F32.BF16 R16, R4.reuse, R16, R12 ;  /* 0x000000100410723c */ /* 0x048fe6000004180c */
[----:B--2---:R0:W-:Y:S04]  /*660b0*/  STL.64 [R1+0x45e8], R24 ;  /* 0x0045e81801007387 */ /* 0x0041e80000100a00 */
[----:B0-----:R-:W2:Y:S04]  /*660c0*/  LDL.LU R24, [R1+0x210] ;  /* 0x0002100001187983 */ /* 0x001ea80000300800 */
[----:B------:R-:W2:Y:S04]  /*660d0*/  LDL.LU R25, [R1+0x214] ;  /* 0x0002140001197983 */ /* 0x000ea80000300800 */
[----:B------:R-:W-:Y:S04]  /*660e0*/  STL [R1+0x448c], R0 ;  /* 0x00448c0001007387 */ /* 0x000fe80000100800 */
[----:B------:R-:W-:Y:S04]  /*660f0*/  STL [R1+0x4488], R3 ;  /* 0x0044880301007387 */ /* 0x000fe80000100800 */
[----:B------:R-:W3:Y:S04]  /*66100*/  LDL.LU.64 R14, [R1+0x4638] ;  /* 0x00463800010e7983 */ /* 0x000ee80000300a00 */
[----:B------:R-:W3:Y:S04]  /*66110*/  LDL.LU.64 R12, [R1+0x4630] ;  /* 0x00463000010c7983 */ /* 0x000ee80000300a00 */
        /* <DEDUP_REMOVED lines=8> */
[----:B0-----:R-:W3:Y:S01]  /*661a0*/  LDL.LU.64 R16, [R1+0x4610] ;  /* 0x0046100001107983 */ /* 0x001ee20000300a00 */
[----:B------:R-:W-:Y:S02]  /*661b0*/  IMAD.MOV.U32 R0, RZ, RZ, R18 ;  /* 0x000000ffff007224 */ /* 0x000fe400078e0012 */
[----:B------:R-:W-:-:S05]  /*661c0*/  IMAD.MOV.U32 R3, RZ, RZ, R19 ;  /* 0x000000ffff037224 */ /* 0x000fca00078e0013 */
[----:B------:R-:W-:Y:S04]  /*661d0*/  STL [R1+0x4494], R3 ;  /* 0x0044940301007387 */ /* 0x000fe80000100800 */
[----:B------:R-:W-:Y:S01]  /*661e0*/  STL [R1+0x4490], R0 ;  /* 0x0044900001007387 */ /* 0x000fe20000100800 */
[----:B---3--:R-:W-:Y:S03]  /*661f0*/  HMMA.16816.F32.BF16 R16, R4, R16, R12 ;  /* 0x000000100410723c */ /* 0x008fe6000004180c */
[----:B------:R-:W4:-:S15]  /*66200*/  LDL.LU.64 R12, [R1+0x4608] ;  /* 0x00460800010c7983 */ /* 0x000f1e0000300a00 */
[----:B------:R-:W-:-:S05]  /*66210*/  NOP ;  /* 0x0000000000007918 */ /* 0x000fca0000000000 */
[----:B------:R0:W-:Y:S04]  /*66220*/  STL.64 [R1+0x80], R16 ;  /* 0x0000801001007387 */ /* 0x0001e80000100a00 */
[----:B------:R1:W-:Y:S04]  /*66230*/  STL.64 [R1+0x88], R18 ;  /* 0x0000881201007387 */ /* 0x0003e80000100a00 */
[----:B0-----:R-:W1:Y:S01]  /*66240*/  LDL.LU.64 R16, [R1+0x4600] ;  /* 0x0046000001107983 */ /* 0x001e620000300a00 */
[C---:B----4-:R-:W-:Y:S06]  /*66250*/  HMMA.16816.F32.BF16 R12, R4.reuse, R12, R8 ;  /* 0x0000000c040c723c */ /* 0x050fec0000041808 */
[----:B-1----:R-:W-:-:S15]  /*66260*/  HMMA.16816.F32.BF16 R16, R4, R16, R20 ;  /* 0x000000100410723c */ /* 0x002fde0000041814 */
[----:B------:R-:W-:-:S09]  /*66270*/  NOP ;  /* 0x0000000000007918 */ /* 0x000fd20000000000 */
[----:B------:R-:W-:Y:S02]  /*66280*/  IMAD.MOV.U32 R0, RZ, RZ, R19 ;  /* 0x000000ffff007224 */ /* 0x000fe400078e0013 */
[----:B------:R-:W-:Y:S01]  /*66290*/  IMAD.MOV.U32 R3, RZ, RZ, R18 ;  /* 0x000000ffff037224 */ /* 0x000fe200078e0012 */
[----:B------:R-:W-:Y:S04]  /*662a0*/  STL.64 [R1+0x70], R16 ;  /* 0x0000701001007387 */ /* 0x000fe80000100a00 */
[----:B------:R-:W-:Y:S04]  /*662b0*/  STL [R1+0x449c], R0 ;  /* 0x00449c0001007387 */ /* 0x000fe80000100800 */
[----:B------:R-:W-:Y:S04]  /*662c0*/  STL [R1+0x4498], R3 ;  /* 0x0044980301007387 */ /* 0x000fe80000100800 */
[----:B------:R-:W3:Y:S04]  /*662d0*/  LDL.LU.64 R8, [R1+0x640] ;  /* 0x0006400001087983 */ /* 0x000ee80000300a00 */
[----:B------:R-:W4:Y:S04]  /*662e0*/  LDL.LU.64 R10, [R1+0x648] ;  /* 0x00064800010a7983 */ /* 0x000f280000300a00 */
[----:B------:R-:W-:Y:S04]  /*662f0*/  STL.64 [R1+0x60], R12 ;  /* 0x0000600c01007387 */ /* 0x000fe80000100a00 */
[----:B------:R-:W-:Y:S04]  /*66300*/  STL.64 [R1+0x68], R14 ;  /* 0x0000680e01007387 */ /* 0x000fe80000100a00 */
[----:B----4-:R-:W-:Y:S04]  /*66310*/  STL.64 [R1+0x45c8], R10 ;  /* 0x0045c80a01007387 */ /* 0x010fe80000100a00 */
[----:B---3--:R0:W-:Y:S04]  /*66320*/  STL.64 [R1+0x45c0], R8 ;  /* 0x0045c00801007387 */ /* 0x0081e80000100a00 */
[----:B0-----:R-:W3:Y:S04]  /*66330*/  LDL.LU.64 R8, [R1+0x650] ;  /* 0x0006500001087983 */ /* 0x001ee80000300a00 */
[----:B------:R-:W4:Y:S04]  /*66340*/  LDL.LU.64 R10, [R1+0x658] ;  /* 0x00065800010a7983 */ /* 0x000f280000300a00 */
[----:B----4-:R-:W-:Y:S04]  /*66350*/  STL.64 [R1+0x45e0], R10 ;  /* 0x0045e00a01007387 */ /* 0x010fe80000100a00 */
[----:B---3--:R0:W-:Y:S04]  /*66360*/  STL.64 [R1+0x45d8], R8 ;  /* 0x0045d80801007387 */ /* 0x0081e80000100a00 */
[----:B0-----:R-:W3:Y:S04]  /*66370*/  LDL.LU.64 R8, [R1+0x660] ;  /* 0x0006600001087983 */ /* 0x001ee80000300a00 */
[----:B------:R-:W4:Y:S04]  /*66380*/  LDL.LU.64 R10, [R1+0x668] ;  /* 0x00066800010a7983 */ /* 0x000f280000300a00 */
[----:B----4-:R-:W-:Y:S04]  /*66390*/  STL.64 [R1+0x45f8], R10 ;  /* 0x0045f80a01007387 */ /* 0x010fe80000100a00 */
[----:B---3--:R0:W-:Y:S04]  /*663a0*/  STL.64 [R1+0x45f0], R8 ;  /* 0x0045f00801007387 */ /* 0x0081e80000100a00 */
[----:B0-----:R-:W2:Y:S04]  /*663b0*/  LDL.LU.64 R8, [R1+0x670] ;  /* 0x0006700001087983 */ /* 0x001ea80000300a00 */
[----:B------:R-:W2:Y:S04]  /*663c0*/  LDL.LU.64 R10, [R1+0x678] ;  /* 0x00067800010a7983 */ /* 0x000ea80000300a00 */
[----:B------:R-:W3:Y:S04]  /*663d0*/  LDL.LU.64 R20, [R1+0x630] ;  /* 0x0006300001147983 */ /* 0x000ee80000300a00 */
[----:B------:R-:W3:Y:S04]  /*663e0*/  LDL.LU.64 R22, [R1+0x638] ;  /* 0x0006380001167983 */ /* 0x000ee80000300a00 */
[----:B------:R-:W4:Y:S04]  /*663f0*/  LDL.LU.64 R16, [R1+0x620] ;  /* 0x0006200001107983 */ /* 0x000f280000300a00 */
[----:B------:R-:W4:Y:S04]  /*66400*/  LDL.LU.64 R18, [R1+0x628] ;  /* 0x0006280001127983 */ /* 0x000f280000300a00 */
[----:B------:R-:W4:Y:S04]  /*66410*/  LDL.LU.64 R12, [R1+0x610] ;  /* 0x00061000010c7983 */ /* 0x000f280000300a00 */
[----:B------:R-:W4:Y:S01]  /*66420*/  LDL.LU.64 R14, [R1+0x618] ;  /* 0x00061800010e7983 */ /* 0x000f220000300a00 */
[----:B--2---:R-:W-:Y:S03]  /*66430*/  HMMA.16816.F32.BF16 R24, R4, R24, R8 ;  /* 0x000000180418723c */ /* 0x004fe60000041808 */
[----:B------:R-:W2:Y:S04]  /*66440*/  LDL.LU.64 R10, [R1+0x45f8] ;  /* 0x0045f800010a7983 */ /* 0x000ea80000300a00 */
[----:B------:R-:W2:-:S15]  /*66450*/  LDL.LU.64 R8, [R1+0x45f0] ;  /* 0x0045f00001087983 */ /* 0x000e9e0000300a00 */
[----:B------:R-:W-:-:S01]  /*66460*/  NOP ;  /* 0x0000000000007918 */ /* 0x000fc20000000000 */
[----:B------:R0:W-:Y:S04]  /*66470*/  STL.64 [R1+0x50], R24 ;  /* 0x0000501801007387 */ /* 0x0001e80000100a00 */
[----:B0-----:R-:W2:Y:S01]  /*66480*/  LDL.LU.64 R24, [R1+0x45e8] ;  /* 0x0045e80001187983 */ /* 0x001ea20000300a00 */
[----:B------:R-:W-:Y:S02]  /*66490*/  IMAD.MOV.U32 R0, RZ, RZ, R26 ;  /* 0x000000ffff007224 */ /* 0x000fe400078e001a */
[----:B------:R-:W-:-:S05]  /*664a0*/  IMAD.MOV.U32 R3, RZ, RZ, R27 ;  /* 0x000000ffff037224 */ /* 0x000fca00078e001b */
[----:B------:R-:W-:Y:S04]  /*664b0*/  STL [R1+0x44a4], R3 ;  /* 0x0044a40301007387 */ /* 0x000fe80000100800 */
[----:B------:R-:W-:Y:S01]  /*664c0*/  STL [R1+0x44a0], R0 ;  /* 0x0044a00001007387 */ /* 0x000fe20000100800 */
[----:B--2---:R-:W-:Y:S03]  /*664d0*/  HMMA.16816.F32.BF16 R24, R4, R24, R8 ;  /* 0x000000180418723c */ /* 0x004fe60000041808 */
[----:B------:R-:W2:Y:S04]  /*664e0*/  LDL.LU.64 R10, [R1+0x45e0] ;  /* 0x0045e000010a7983 */ /* 0x000ea80000300a00 */
[----:B------:R-:W2:-:S15]  /*664f0*/  LDL.LU.64 R8, [R1+0x45d8] ;  /* 0x0045d80001087983 */ /* 0x000e9e0000300a00 */
[----:B------:R-:W-:-:S01]  /*66500*/  NOP ;  /* 0x0000000000007918 */ /* 0x000fc20000000000 */
[----:B------:R0:W-:Y:S04]  /*66510*/  STL.64 [R1+0x40], R24 ;  /* 0x0000401801007387 */ /* 0x0001e80000100a00 */
[----:B------:R2:W-:Y:S04]  /*66520*/  STL.64 [R1+0x48], R26 ;  /* 0x0000481a01007387 */ /* 0x0005e80000100a00 */
[----:B0-----:R-:W2:Y:S02]  /*66530*/  LDL.LU.64 R24, [R1+0x45d0] ;  /* 0x0045d00001187983 */ /* 0x001ea40000300a00 */
[----:B--2---:R-:W-:Y:S02]  /*66540*/  HMMA.16816.F32.BF16 R24, R4, R24, R8 ;  /* 0x000000180418723c */ /* 0x004fe40000041808 */
[----:B------:R-:W2:Y:S04]  /*66550*/  LDL.LU.64 R10, [R1+0x45c8] ;  /* 0x0045c800010a7983 */ /* 0x000ea80000300a00 */
[----:B------:R-:W2:-:S15]  /*66560*/  LDL.LU.64 R8, [R1+0x45c0] ;  /* 0x0045c00001087983 */ /* 0x000e9e0000300a00 */
[----:B------:R-:W-:-:S02]  /*66570*/  NOP ;  /* 0x0000000000007918 */ /* 0x000fc40000000000 */
[----:B------:R0:W-:Y:S04]  /*66580*/  STL.64 [R1+0x30], R24 ;  /* 0x0000301801007387 */ /* 0x0001e80000100a00 */
[----:B0-----:R-:W2:Y:S01]  /*66590*/  LDL.LU.64 R24, [R1+0x45b8] ;  /* 0x0045b80001187983 */ /* 0x001ea20000300a00 */
[----:B------:R-:W-:Y:S02]  /*665a0*/  IMAD.MOV.U32 R3, RZ, RZ, R26 ;  /* 0x000000ffff037224 */ /* 0x000fe400078e001a */
[----:B------:R-:W-:-:S05]  /*665b0*/  IMAD.MOV.U32 R0, RZ, RZ, R27 ;  /* 0x000000ffff007224 */ /* 0x000fca00078e001b */
[----:B------:R-:W-:Y:S04]  /*665c0*/  STL [R1+0x44ac], R0 ;  /* 0x0044ac0001007387 */ /* 0x000fe80000100800 */
[----:B------:R-:W-:Y:S01]  /*665d0*/  STL [R1+0x44a8], R3 ;  /* 0x0044a80301007387 */ /* 0x000fe20000100800 */
[----:B--2---:R-:W-:Y:S03]  /*665e0*/  HMMA.16816.F32.BF16 R24, R4, R24, R8 ;  /* 0x000000180418723c */ /* 0x004fe60000041808 */
[----:B------:R-:W3:-:S15]  /*665f0*/  LDL.LU.64 R8, [R1+0x45b0] ;  /* 0x0045b00001087983 */ /* 0x000ede0000300a00 */
[----:B------:R-:W-:-:S05]  /*66600*/  NOP ;  /* 0x0000000000007918 */ /* 0x000fca0000000000 */
[----:B------:R0:W-:Y:S04]  /*66610*/  STL.64 [R1+0x20], R24 ;  /* 0x0000201801007387 */ /* 0x0001e80000100a00 */
[----:B------:R4:W-:Y:S04]  /*66620*/  STL.64 [R1+0x28], R26 ;  /* 0x0000281a01007387 */ /* 0x0009e80000100a00 */
[----:B0-----:R-:W4:Y:S01]  /*66630*/  LDL.LU.64 R24, [R1+0x45a8] ;  /* 0x0045a80001187983 */ /* 0x001f220000300a00 */
[C---:B---3--:R-:W-:Y:S03]  /*66640*/  HMMA.16816.F32.BF16 R8, R4.reuse, R8, R20 ;  /* 0x000000080408723c */ /* 0x048fe60000041814 */
[----:B------:R-:W2:Y:S04]  /*66650*/  LDL.LU.64 R22, [R1+0x45a0] ;  /* 0x0045a00001167983 */ /* 0x000ea80000300a00 */
[----:B------:R-:W3:Y:S01]  /*66660*/  LDL.LU.64 R20, [R1+0x4598] ;  /* 0x0045980001147983 */ /* 0x000ee20000300a00 */
[----:B----4-:R-:W-:-:S15]  /*66670*/  HMMA.16816.F32.BF16 R24, R4, R24, R16 ;  /* 0x000000180418723c */ /* 0x010fde0000041810 */
[----:B------:R-:W-:-:S01]  /*66680*/  NOP ;  /* 0x0000000000007918 */ /* 0x000fc20000000000 */
[----:B------:R-:W-:Y:S01]  /*66690*/  IMAD.MOV.U32 R0, RZ, RZ, R10 ;  /* 0x000000ffff007224 */ /* 0x000fe200078e000a */
[----:B------:R0:W-:Y:S01]  /*666a0*/  STL.64 [R1+0x10], R8 ;  /* 0x0000100801007387 */ /* 0x0001e20000100a00 */
[----:B------:R-:W-:-:S03]  /*666b0*/  IMAD.MOV.U32 R3, RZ, RZ, R11 ;  /* 0x000000ffff037224 */ /* 0x000fc600078e000b */
[----:B------:R-:W4:Y:S04]  /*666c0*/  LDL.LU.64 R10, [R1+0x4590] ;  /* 0x00459000010a7983 */ /* 0x000f280000300a00 */
[----:B0-----:R-:W4:Y:S04]  /*666d0*/  LDL.LU.64 R8, [R1+0x4588] ;  /* 0x0045880001087983 */ /* 0x001f280000300a00 */
[----:B------:R-:W2:Y:S04]  /*666e0*/  LDL.LU.64 R18, [R1+0x4580] ;  /* 0x0045800001127983 */ /* 0x000ea80000300a00 */
[----:B------:R-:W3:Y:S04]  /*666f0*/  LDL.LU.64 R16, [R1+0x4578] ;  /* 0x0045780001107983 */ /* 0x000ee80000300a00 */
[----:B------:R0:W-:Y:S04]  /*66700*/  STL.64 [R1], R24 ;  /* 0x0000001801007387 */ /* 0x0001e80000100a00 */
[----:B------:R1:W-:Y:S04]  /*66710*/  STL.64 [R1+0x8], R26 ;  /* 0x0000081a01007387 */ /* 0x0003e80000100a00 */
[----:B0-----:R-:W1:Y:S02]  /*66720*/  LDL.LU.64 R24, [R1+0x4570] ;  /* 0x0045700001187983 */ /* 0x001e640000300a00 */
[----:B-1----:R-:W-:Y:S02]  /*66730*/  HMMA.16816.F32.BF16 R24, R4, R24, R12 ;  /* 0x000000180418723c */ /* 0x002fe4000004180c */
[----:B------:R-:W4:-:S15]  /*66740*/  LDL.LU.64 R12, [R1+0x4568] ;  /* 0x00456800010c7983 */ /* 0x000f1e0000300a00 */
[----:B------:R-:W-:-:S06]  /*66750*/  NOP ;  /* 0x0000000000007918 */ /* 0x000fcc0000000000 */
[----:B------:R0:W-:Y:S04]  /*66760*/  STL.64 [R1+0x42d8], R26 ;  /* 0x0042d81a01007387 */ /* 0x0001e80000100a00 */
[----:B------:R1:W-:Y:S04]  /*66770*/  STL.64 [R1+0x42d0], R24 ;  /* 0x0042d01801007387 */ /* 0x0003e80000100a00 */
[----:B0-----:R-:W2:Y:S04]  /*66780*/  LDL.LU R26, [R1+0x2f8] ;  /* 0x0002f800011a7983 */ /* 0x001ea80000300800 */
[----:B------:R-:W2:Y:S04]  /*66790*/  LDL.LU R27, [R1+0x2fc] ;  /* 0x0002fc00011b7983 */ /* 0x000ea80000300800 */
[----:B--2---:R0:W-:Y:S04]  /*667a0*/  STL.64 [R1+0x44b0], R26 ;  /* 0x0044b01a01007387 */ /* 0x0041e80000100a00 */
[----:B-1----:R-:W4:Y:S04]  /*667b0*/  LDL.LU.64 R24, [R1+0x600] ;  /* 0x0006000001187983 */ /* 0x002f280000300a00 */
[----:B0-----:R-:W4:Y:S02]  /*667c0*/  LDL.LU.64 R26, [R1+0x608] ;  /* 0x00060800011a7983 */ /* 0x001f240000300a00 */
[----:B----4-:R-:W-:Y:S07]  /*667d0*/  HMMA.16816.F32.BF16 R12, R4, R12, R24 ;  /* 0x0000000c040c723c */ /* 0x010fee0000041818 */
[----:B------:R-:W-:-:S02]  /*667e0*/  IMAD.MOV.U32 R24, RZ, RZ, R19 ;  /* 0x000000ffff187224 */ /* 0x000fc400078e0013 */
[----:B------:R-:W-:Y:S01]  /*667f0*/  IMAD.MOV.U32 R26, RZ, RZ, R29 ;  /* 0x000000ffff1a7224 */ /* 0x000fe200078e001d */
[----:B------:R-:W2:Y:S01]  /*66800*/  LDL.LU R19, [R1+0x4560] ;  /* 0x0045600001137983 */ /* 0x000ea20000300800 */
[----:B---3--:R-:W-:Y:S02]  /*66810*/  IMAD.MOV.U32 R27, RZ, RZ, R17 ;  /* 0x000000ffff1b7224 */ /* 0x008fe400078e0011 */
[----:B------:R-:W-:Y:S02]  /*66820*/  IMAD.MOV.U32 R25, RZ, RZ, R28 ;  /* 0x000000ffff197224 */ /* 0x000fe400078e001c */
[----:B------:R-:W3:Y:S04]  /*66830*/  LDL.LU R28, [R1+0x455c] ;  /* 0x00455c00011c7983 */ /* 0x000ee80000300800 */
[----:B------:R-:W4:Y:S04]  /*66840*/  LDL.LU R29, [R1+0x4558] ;  /* 0x00455800011d7983 */ /* 0x000f280000300800 */
[----:B------:R-:W2:Y:S04]  /*66850*/  LDL.LU R17, [R1+0x4554] ;  /* 0x0045540001117983 */ /* 0x000ea80000300800 */
[----:B------:R0:W-:Y:S04]  /*66860*/  STL.64 [R1+0x44c0], R26 ;  /* 0x0044c01a01007387 */ /* 0x0001e80000100a00 */
[----:B------:R-:W-:Y:S04]  /*66870*/  STL.64 [R1+0x44b8], R24 ;  /* 0x0044b81801007387 */ /* 0x000fe80000100a00 */
[----:B0-----:R-:W3:Y:S04]  /*66880*/  LDL.LU R26, [R1+0x328] ;  /* 0x00032800011a7983 */ /* 0x001ee80000300800 */
[----:B------:R-:W3:Y:S04]  /*66890*/  LDL.LU R27, [R1+0x32c] ;  /* 0x00032c00011b7983 */ /* 0x000ee80000300800 */
[----:B---3--:R0:W-:Y:S04]  /*668a0*/  STL.64 [R1+0x44d8], R26 ;  /* 0x0044d81a01007387 */ /* 0x0081e80000100a00 */
[----:B------:R1:W-:Y:S04]  /*668b0*/  STL.64 [R1+0x42c8], R14 ;  /* 0x0042c80e01007387 */ /* 0x0003e80000100a00 */
[----:B------:R3:W-:Y:S04]  /*668c0*/  STL.64 [R1+0x42c0], R12 ;  /* 0x0042c00c01007387 */ /* 0x0007e80000100a00 */
[----:B0-----:R-:W4:Y:S04]  /*668d0*/  LDL.LU R26, [R1+0x338] ;  /* 0x00033800011a7983 */ /* 0x001f280000300800 */
[----:B------:R-:W4:Y:S01]  /*668e0*/  LDL.LU R27, [R1+0x33c] ;  /* 0x00033c00011b7983 */ /* 0x000f220000300800 */
[----:B-1----:R-:W-:-:S02]  /*668f0*/  IMAD.MOV.U32 R14, RZ, RZ, R21 ;  /* 0x000000ffff0e7224 */ /* 0x002fc400078e0015 */
[----:B------:R-:W-:Y:S02]  /*66900*/  IMAD.MOV.U32 R15, RZ, RZ, R20 ;  /* 0x000000ffff0f7224 */ /* 0x000fe400078e0014 */
[----:B---3--:R-:W-:Y:S01]  /*66910*/  IMAD.MOV.U32 R12, RZ, RZ, R23 ;  /* 0x000000ffff0c7224 */ /* 0x008fe200078e0017 */
[----:B------:R-:W3:Y:S01]  /*66920*/  LDL.LU.64 R20, [R1+0x5f0] ;  /* 0x0005f00001147983 */ /* 0x000ee20000300a00 */
[----:B------:R-:W-:-:S03]  /*66930*/  IMAD.MOV.U32 R13, RZ, RZ, R22 ;  /* 0x000000ffff0d7224 */ /* 0x000fc600078e0016 */
[----:B------:R-:W3:Y:S04]  /*66940*/  LDL.LU.64 R22, [R1+0x5f8] ;  /* 0x0005f80001167983 */ /* 0x000ee80000300a00 */
[----:B----4-:R-:W-:Y:S04]  /*66950*/  STL.64 [R1+0x4500], R26 ;  /* 0x0045001a01007387 */ /* 0x010fe80000100a00 */
[----:B------:R-:W4:Y:S04]  /*66960*/  LDL.LU R24, [R1+0x350] ;  /* 0x0003500001187983 */ /* 0x000f280000300800 */
[----:B------:R-:W4:Y:S04]  /*66970*/  LDL.LU R25, [R1+0x354] ;  /* 0x0003540001197983 */ /* 0x000f280000300800 */
[----:B----4-:R-:W-:Y:S04]  /*66980*/  STL.64 [R1+0x4530], R24 ;  /* 0x0045301801007387 */ /* 0x010fe80000100a00 */
[----:B------:R0:W-:Y:S04]  /*66990*/  STL.64 [R1+0x44d0], R14 ;  /* 0x0044d00e01007387 */ /* 0x0001e80000100a00 */
[----:B------:R1:W-:Y:S01]  /*669a0*/  STL.64 [R1+0x44c8], R12 ;  /* 0x0044c80c01007387 */ /* 0x0003e20000100a00 */
[----:B0-----:R-:W-:-:S02]  /*669b0*/  IMAD.MOV.U32 R14, RZ, RZ, R9 ;  /* 0x000000ffff0e7224 */ /* 0x001fc400078e0009 */
[----:B------:R-:W-:Y:S02]  /*669c0*/  IMAD.MOV.U32 R15, RZ, RZ, R8 ;  /* 0x000000ffff0f7224 */ /* 0x000fe400078e0008 */
[----:B-1----:R-:W-:Y:S02]  /*669d0*/  IMAD.MOV.U32 R12, RZ, RZ, R16 ;  /* 0x000000ffff0c7224 */ /* 0x002fe400078e0010 */
[----:B--2---:R-:W-:Y:S01]  /*669e0*/  IMAD.MOV.U32 R8, RZ, RZ, R17 ;  /* 0x000000ffff087224 */ /* 0x004fe200078e0011 */
[----:B------:R-:W2:Y:S01]  /*669f0*/  LDL.LU R16, [R1+0x4550] ;  /* 0x0045500001107983 */ /* 0x000ea20000300800 */
[----:B------:R-:W-:-:S03]  /*66a00*/  IMAD.MOV.U32 R9, RZ, RZ, R29 ;  /* 0x000000ffff097224 */ /* 0x000fc600078e001d */
[----:B------:R-:W4:Y:S04]  /*66a10*/  LDL.LU R13, [R1+0x164] ;  /* 0x00016400010d7983 */ /* 0x000f280000300800 */
[----:B------:R-:W3:Y:S04]  /*66a20*/  LDL.LU R17, [R1+0x454c] ;  /* 0x00454c0001117983 */ /* 0x000ee80000300800 */
[----:B------:R-:W4:Y:S04]  /*66a30*/  LDL.LU R29, [R1+0x4548] ;  /* 0x00454800011d7983 */ /* 0x000f280000300800 */
[----:B------:R0:W-:Y:S04]  /*66a40*/  STL.64 [R1+0x4508], R8 ;  /* 0x0045080801007387 */ /* 0x0001e80000100a00 */
[----:B0-----:R-:W3:Y:S01]  /*66a50*/  LDL.LU R8, [R1+0x550] ;  /* 0x0005500001087983 */ /* 0x001ee20000300800 */
[----:B--2---:R-:W-:-:S03]  /*66a60*/  IMAD.MOV.U32 R9, RZ, RZ, R16 ;  /* 0x000000ffff097224 */ /* 0x004fc600078e0010 */
[----:B------:R-:W2:Y:S04]  /*66a70*/  LDL.LU R16, [R1+0x4544] ;  /* 0x0045440001107983 */ /* 0x000ea80000300800 */
[----:B------:R-:W2:Y:S04]  /*66a80*/  LDL.LU.64 R24, [R1+0x3a0] ;  /* 0x0003a00001187983 */ /* 0x000ea80000300a00 */
[----:B------:R-:W2:Y:S04]  /*66a90*/  LDL.LU.64 R26, [R1+0x3a8] ;  /* 0x0003a800011a7983 */ /* 0x000ea80000300a00 */
[----:B------:R-:W-:Y:S04]  /*66aa0*/  STL.64 [R1+0x4528], R10 ;  /* 0x0045280a01007387 */ /* 0x000fe80000100a00 */
[----:B---3--:R0:W-:Y:S02]  /*66ab0*/  STL.64 [R1+0x4520], R8 ;  /* 0x0045200801007387 */ /* 0x0081e40000100a00 */
[----:B0-----:R-:W-:-:S02]  /*66ac0*/  IMAD.MOV.U32 R8, RZ, RZ, R17 ;  /* 0x000000ffff087224 */ /* 0x001fc400078e0011 */
[----:B------:R-:W2:Y:S04]  /*66ad0*/  LDL.LU R17, [R1+0x4540] ;  /* 0x0045400001117983 */ /* 0x000ea80000300800 */
[----:B------:R0:W-:Y:S04]  /*66ae0*/  STL.64 [R1+0x44e8], R14 ;  /* 0x0044e80e01007387 */ /* 0x0001e80000100a00 */
[----:B----4-:R1:W-:Y:S01]  /*66af0*/  STL.64 [R1+0x44e0], R12 ;  /* 0x0044e00c01007387 */ /* 0x0103e20000100a00 */
[----:B0-----:R-:W-:Y:S02]  /*66b00*/  IMAD.MOV.U32 R14, RZ, RZ, R18 ;  /* 0x000000ffff0e7224 */ /* 0x001fe400078e0012 */
[----:B------:R-:W-:-:S02]  /*66b10*/  IMAD.MOV.U32 R15, RZ, RZ, R2 ;  /* 0x000000ffff0f7224 */ /* 0x000fc400078e0002 */
[----:B-1----:R-:W-:Y:S02]  /*66b20*/  IMAD.MOV.U32 R12, RZ, RZ, R28 ;  /* 0x000000ffff0c7224 */ /* 0x002fe400078e001c */
[----:B------:R-:W-:Y:S01]  /*66b30*/  IMAD.MOV.U32 R13, RZ, RZ, R19 ;  /* 0x000000ffff0d7224 */ /* 0x000fe200078e0013 */
[----:B------:R-:W-:Y:S04]  /*66b40*/  STL.64 [R1+0x4518], R14 ;  /* 0x0045180e01007387 */ /* 0x000fe80000100a00 */
[----:B------:R0:W-:Y:S04]  /*66b50*/  STL.64 [R1+0x4510], R12 ;  /* 0x0045100c01007387 */ /* 0x0001e80000100a00 */
[----:B0-----:R-:W3:Y:S04]  /*66b60*/  LDL.LU.64 R12, [R1+0x340] ;  /* 0x00034000010c7983 */ /* 0x001ee80000300a00 */
[----:B------:R-:W3:Y:S01]  /*66b70*/  LDL.LU.64 R14, [R1+0x348] ;  /* 0x00034800010e7983 */ /* 0x000ee20000300a00 */
[----:B--2---:R-:W-:Y:S03]  /*66b80*/  HMMA.16816.F32.BF16 R16, R4, R16, R20 ;  /* 0x000000100410723c */ /* 0x004fe60000041814 */
[----:B------:R-:W2:-:S15]  /*66b90*/  LDL.LU.64 R20, [R1+0x4538] ;  /* 0x0045380001147983 */ /* 0x000e9e0000300a00 */
[----:B------:R-:W-:-:S05]  /*66ba0*/  NOP ;  /* 0x0000000000007918 */ /* 0x000fca0000000000 */
[----:B------:R-:W-:Y:S04]  /*66bb0*/  STL.64 [R1+0x42b8], R18 ;  /* 0x0042b81201007387 */ /* 0x000fe80000100a00 */
[----:B------:R0:W-:Y:S04]  /*66bc0*/  STL.64 [R1+0x42b0], R16 ;  /* 0x0042b01001007387 */ /* 0x0001e80000100a00 */
[----:B0-----:R-:W4:Y:S04]  /*66bd0*/  LDL.LU.64 R16, [R1+0x360] ;  /* 0x0003600001107983 */ /* 0x001f280000300a00 */
[----:B------:R-:W4:Y:S01]  /*66be0*/  LDL.LU.64 R18, [R1+0x368] ;  /* 0x0003680001127983 */ /* 0x000f220000300a00 */
[----:B--2---:R-:W-:Y:S03]  /*66bf0*/  HMMA.16816.F32.BF16 R20, R4, R20, R24 ;  /* 0x000000140414723c */ /* 0x004fe60000041818 */
[----:B------:R-:W3:Y:S01]  /*66c00*/  LDL.LU.64 R24, [R1+0x4530] ;  /* 0x0045300001187983 */ /* 0x000ee20000300a00 */
[----:B------:R-:W-:-:S15]  /*66c10*/  IMAD.MOV.U32 R9, RZ, RZ, R29 ;  /* 0x000000ffff097224 */ /* 0x000fde00078e001d */
[----:B------:R-:W-:-:S04]  /*66c20*/  NOP ;  /* 0x0000000000007918 */ /* 0x000fc80000000000 */
[----:B------:R-:W-:Y:S01]  /*66c30*/  STL.64 [R1+0x42a8], R22 ;  /* 0x0042a81601007387 */ /* 0x000fe20000100a00 */
[----:B----4-:R-:W-:Y:S03]  /*66c40*/  HMMA.16816.F32.BF16 R8, R4, R8, R16 ;  /* 0x000000080408723c */ /* 0x010fe60000041810 */
[----:B------:R0:W-:-:S15]  /*66c50*/  STL.64 [R1+0x42a0], R20 ;  /* 0x0042a01401007387 */ /* 0x0001de0000100a00 */
[----:B------:R-:W-:-:S06]  /*66c60*/  NOP ;  /* 0x0000000000007918 */ /* 0x000fcc0000000000 */
[----:B------:R-:W-:Y:S02]  /*66c70*/  IMAD.MOV.U32 R17, RZ, RZ, R10 ;  /* 0x000000ffff117224 */ /* 0x000fe400078e000a */
[----:B------:R-:W-:Y:S02]  /*66c80*/  IMAD.MOV.U32 R16, RZ, RZ, R11 ;  /* 0x000000ffff107224 */ /* 0x000fe400078e000b */
[----:B0-----:R-:W-:Y:S02]  /*66c90*/  IMAD.MOV.U32 R21, RZ, RZ, R8 ;  /* 0x000000ffff157224 */ /* 0x001fe400078e0008 */
[----:B------:R-:W-:Y:S01]  /*66ca0*/  IMAD.MOV.U32 R20, RZ, RZ, R9 ;  /* 0x000000ffff147224 */ /* 0x000fe200078e0009 */
[----:B---3--:R-:W-:-:S15]  /*66cb0*/  HMMA.16816.F32.BF16 R12, R4, R24, R12 ;  /* 0x00000018040c723c */ /* 0x008fde000004180c */
[----:B------:R-:W-:-:S08]  /*66cc0*/  NOP ;  /* 0x0000000000007918 */ /* 0x000fd00000000000 */
[----:B------:R0:W-:Y:S01]  /*66cd0*/  STL [R1+0x340], R12 ;  /* 0x0003400c01007387 */ /* 0x0001e20000100800 */
[----:B------:R-:W-:Y:S02]  /*66ce0*/  IMAD.MOV.U32 R29, RZ, RZ, R13 ;  /* 0x000000ffff1d7224 */ /* 0x000fe400078e000d */
[----:B------:R-:W-:Y:S02]  /*66cf0*/  IMAD.MOV.U32 R28, RZ, RZ, R14 ;  /* 0x000000ffff1c7224 */ /* 0x000fe400078e000e */
[----:B------:R-:W-:Y:S01]  /*66d00*/  IMAD.MOV.U32 R2, RZ, RZ, R15 ;  /* 0x000000ffff027224 */ /* 0x000fe200078e000f */
[----:B0-----:R-:W2:Y:S04]  /*66d10*/  LDL.LU.64 R12, [R1+0x390] ;  /* 0x00039000010c7983 */ /* 0x001ea80000300a00 */
[----:B------:R-:W2:Y:S04]  /*66d20*/  LDL.LU.64 R14, [R1+0x398] ;  /* 0x00039800010e7983 */ /* 0x000ea80000300a00 */
[----:B------:R-:W3:Y:S04]  /*66d30*/  LDL.LU.64 R24, [R1+0x380] ;  /* 0x0003800001187983 */ /* 0x000ee80000300a00 */
[----:B------:R-:W3:Y:S04]  /*66d40*/  LDL.LU.64 R26, [R1+0x388] ;  /* 0x00038800011a7983 */ /* 0x000ee80000300a00 */
[----:B------:R-:W4:Y:S04]  /*66d50*/  LDL.LU.64 R10, [R1+0x4528] ;  /* 0x00452800010a7983 */ /* 0x000f280000300a00 */
[----:B------:R-:W2:Y:S04]  /*66d60*/  LDL.LU.64 R8, [R1+0x4520] ;  /* 0x0045200001087983 */ /* 0x000ea80000300a00 */
[----:B------:R-:W-:Y:S04]  /*66d70*/  STL.64 [R1+0x4430], R16 ;  /* 0x0044301001007387 */ /* 0x000fe80000100a00 */
[----:B------:R-:W3:Y:S04]  /*66d80*/  LDL.LU R18, [R1+0x308] ;  /* 0x0003080001127983 */ /* 0x000ee80000300800 */
[----:B------:R-:W3:Y:S04]  /*66d90*/  LDL.LU R19, [R1+0x30c] ;  /* 0x00030c0001137983 */ /* 0x000ee80000300800 */
[----:B------:R0:W-:Y:S04]  /*66da0*/  STL.64 [R1+0x4428], R20 ;  /* 0x0044281401007387 */ /* 0x0001e80000100a00 */
[----:B0-----:R-:W3:Y:S04]  /*66db0*/  LDL.LU R20, [R1+0x140] ;  /* 0x0001400001147983 */ /* 0x001ee80000300800 */
[----:B------:R-:W3:Y:S01]  /*66dc0*/  LDL.LU R21, [R1+0x144] ;  /* 0x0001440001157983 */ /* 0x000ee20000300800 */
[----:B----4-:R-:W-:-:S02]  /*66dd0*/  IMAD.MOV.U32 R22, RZ, RZ, R11 ;  /* 0x000000ffff167224 */ /* 0x010fc400078e000b */
[----:B------:R-:W-:Y:S02]  /*66de0*/  IMAD.MOV.U32 R23, RZ, RZ, R10 ;  /* 0x000000ffff177224 */ /* 0x000fe400078e000a */
[----:B--2---:R-:W-:Y:S01]  /*66df0*/  HMMA.16816.F32.BF16 R8, R4, R8, R12 ;  /* 0x000000080408723c */ /* 0x004fe2000004180c */
[----:B------:R-:W2:Y:S04]  /*66e00*/  LDL.LU.64 R14, [R1+0x4518] ;  /* 0x00451800010e7983 */ /* 0x000ea80000300a00 */
[----:B------:R-:W2:-:S15]  /*66e10*/  LDL.LU.64 R12, [R1+0x4510] ;  /* 0x00451000010c7983 */ /* 0x000e9e0000300a00 */
[----:B------:R-:W-:-:S03]  /*66e20*/  NOP ;  /* 0x0000000000007918 */ /* 0x000fc60000000000 */
[----:B------:R0:W-:Y:S04]  /*66e30*/  STL.64 [R1+0x530], R8 ;  /* 0x0005300801007387 */ /* 0x0001e80000100a00 */
[----:B------:R1:W-:Y:S04]  /*66e40*/  STL.64 [R1+0x538], R10 ;  /* 0x0005380a01007387 */ /* 0x0003e80000100a00 */
[----:B0-----:R-:W3:Y:S02]  /*66e50*/  LDL.LU.64 R8, [R1+0x4508] ;  /* 0x0045080001087983 */ /* 0x001ee40000300a00 */
[----:B---3--:R-:W-:Y:S02]  /*66e60*/  HMMA.16816.F32.BF16 R4, R4, R8, R24 ;  /* 0x000000080404723c */ /* 0x008fe40000041818 */
[----:B------:R-:W2:Y:S04]  /*66e70*/  LDL.LU.64 R26, [R1+0x4500] ;  /* 0x00450000011a7983 */ /* 0x000ea80000300a00 */
[----:B-1----:R-:W2:Y:S04]  /*66e80*/  LDL.LU.64 R10, [R1+0x44f8] ;  /* 0x0044f800010a7983 */ /* 0x002ea80000300a00 */
[----:B------:R-:W2:-:S13]  /*66e90*/  LDL.LU.64 R8, [R1+0x44f0] ;  /* 0x0044f00001087983 */ /* 0x000e9a0000300a00 */
[----:B------:R-:W-:Y:S04]  /*66ea0*/  STL.64 [R1+0x520], R4 ;  /* 0x0005200401007387 */ /* 0x000fe80000100a00 */
[----:B------:R0:W-:Y:S04]  /*66eb0*/  STL.64 [R1+0x528], R6 ;  /* 0x0005280601007387 */ /* 0x0001e80000100a00 */
[----:B0-----:R-:W3:Y:S04]  /*66ec0*/  LDL.LU R6, [R1+0x318] ;  /* 0x0003180001067983 */ /* 0x001ee80000300800 */
[----:B------:R-:W3:Y:S01]  /*66ed0*/  LDL.LU R7, [R1+0x31c] ;  /* 0x00031c0001077983 */ /* 0x000ee20000300800 */
[----:B--2---:R-:W-:Y:S03]  /*66ee0*/  HMMA.16816.F32.BF16 R24, R8, R26, R12 ;  /* 0x0000001a0818723c */ /* 0x004fe6000004180c */
[----:B------:R-:W2:Y:S04]  /*66ef0*/  LDL.LU.64 R14, [R1+0x44e8] ;  /* 0x0044e800010e7983 */ /* 0x000ea80000300a00 */
[----:B------:R-:W2:-:S15]  /*66f00*/  LDL.LU.64 R12, [R1+0x44e0] ;  /* 0x0044e000010c7983 */ /* 0x000e9e0000300a00 */
[----:B------:R-:W-:-:S01]  /*66f10*/  NOP ;  /* 0x0000000000007918 */ /* 0x000fc20000000000 */
[----:B------:R-:W-:Y:S04]  /*66f20*/  STL.64 [R1+0x510], R24 ;  /* 0x0005101801007387 */ /* 0x000fe80000100a00 */
[----:B------:R0:W-:Y:S04]  /*66f30*/  STL.64 [R1+0x518], R26 ;  /* 0x0005181a01007387 */ /* 0x0001e80000100a00 */
[----:B0-----:R-:W2:Y:S02]  /*66f40*/  LDL.LU.64 R26, [R1+0x44d8] ;  /* 0x0044d800011a7983 */ /* 0x001ea40000300a00 */
[----:B--2---:R-:W-:Y:S02]  /*66f50*/  HMMA.16816.F32.BF16 R24, R8, R26, R12 ;  /* 0x0000001a0818723c */ /* 0x004fe4000004180c */
[----:B------:R-:W2:Y:S04]  /*66f60*/  LDL.LU.64 R14, [R1+0x44d0] ;  /* 0x0044d000010e7983 */ /* 0x000ea80000300a00 */
[----:B------:R-:W2:-:S15]  /*66f70*/  LDL.LU.64 R12, [R1+0x44c8] ;  /* 0x0044c800010c7983 */ /* 0x000e9e0000300a00 */
[----:B------:R-:W-:-:S02]  /*66f80*/  NOP ;  /* 0x0000000000007918 */ /* 0x000fc40000000000 */
[----:B------:R-:W-:Y:S04]  /*66f90*/  STL.64 [R1+0x500], R24 ;  /* 0x0005001801007387 */ /* 0x000fe80000100a00 */
[----:B------:R0:W-:Y:S04]  /*66fa0*/  STL.64 [R1+0x508], R26 ;  /* 0x0005081a01007387 */ /* 0x0001e80000100a00 */
[----:B0-----:R-:W3:Y:S04]  /*66fb0*/  LDL.LU.64 R26, [R1+0x44c0] ;  /* 0x0044c000011a7983 */ /* 0x001ee80000300a00 */
[----:B------:R-:W3:Y:S01]  /*66fc0*/  LDL.LU.64 R24, [R1+0x44b8] ;  /* 0x0044b80001187983 */ /* 0x000ee20000300a00 */
[C---:B------:R-:W-:Y:S06]  /*66fd0*/  HMMA.16816.F32.BF16 R16, R8.reuse, R18, R20 ;  /* 0x000000120810723c */ /* 0x040fec0000041814 */
[----:B---3--:R-:W-:Y:S01]  /*66fe0*/  HMMA.16816.F32.BF16 R4, R8, R6, R24 ;  /* 0x000000060804723c */ /* 0x008fe20000041818 */
[----:B------:R-:W2:-:S15]  /*66ff0*/  LDL.LU.64 R26, [R1+0x44b0] ;  /* 0x0044b000011a7983 */ /* 0x000e9e0000300a00 */
[----:B------:R-:W-:-:S07]  /*67000*/  NOP ;  /* 0x0000000000007918 */ /* 0x000fce0000000000 */
[----:B------:R-:W-:Y:S04]  /*67010*/  STL.64 [R1+0x4f0], R4 ;  /* 0x0004f00401007387 */ /* 0x000fe80000100a00 */
[----:B------:R2:W-:Y:S02]  /*67020*/  STL.64 [R1+0x4f8], R6 ;  /* 0x0004f80601007387 */ /* 0x0005e40000100a00 */
[----:B--2---:R-:W-:Y:S02]  /*67030*/  HMMA.16816.F32.BF16 R4, R8, R26, R12 ;  /* 0x0000001a0804723c */ /* 0x004fe4000004180c */
[----:B------:R-:W2:Y:S04]  /*67040*/  LDL.LU R26, [R1+0x1c8] ;  /* 0x0001c800011a7983 */ /* 0x000ea80000300800 */
[----:B------:R-:W-:Y:S04]  /*67050*/  STL.64 [R1+0x4e0], R16 ;  /* 0x0004e01001007387 */ /* 0x000fe80000100a00 */
[----:B------:R-:W-:-:S13]  /*67060*/  STL.64 [R1+0x4e8], R18 ;  /* 0x0004e81201007387 */ /* 0x000fda0000100a00 */
[----:B------:R-:W-:Y:S04]  /*67070*/  STL.64 [R1+0x4d0], R4 ;  /* 0x0004d00401007387 */ /* 0x000fe80000100a00 */
[----:B------:R-:W-:Y:S04]  /*67080*/  STL.64 [R1+0x4d8], R6 ;  /* 0x0004d80601007387 */ /* 0x000fe80000100a00 */
[----:B------:R-:W2:Y:S04]  /*67090*/  LDL.LU R27, [R1+0x1cc] ;  /* 0x0001cc00011b7983 */ /* 0x000ea80000300800 */
[----:B--2---:R0:W-:Y:S04]  /*670a0*/  STL.64 [R1+0x42e8], R26 ;  /* 0x0042e81a01007387 */ /* 0x0041e80000100a00 */
[----:B------:R-:W2:Y:S04]  /*670b0*/  LDL.LU R14, [R1+0x1b8] ;  /* 0x0001b800010e7983 */ /* 0x000ea80000300800 */
[----:B------:R-:W2:Y:S04]  /*670c0*/  LDL.LU R15, [R1+0x1bc] ;  /* 0x0001bc00010f7983 */ /* 0x000ea80000300800 */
[----:B0-----:R-:W3:Y:S04]  /*670d0*/  LDL.LU R26, [R1+0x1d8] ;  /* 0x0001d800011a7983 */ /* 0x001ee80000300800 */
[----:B------:R-:W3:Y:S04]  /*670e0*/  LDL.LU R27, [R1+0x1dc] ;  /* 0x0001dc00011b7983 */ /* 0x000ee80000300800 */
[----:B---3--:R-:W-:Y:S04]  /*670f0*/  STL.64 [R1+0x4300], R26 ;  /* 0x0043001a01007387 */ /* 0x008fe80000100a00 */
[----:B--2---:R0:W-:Y:S04]  /*67100*/  STL.64 [R1+0x42e0], R14 ;  /* 0x0042e00e01007387 */ /* 0x0041e80000100a00 */
[----:B------:R-:W2:Y:S04]  /*67110*/  LDL.LU R12, [R1] ;  /* 0x00000000010c7983 */ /* 0x000ea80000300800 */
[----:B------:R-:W2:Y:S04]  /*67120*/  LDL.LU R13, [R1+0x4] ;  /* 0x00000400010d7983 */ /* 0x000ea80000300800 */
[----:B0-----:R-:W3:Y:S04]  /*67130*/  LDL.LU R14, [R1+0x8] ;  /* 0x00000800010e7983 */ /* 0x001ee80000300800 */
[----:B------:R-:W3:Y:S04]  /*67140*/  LDL.LU R15, [R1+0xc] ;  /* 0x00000c00010f7983 */ /* 0x000ee80000300800 */
[----:B------:R-:W4:Y:S04]  /*67150*/  LDL.LU R26, [R1+0x1e8] ;  /* 0x0001e800011a7983 */ /* 0x000f280000300800 */
[----:B------:R-:W4:Y:S04]  /*67160*/  LDL.LU R27, [R1+0x1ec] ;  /* 0x0001ec00011b7983 */ /* 0x000f280000300800 */
[----:B----4-:R-:W-:Y:S04]  /*67170*/  STL.64 [R1+0x4318], R26 ;  /* 0x0043181a01007387 */ /* 0x010fe80000100a00 */
[----:B---3--:R0:W-:Y:S04]  /*67180*/  STL.64 [R1+0x42f8], R14 ;  /* 0x0042f80e01007387 */ /* 0x0081e80000100a00 */
[----:B--2---:R1:W-:Y:S01]  /*67190*/  STL.64 [R1+0x42f0], R12 ;  /* 0x0042f00c01007387 */ /* 0x0043e20000100a00 */
[----:B0-----:R-:W-:-:S02]  /*671a0*/  IMAD.MOV.U32 R14, RZ, RZ, R0 ;  /* 0x000000ffff0e7224 */ /* 0x001fc400078e0000 */
[----:B------:R-:W-:Y:S01]  /*671b0*/  IMAD.MOV.U32 R15, RZ, RZ, R3 ;  /* 0x000000ffff0f7224 */ /* 0x000fe200078e0003 */
[----:B-1----:R-:W2:Y:S04]  /*671c0*/  LDL.LU R12, [R1+0x10] ;  /* 0x00001000010c7983 */ /* 0x002ea80000300800 */
[----:B------:R-:W2:Y:S04]  /*671d0*/  LDL.LU R13, [R1+0x14] ;  /* 0x00001400010d7983 */ /* 0x000ea80000300800 */
[----:B------:R-:W3:Y:S04]  /*671e0*/  LDL.LU R0, [R1+0x44ac] ;  /* 0x0044ac0001007983 */ /* 0x000ee80000300800 */
[----:B------:R-:W4:Y:S04]  /*671f0*/  LDL.LU R3, [R1+0x44a8] ;  /* 0x0044a80001037983 */ /* 0x000f280000300800 */
[----:B------:R-:W2:Y:S04]  /*67200*/  LDL.LU R26, [R1+0x1f8] ;  /* 0x0001f800011a7983 */ /* 0x000ea80000300800 */
[----:B------:R-:W2:Y:S04]  /*67210*/  LDL.LU R27, [R1+0x1fc] ;  /* 0x0001fc00011b7983 */ /* 0x000ea80000300800 */
[----:B--2---:R0:W-:Y:S04]  /*67220*/  STL.64 [R1+0x4330], R26 ;  /* 0x0043301a01007387 */ /* 0x0041e80000100a00 */
[----:B0-----:R-:W2:Y:S04]  /*67230*/  LDL.LU R26, [R1+0x208] ;  /* 0x00020800011a7983 */ /* 0x001ea80000300800 */
[----:B------:R-:W2:Y:S04]  /*67240*/  LDL.LU R27, [R1+0x20c] ;  /* 0x00020c00011b7983 */ /* 0x000ea80000300800 */
[----:B--2---:R-:W-:Y:S04]  /*67250*/  STL.64 [R1+0x4348], R26 ;  /* 0x0043481a01007387 */ /* 0x004fe80000100a00 */
[----:B------:R-:W-:Y:S04]  /*67260*/  STL.64 [R1+0x4310], R14 ;  /* 0x0043100e01007387 */ /* 0x000fe80000100a00 */
[----:B------:R0:W-:Y:S04]  /*67270*/  STL.64 [R1+0x4308], R12 ;  /* 0x0043080c01007387 */ /* 0x0001e80000100a00 */
[----:B0-----:R-:W2:Y:S04]  /*67280*/  LDL.LU R12, [R1+0x20] ;  /* 0x00002000010c7983 */ /* 0x001ea80000300800 */
[----:B------:R-:W2:Y:S04]  /*67290*/  LDL.LU R13, [R1+0x24] ;  /* 0x00002400010d7983 */ /* 0x000ea80000300800 */
[----:B------:R-:W3:Y:S04]  /*672a0*/  LDL.LU R14, [R1+0x28] ;  /* 0x00002800010e7983 */ /* 0x000ee80000300800 */
        /* <DEDUP_REMOVED lines=43> */
[----:B----4-:R0:W-:Y:S04]  /*67560*/  STL.64 [R1+0x43c0], R26 ;  /* 0x0043c01a01007387 */ /* 0x0101e80000100a00 */
[----:B0-----:R-:W4:Y:S04]  /*67570*/  LDL.LU R26, [R1+0x268] ;  /* 0x00026800011a7983 */ /* 0x001f280000300800 */
        /* <DEDUP_REMOVED lines=42> */
[----:B------:R-:W4:Y:S04]  /*67820*/  LDL.LU R22, [R1+0x2b8] ;  /* 0x0002b80001167983 */ /* 0x000f280000300800 */
[----:B------:R-:W4:Y:S04]  /*67830*/  LDL.LU R23, [R1+0x2bc] ;  /* 0x0002bc0001177983 */ /* 0x000f280000300800 */
[----:B0-----:R-:W2:Y:S04]  /*67840*/  LDL.LU R6, [R1+0x2d8] ;  /* 0x0002d80001067983 */ /* 0x001ea80000300800 */
[----:B------:R-:W2:Y:S04]  /*67850*/  LDL.LU R7, [R1+0x2dc] ;  /* 0x0002dc0001077983 */ /* 0x000ea80000300800 */
[----:B--2---:R-:W-:Y:S04]  /*67860*/  STL.64 [R1+0x4460], R6 ;  /* 0x0044600601007387 */ /* 0x004fe80000100a00 */
[----:B----4-:R0:W-:Y:S04]  /*67870*/  STL.64 [R1+0x4440], R22 ;  /* 0x0044401601007387 */ /* 0x0101e80000100a00 */
[----:B------:R-:W2:Y:S04]  /*67880*/  LDL.LU R20, [R1+0x100] ;  /* 0x0001000001147983 */ /* 0x000ea80000300800 */
[----:B------:R-:W2:Y:S04]  /*67890*/  LDL.LU R21, [R1+0x104] ;  /* 0x0001040001157983 */ /* 0x000ea80000300800 */
[----:B0-----:R-:W4:Y:S04]  /*678a0*/  LDL.LU R22, [R1+0x108] ;  /* 0x0001080001167983 */ /* 0x001f280000300800 */
[----:B------:R-:W4:Y:S04]  /*678b0*/  LDL.LU R23, [R1+0x10c] ;  /* 0x00010c0001177983 */ /* 0x000f280000300800 */
[----:B------:R-:W3:Y:S04]  /*678c0*/  LDL.LU R6, [R1+0x2e8] ;  /* 0x0002e80001067983 */ /* 0x000ee80000300800 */
[----:B------:R-:W3:Y:S04]  /*678d0*/  LDL.LU R7, [R1+0x2ec] ;  /* 0x0002ec0001077983 */ /* 0x000ee80000300800 */
[----:B----4-:R-:W-:Y:S04]  /*678e0*/  STL.64 [R1+0x4458], R22 ;  /* 0x0044581601007387 */ /* 0x010fe80000100a00 */
[----:B--2---:R0:W-:Y:S04]  /*678f0*/  STL.64 [R1+0x4450], R20 ;  /* 0x0044501401007387 */ /* 0x0041e80000100a00 */
[----:B0-----:R-:W2:Y:S04]  /*67900*/  LDL.LU R20, [R1+0x110] ;  /* 0x0001100001147983 */ /* 0x001ea80000300800 */
[----:B------:R-:W2:Y:S04]  /*67910*/  LDL.LU R21, [R1+0x114] ;  /* 0x0001140001157983 */ /* 0x000ea80000300800 */
[----:B------:R-:W4:Y:S04]  /*67920*/  LDL.LU R22, [R1+0x118] ;  /* 0x0001180001167983 */ /* 0x000f280000300800 */
[----:B------:R-:W4:Y:S04]  /*67930*/  LDL.LU R23, [R1+0x11c] ;  /* 0x00011c0001177983 */ /* 0x000f280000300800 */
[----:B----4-:R-:W-:Y:S04]  /*67940*/  STL.64 [R1+0x4470], R22 ;  /* 0x0044701601007387 */ /* 0x010fe80000100a00 */
[----:B--2---:R0:W-:Y:S04]  /*67950*/  STL.64 [R1+0x4468], R20 ;  /* 0x0044681401007387 */ /* 0x0041e80000100a00 */
[----:B0-----:R-:W2:Y:S04]  /*67960*/  LDL.LU R20, [R1+0x120] ;  /* 0x0001200001147983 */ /* 0x001ea80000300800 */
[----:B------:R-:W2:Y:S04]  /*67970*/  LDL.LU R21, [R1+0x124] ;  /* 0x0001240001157983 */ /* 0x000ea80000300800 */
[----:B------:R-:W2:Y:S04]  /*67980*/  LDL.LU R22, [R1+0x128] ;  /* 0x0001280001167983 */ /* 0x000ea80000300800 */
[----:B------:R-:W2:Y:S04]  /*67990*/  LDL.LU R23, [R1+0x12c] ;  /* 0x00012c0001177983 */ /* 0x000ea80000300800 */
        /* <DEDUP_REMOVED lines=8> */
[----:B---3--:R-:W-:Y:S04]  /*67a20*/  STL.64 [R1+0x43e8], R14 ;  /* 0x0043e80e01007387 */ /* 0x008fe80000100a00 */
[----:B------:R0:W-:Y:S04]  /*67a30*/  STL.64 [R1+0x43e0], R12 ;  /* 0x0043e00c01007387 */ /* 0x0001e80000100a00 */
[----:B0-----:R-:W3:Y:S04]  /*67a40*/  LDL.LU R12, [R1+0xb0] ;  /* 0x0000b000010c7983 */ /* 0x001ee80000300800 */
[----:B------:R-:W3:Y:S01]  /*67a50*/  LDL.LU R13, [R1+0xb4] ;  /* 0x0000b400010d7983 */ /* 0x000ee20000300800 */
[----:B------:R-:W-:-:S02]  /*67a60*/  IMAD.MOV.U32 R14, RZ, RZ, R3 ;  /* 0x000000ffff0e7224 */ /* 0x000fc400078e0003 */
[----:B------:R-:W-:Y:S01]  /*67a70*/  IMAD.MOV.U32 R15, RZ, RZ, R0 ;  /* 0x000000ffff0f7224 */ /* 0x000fe200078e0000 */
[----:B------:R-:W4:Y:S04]  /*67a80*/  LDL.LU R3, [R1+0x4484] ;  /* 0x0044840001037983 */ /* 0x000f280000300800 */
[----:B------:R-:W4:Y:S04]  /*67a90*/  LDL.LU R0, [R1+0x4480] ;  /* 0x0044800001007983 */ /* 0x000f280000300800 */
[----:B------:R-:W-:Y:S04]  /*67aa0*/  STL.64 [R1+0x4400], R14 ;  /* 0x0044000e01007387 */ /* 0x000fe80000100a00 */
[----:B---3--:R0:W-:Y:S04]  /*67ab0*/  STL.64 [R1+0x43f8], R12 ;  /* 0x0043f80c01007387 */ /* 0x0081e80000100a00 */
[----:B0-----:R-:W3:Y:S04]  /*67ac0*/  LDL.LU R12, [R1+0xc0] ;  /* 0x0000c000010c7983 */ /* 0x001ee80000300800 */
[----:B------:R-:W3:Y:S04]  /*67ad0*/  LDL.LU R13, [R1+0xc4] ;  /* 0x0000c400010d7983 */ /* 0x000ee80000300800 */
[----:B------:R-:W4:Y:S04]  /*67ae0*/  LDL.LU R14, [R1+0xc8] ;  /* 0x0000c800010e7983 */ /* 0x000f280000300800 */
[----:B------:R-:W4:Y:S01]  /*67af0*/  LDL.LU R15, [R1+0xcc] ;  /* 0x0000cc00010f7983 */ /* 0x000f220000300800 */
[----:B--2---:R-:W-:Y:S03]  /*67b00*/  HMMA.16816.F32.BF16 R4, R8, R6, R20 ;  /* 0x000000060804723c */ /* 0x004fe60000041814 */
[----:B----4-:R0:W-:Y:S04]  /*67b10*/  STL.64 [R1+0x4418], R14 ;  /* 0x0044180e01007387 */ /* 0x0101e80000100a00 */
[----:B---3--:R1:W-:Y:S01]  /*67b20*/  STL.64 [R1+0x4410], R12 ;  /* 0x0044100c01007387 */ /* 0x0083e20000100a00 */
[----:B0-----:R-:W-:-:S02]  /*67b30*/  IMAD.MOV.U32 R14, RZ, RZ, R0 ;  /* 0x000000ffff0e7224 */ /* 0x001fc400078e0000 */
[----:B------:R-:W-:Y:S01]  /*67b40*/  IMAD.MOV.U32 R15, RZ, RZ, R3 ;  /* 0x000000ffff0f7224 */ /* 0x000fe200078e0003 */
[----:B-1----:R-:W2:Y:S04]  /*67b50*/  LDL.LU R12, [R1+0xd0] ;  /* 0x0000d000010c7983 */ /* 0x002ea80000300800 */
[----:B------:R-:W2:Y:S04]  /*67b60*/  LDL.LU R13, [R1+0xd4] ;  /* 0x0000d400010d7983 */ /* 0x000ea80000300800 */
[----:B------:R-:W3:Y:S04]  /*67b70*/  LDL.LU R0, [R1+0x447c] ;  /* 0x00447c0001007983 */ /* 0x000ee80000300800 */
[----:B------:R-:W4:Y:S04]  /*67b80*/  LDL.LU R3, [R1+0x4478] ;  /* 0x0044780001037983 */ /* 0x000f280000300800 */
[----:B------:R-:W2:Y:S04]  /*67b90*/  LDL.LU.64 R22, [R1+0x4470] ;  /* 0x0044700001167983 */ /* 0x000ea80000300a00 */
[----:B------:R-:W2:Y:S04]  /*67ba0*/  LDL.LU.64 R20, [R1+0x4468] ;  /* 0x0044680001147983 */ /* 0x000ea80000300a00 */
        /* <DEDUP_REMOVED lines=9> */
[----:B0-----:R-:W2:Y:S02]  /*67c40*/  LDL.LU.64 R6, [R1+0x4448] ;  /* 0x0044480001067983 */ /* 0x001ea40000300a00 */
[----:B--2---:R-:W-:Y:S02]  /*67c50*/  HMMA.16816.F32.BF16 R4, R8, R6, R20 ;  /* 0x000000060804723c */ /* 0x004fe40000041814 */
[----:B------:R-:W2:-:S15]  /*67c60*/  LDL.LU.64 R22, [R1+0x4440] ;  /* 0x0044400001167983 */ /* 0x000e9e0000300a00 */
[----:B------:R-:W-:-:S06]  /*67c70*/  NOP ;  /* 0x0000000000007918 */ /* 0x000fcc0000000000 */
[----:B------:R-:W-:Y:S04]  /*67c80*/  STL.64 [R1+0x4a0], R4 ;  /* 0x0004a00401007387 */ /* 0x000fe80000100a00 */
[----:B------:R0:W-:Y:S04]  /*67c90*/  STL.64 [R1+0x4a8], R6 ;  /* 0x0004a80601007387 */ /* 0x0001e80000100a00 */
[----:B0-----:R-:W3:Y:S01]  /*67ca0*/  LDL.LU R6, [R1+0x378] ;  /* 0x0003780001067983 */ /* 0x001ee20000300800 */
[----:B----4-:R-:W-:-:S03]  /*67cb0*/  IMAD.MOV.U32 R7, RZ, RZ, R3 ;  /* 0x000000ffff077224 */ /* 0x010fc600078e0003 */
[----:B------:R-:W4:Y:S04]  /*67cc0*/  LDL.LU R3, [R1+0x4438] ;  /* 0x0044380001037983 */ /* 0x000f280000300800 */
[----:B---3--:R0:W-:Y:S04]  /*67cd0*/  STL.64 [R1+0x4298], R6 ;  /* 0x0042980601007387 */ /* 0x0081e80000100a00 */
[----:B0-----:R-:W3:Y:S04]  /*67ce0*/  LDL.LU R6, [R1+0x2a8] ;  /* 0x0002a80001067983 */ /* 0x001ee80000300800 */
[----:B------:R-:W3:Y:S01]  /*67cf0*/  LDL.LU R7, [R1+0x2ac] ;  /* 0x0002ac0001077983 */ /* 0x000ee20000300800 */
[----:B--2---:R-:W-:Y:S03]  /*67d00*/  HMMA.16816.F32.BF16 R20, R8, R22, R16 ;  /* 0x000000160814723c */ /* 0x004fe60000041810 */
[----:B------:R-:W2:-:S15]  /*67d10*/  LDL.LU.64 R16, [R1+0x4430] ;  /* 0x0044300001107983 */ /* 0x000e9e0000300a00 */
[----:B------:R-:W-:-:S05]  /*67d20*/  NOP ;  /* 0x0000000000007918 */ /* 0x000fca0000000000 */
[----:B------:R0:W-:Y:S04]  /*67d30*/  STL.64 [R1+0x490], R20 ;  /* 0x0004901401007387 */ /* 0x0001e80000100a00 */
[----:B------:R1:W-:Y:S04]  /*67d40*/  STL.64 [R1+0x498], R22 ;  /* 0x0004981601007387 */ /* 0x0003e80000100a00 */
[----:B0-----:R-:W2:Y:S04]  /*67d50*/  LDL.LU.64 R20, [R1+0x4428] ;  /* 0x0044280001147983 */ /* 0x001ea80000300a00 */
[----:B------:R-:W2:Y:S04]  /*67d60*/  LDL.LU R18, [R1+0x1a8] ;  /* 0x0001a80001127983 */ /* 0x000ea80000300800 */
[----:B------:R-:W2:Y:S04]  /*67d70*/  LDL.LU R19, [R1+0x1ac] ;  /* 0x0001ac0001137983 */ /* 0x000ea80000300800 */
[----:B-1----:R-:W2:Y:S04]  /*67d80*/  LDL.LU R22, [R1+0x198] ;  /* 0x0001980001167983 */ /* 0x002ea80000300800 */
[----:B------:R-:W2:Y:S01]  /*67d90*/  LDL.LU R23, [R1+0x19c] ;  /* 0x00019c0001177983 */ /* 0x000ea20000300800 */
[----:B---3--:R-:W-:Y:S03]  /*67da0*/  HMMA.16816.F32.BF16 R4, R8, R6, R24 ;  /* 0x000000060804723c */ /* 0x008fe60000041818 */
[----:B------:R-:W3:-:S15]  /*67db0*/  LDL.LU.64 R26, [R1+0x4420] ;  /* 0x00442000011a7983 */ /* 0x000ede0000300a00 */
[----:B------:R-:W-:-:S05]  /*67dc0*/  NOP ;  /* 0x0000000000007918 */ /* 0x000fca0000000000 */
[----:B------:R-:W-:Y:S04]  /*67dd0*/  STL.64 [R1+0x480], R4 ;  /* 0x0004800401007387 */ /* 0x000fe80000100a00 */
[----:B------:R0:W-:Y:S04]  /*67de0*/  STL.64 [R1+0x488], R6 ;  /* 0x0004880601007387 */ /* 0x0001e80000100a00 */
[----:B0-----:R-:W2:Y:S01]  /*67df0*/  LDL.LU R6, [R1+0x188] ;  /* 0x0001880001067983 */ /* 0x001ea20000300800 */
[----:B---3--:R-:W-:Y:S03]  /*67e00*/  HMMA.16816.F32.BF16 R24, R8, R26, R12 ;  /* 0x0000001a0818723c */ /* 0x008fe6000004180c */
[----:B------:R-:W3:Y:S04]  /*67e10*/  LDL.LU.64 R14, [R1+0x4418] ;  /* 0x00441800010e7983 */ /* 0x000ee80000300a00 */
[----:B------:R-:W3:-:S15]  /*67e20*/  LDL.LU.64 R12, [R1+0x4410] ;  /* 0x00441000010c7983 */ /* 0x000ede0000300a00 */
[----:B------:R-:W-:-:S01]  /*67e30*/  NOP ;  /* 0x0000000000007918 */ /* 0x000fc20000000000 */
[----:B------:R-:W-:Y:S04]  /*67e40*/  STL.64 [R1+0x470], R24 ;  /* 0x0004701801007387 */ /* 0x000fe80000100a00 */
[----:B------:R0:W-:Y:S04]  /*67e50*/  STL.64 [R1+0x478], R26 ;  /* 0x0004781a01007387 */ /* 0x0001e80000100a00 */
[----:B0-----:R-:W3:Y:S02]  /*67e60*/  LDL.LU.64 R26, [R1+0x4408] ;  /* 0x00440800011a7983 */ /* 0x001ee40000300a00 */
[----:B---3--:R-:W-:Y:S02]  /*67e70*/  HMMA.16816.F32.BF16 R24, R8, R26, R12 ;  /* 0x0000001a0818723c */ /* 0x008fe4000004180c */
[----:B------:R-:W3:Y:S04]  /*67e80*/  LDL.LU.64 R14, [R1+0x4400] ;  /* 0x00440000010e7983 */ /* 0x000ee80000300a00 */
[----:B------:R-:W3:-:S15]  /*67e90*/  LDL.LU.64 R12, [R1+0x43f8] ;  /* 0x0043f800010c7983 */ /* 0x000ede0000300a00 */
[----:B------:R-:W-:-:S02]  /*67ea0*/  NOP ;  /* 0x0000000000007918 */ /* 0x000fc40000000000 */
        /* <DEDUP_REMOVED lines=72> */
[----:B0-----:R-:W3:Y:S01]  /*68330*/  LDL.LU.64 R26, [R1+0x4300] ;  /* 0x00430000011a7983 */ /* 0x001ee20000300a00 */
[----:B----4-:R-:W-:Y:S01]  /*68340*/  IMAD.MOV.U32 R7, RZ, RZ, R3 ;  /* 0x000000ffff077224 */ /* 0x010fe200078e0003 */
[----:B---3--:R-:W-:Y:S02]  /*68350*/  HMMA.16816.F32.BF16 R24, R8, R26, R12 ;  /* 0x0000001a0818723c */ /* 0x008fe4000004180c */
[----:B------:R-:W3:Y:S04]  /*68360*/  LDL.LU.64 R14, [R1+0x42f8] ;  /* 0x0042f800010e7983 */ /* 0x000ee80000300a00 */
[----:B------:R-:W3:-:S15]  /*68370*/  LDL.LU.64 R12, [R1+0x42f0] ;  /* 0x0042f000010c7983 */ /* 0x000ede0000300a00 */
[----:B------:R-:W-:-:S02]  /*68380*/  NOP ;  /* 0x0000000000007918 */ /* 0x000fc40000000000 */
[----:B------:R-:W-:Y:S01]  /*68390*/  STL.64 [R1+0x3b0], R24 ;  /* 0x0003b01801007387 */ /* 0x000fe20000100a00 */
[----:B------:R-:W-:-:S03]  /*683a0*/  IMAD.MOV.U32 R3, RZ, RZ, R27 ;  /* 0x000000ffff037224 */ /* 0x000fc600078e001b */
[----:B------:R0:W-:Y:S04]  /*683b0*/  STL [R1+0x3b8], R26 ;  /* 0x0003b81a01007387 */ /* 0x0001e80000100800 */
[----:B0-----:R-:W3:Y:S04]  /*683c0*/  LDL.LU.64 R26, [R1+0x42e8] ;  /* 0x0042e800011a7983 */ /* 0x001ee80000300a00 */
[----:B------:R-:W-:Y:S01]  /*683d0*/  STL [R1+0x41d8], R3 ;  /* 0x0041d80301007387 */ /* 0x000fe20000100800 */
[----:B---3--:R-:W-:Y:S03]  /*683e0*/  HMMA.16816.F32.BF16 R24, R8, R26, R12 ;  /* 0x0000001a0818723c */ /* 0x008fe6000004180c */
[----:B------:R-:W3:-:S15]  /*683f0*/  LDL.LU.64 R14, [R1+0x42e0] ;  /* 0x0042e000010e7983 */ /* 0x000ede0000300a00 */
[----:B------:R-:W-:-:S05]  /*68400*/  NOP ;  /* 0x0000000000007918 */ /* 0x000fca0000000000 */
[----:B------:R-:W-:Y:S04]  /*68410*/  STL.64 [R1+0x3a0], R24 ;  /* 0x0003a01801007387 */ /* 0x000fe80000100a00 */
[----:B------:R0:W-:Y:S04]  /*68420*/  STL.64 [R1+0x3a8], R26 ;  /* 0x0003a81a01007387 */ /* 0x0001e80000100a00 */
[----:B0-----:R-:W3:Y:S04]  /*68430*/  LDL.LU.64 R26, [R1+0x42d8] ;  /* 0x0042d800011a7983 */ /* 0x001ee80000300a00 */
[----:B------:R-:W3:Y:S02]  /*68440*/  LDL.LU.64 R24, [R1+0x42d0] ;  /* 0x0042d00001187983 */ /* 0x000ee40000300a00 */
[----:B---3--:R-:W-:Y:S02]  /*68450*/  HMMA.16816.F32.BF16 R24, R8, R14, R24 ;  /* 0x0000000e0818723c */ /* 0x008fe40000041818 */
[----:B------:R-:W3:Y:S04]  /*68460*/  LDL.LU.64 R14, [R1+0x42c8] ;  /* 0x0042c800010e7983 */ /* 0x000ee80000300a00 */
[----:B------:R-:W3:-:S15]  /*68470*/  LDL.LU.64 R12, [R1+0x42c0] ;  /* 0x0042c000010c7983 */ /* 0x000ede0000300a00 */
[----:B------:R-:W-:-:S02]  /*68480*/  NOP ;  /* 0x0000000000007918 */ /* 0x000fc40000000000 */
[----:B------:R-:W-:Y:S04]  /*68490*/  STL [R1+0x3fdc], R24 ;  /* 0x003fdc1801007387 */ /* 0x000fe80000100800 */
[----:B------:R-:W-:Y:S04]  /*684a0*/  STL [R1+0x3fd8], R25 ;  /* 0x003fd81901007387 */ /* 0x000fe80000100800 */
[----:B------:R2:W-:Y:S04]  /*684b0*/  STL [R1+0x3fd4], R26 ;  /* 0x003fd41a01007387 */ /* 0x0005e80000100800 */
[----:B------:R0:W-:Y:S01]  /*684c0*/  STL [R1+0x3fd0], R27 ;  /* 0x003fd01b01007387 */ /* 0x0001e20000100800 */
[----:B--2---:R-:W-:-:S02]  /*684d0*/  IMAD.MOV.U32 R26, RZ, RZ, R17 ;  /* 0x000000ffff1a7224 */ /* 0x004fc400078e0011 */
[----:B0-----:R-:W-:Y:S01]  /*684e0*/  IMAD.MOV.U32 R27, RZ, RZ, R16 ;  /* 0x000000ffff1b7224 */ /* 0x001fe200078e0010 */
[----:B---3--:R-:W-:Y:S01]  /*684f0*/  HMMA.16816.F32.BF16 R12, R8, R18, R12 ;  /* 0x00000012080c723c */ /* 0x008fe2000004180c */
[----:B------:R-:W2:Y:S04]  /*68500*/  LDL.LU.64 R18, [R1+0x42b8] ;  /* 0x0042b80001127983 */ /* 0x000ea80000300a00 */
[----:B------:R-:W2:Y:S01]  /*68510*/  LDL.LU.64 R16, [R1+0x42b0] ;  /* 0x0042b00001107983 */ /* 0x000ea20000300a00 */
[----:B------:R-:W-:Y:S02]  /*68520*/  IMAD.MOV.U32 R24, RZ, RZ, R21 ;  /* 0x000000ffff187224 */ /* 0x000fe400078e0015 */
[----:B------:R-:W-:-:S15]  /*68530*/  IMAD.MOV.U32 R25, RZ, RZ, R20 ;  /* 0x000000ffff197224 */ /* 0x000fde00078e0014 */
[----:B------:R-:W-:Y:S04]  /*68540*/  STL.64 [R1+0x320], R12 ;  /* 0x0003200c01007387 */ /* 0x000fe80000100a00 */
[----:B------:R0:W-:Y:S04]  /*68550*/  STL.64 [R1+0x328], R14 ;  /* 0x0003280e01007387 */ /* 0x0001e80000100a00 */
[----:B0-----:R-:W3:Y:S01]  /*68560*/  LDL R15, [R1+0x594] ;  /* 0x00059400010f7983 */ /* 0x001ee20000100800 */
[----:B--2---:R-:W-:Y:S03]  /*68570*/  HMMA.16816.F32.BF16 R16, R8, R22, R16 ;  /* 0x000000160810723c */ /* 0x004fe60000041810 */
[----:B------:R-:W2:Y:S04]  /*68580*/  LDL.LU.64 R22, [R1+0x42a8] ;  /* 0x0042a80001167983 */ /* 0x000ea80000300a00 */
[----:B------:R-:W2:-:S15]  /*68590*/  LDL.LU.64 R20, [R1+0x42a0] ;  /* 0x0042a00001147983 */ /* 0x000e9e0000300a00 */
[----:B------:R-:W-:-:S01]  /*685a0*/  NOP ;  /* 0x0000000000007918 */ /* 0x000fc20000000000 */
[----:B------:R-:W-:Y:S04]  /*685b0*/  STL.64 [R1+0x380], R16 ;  /* 0x0003801001007387 */ /* 0x000fe80000100a00 */
[----:B------:R0:W-:Y:S04]  /*685c0*/  STL.64 [R1+0x388], R18 ;  /* 0x0003881201007387 */ /* 0x0001e80000100a00 */
[----:B0-----:R-:W4:Y:S04]  /*685d0*/  LDL.LU R18, [R1+0x358] ;  /* 0x0003580001127983 */ /* 0x001f280000300800 */
[----:B------:R-:W4:Y:S01]  /*685e0*/  LDL.LU R19, [R1+0x35c] ;  /* 0x00035c0001137983 */ /* 0x000f220000300800 */
[----:B--2---:R-:W-:Y:S03]  /*685f0*/  HMMA.16816.F32.BF16 R20, R8, R6, R20 ;  /* 0x000000060814723c */ /* 0x004fe60000041814 */
[----:B------:R-:W2:-:S15]  /*68600*/  LDL.LU.64 R6, [R1+0x4298] ;  /* 0x0042980001067983 */ /* 0x000e9e0000300a00 */
[----:B------:R-:W-:-:S05]  /*68610*/  NOP ;  /* 0x0000000000007918 */ /* 0x000fca0000000000 */
[----:B------:R0:W-:Y:S04]  /*68620*/  STL.64 [R1+0x190], R20 ;  /* 0x0001901401007387 */ /* 0x0001e80000100a00 */
[----:B------:R1:W-:Y:S04]  /*68630*/  STL.64 [R1+0x198], R22 ;  /* 0x0001981601007387 */ /* 0x0003e80000100a00 */
[----:B0-----:R-:W4:Y:S01]  /*68640*/  LDL.LU R20, [R1+0x340] ;  /* 0x0003400001147983 */ /* 0x001f220000300800 */
[----:B------:R-:W-:Y:S02]  /*68650*/  IMAD.MOV.U32 R21, RZ, RZ, R29 ;  /* 0x000000ffff157224 */ /* 0x000fe400078e001d */
[----:B-1----:R-:W-:-:S02]  /*68660*/  IMAD.MOV.U32 R22, RZ, RZ, R28 ;  /* 0x000000ffff167224 */ /* 0x002fc400078e001c */
[----:B------:R-:W-:Y:S01]  /*68670*/  IMAD.MOV.U32 R23, RZ, RZ, R2 ;  /* 0x000000ffff177224 */ /* 0x000fe200078e0002 */
[----:B------:R-:W-:Y:S01]  /*68680*/  STL [R1+0x3d60], R0 ;  /* 0x003d600001007387 */ /* 0x000fe20000100800 */
[----:B------:R-:W-:Y:S01]  /*68690*/  LOP3.LUT R2, R0, 0x40, RZ, 0x3c, !PT ;  /* 0x0000004000027812 */ /* 0x000fe200078e3cff */
[C---:B--2---:R-:W-:Y:S06]  /*686a0*/  HMMA.16816.F32.BF16 R4, R8.reuse, R6, R24 ;  /* 0x000000060804723c */ /* 0x044fec0000041818 */
[----:B----4-:R-:W-:Y:S01]  /*686b0*/  HMMA.16816.F32.BF16 R16, R8, R18, R20 ;  /* 0x000000120810723c */ /* 0x010fe20000041814 */
[----:B------:R-:W-:-:S15]  /*686c0*/  LDSM.16.M88.4 R20, [R2+UR6+0x17000] ;  /* 0x017000060214783b */ /* 0x000fde0008000200 */
[----:B------:R-:W-:-:S07]  /*686d0*/  NOP ;  /* 0x0000000000007918 */ /* 0x000fce0000000000 */
[----:B------:R-:W-:Y:S04]  /*686e0*/  STL.64 [R1+0x180], R16 ;  /* 0x0001801001007387 */ /* 0x000fe80000100a00 */
[----:B------:R-:W-:Y:S04]  /*686f0*/  STL.64 [R1+0x188], R18 ;  /* 0x0001881201007387 */ /* 0x000fe80000100a00 */
[----:B------:R-:W-:Y:S04]  /*68700*/  STL.64 [R1+0x4290], R10 ;  /* 0x0042900a01007387 */ /* 0x000fe80000100a00 */
[----:B------:R-:W-:Y:S04]  /*68710*/  STL.64 [R1+0x4288], R8 ;  /* 0x0042880801007387 */ /* 0x000fe80000100a00 */
[----:B------:R-:W-:Y:S04]  /*68720*/  STL.64 [R1+0x170], R4 ;  /* 0x0001700401007387 */ /* 0x000fe80000100a00 */
[----:B------:R-:W-:Y:S04]  /*68730*/  STL.64 [R1+0x178], R6 ;  /* 0x0001780601007387 */ /* 0x000fe80000100a00 */
[----:B---3--:R-:W0:Y:S04]  /*68740*/  LDSM.16.MT88.4 R4, [R15+0x20400] ;  /* 0x020400000f04783b */ /* 0x008e280000004200 */
[----:B------:R-:W1:Y:S04]  /*68750*/  LDSM.16.M88.4 R8, [R2+UR6+0x1000] ;  /* 0x001000060208783b */ /* 0x000e680008000200 */
[----:B------:R-:W2:Y:S04]  /*68760*/  LDSM.16.M88.4 R16, [R2+UR6] ;  /* 0x000000060210783b */ /* 0x000ea80008000200 */
[----:B------:R-:W-:Y:S04]  /*68770*/  LDSM.16.MT88.4 R12, [R15+0x20600] ;  /* 0x020600000f0c783b */ /* 0x000fe80000004200 */
[----:B0-----:R-:W-:Y:S04]  /*68780*/  STL [R1+0x41e8], R4 ;  /* 0x0041e80401007387 */ /* 0x001fe80000100800 */
[----:B------:R-:W-:Y:S01]  /*68790*/  STL [R1+0x41e4], R5 ;  /* 0x0041e40501007387 */ /* 0x000fe20000100800 */
[----:B-1----:R-:W-:-:S03]  /*687a0*/  IMAD.MOV.U32 R26, RZ, RZ, R10 ;  /* 0x000000ffff1a7224 */ /* 0x002fc600078e000a */
[----:B------:R0:W-:Y:S01]  /*687b0*/  STL [R1+0x41e0], R6 ;  /* 0x0041e00601007387 */ /* 0x0001e20000100800 */
[----:B------:R-:W-:-:S03]  /*687c0*/  IMAD.MOV.U32 R27, RZ, RZ, R11 ;  /* 0x000000ffff1b7224 */ /* 0x000fc600078e000b */
[----:B------:R1:W-:Y:S01]  /*687d0*/  STL [R1+0x41dc], R7 ;  /* 0x0041dc0701007387 */ /* 0x0003e20000100800 */
[----:B0-----:R-:W-:Y:S02]  /*687e0*/  IMAD.MOV.U32 R6, RZ, RZ, R8 ;  /* 0x000000ffff067224 */ /* 0x001fe400078e0008 */
[----:B-1----:R-:W-:Y:S02]  /*687f0*/  IMAD.MOV.U32 R7, RZ, RZ, R9 ;  /* 0x000000ffff077224 */ /* 0x002fe400078e0009 */
[----:B------:R-:W0:Y:S01]  /*68800*/  LDSM.16.M88.4 R8, [R2+UR6+0x2000] ;  /* 0x002000060208783b */ /* 0x000e220008000200 */
[----:B--2---:R-:W-:Y:S02]  /*68810*/  IMAD.MOV.U32 R3, RZ, RZ, R17 ;  /* 0x000000ffff037224 */ /* 0x004fe400078e0011 */
[----:B------:R-:W-:Y:S02]  /*68820*/  IMAD.MOV.U32 R0, RZ, RZ, R19 ;  /* 0x000000ffff007224 */ /* 0x000fe400078e0013 */
[----:B------:R-:W-:Y:S01]  /*68830*/  IMAD.MOV.U32 R29, RZ, RZ, R18 ;  /* 0x000000ffff1d7224 */ /* 0x000fe200078e0012 */
[----:B------:R-:W-:Y:S04]  /*68840*/  STL [R1+0x310], R16 ;  /* 0x0003101001007387 */ /* 0x000fe80000100800 */
[----:B------:R-:W-:Y:S04]  /*68850*/  STL [R1+0x41ec], R3 ;  /* 0x0041ec0301007387 */ /* 0x000fe80000100800 */
[----:B------:R-:W-:Y:S04]  /*68860*/  STL [R1+0x3fcc], R0 ;  /* 0x003fcc0001007387 */ /* 0x000fe80000100800 */
[----:B------:R-:W-:Y:S04]  /*68870*/  STL [R1+0x3fc8], R29 ;  /* 0x003fc81d01007387 */ /* 0x000fe80000100800 */
[----:B------:R-:W-:Y:S04]  /*68880*/  STL [R1+0x41f4], R7 ;  /* 0x0041f40701007387 */ /* 0x000fe80000100800 */
[----:B------:R-:W-:Y:S04]  /*68890*/  STL [R1+0x41f0], R6 ;  /* 0x0041f00601007387 */ /* 0x000fe80000100800 */
[----:B------:R-:W-:Y:S01]  /*688a0*/  LDSM.16.M88.4 R16, [R2+UR6+0x16000] ;  /* 0x016000060210783b */ /* 0x000fe20008000200 */
[----:B0-----:R-:W-:-:S03]  /*688b0*/  IMAD.MOV.U32 R4, RZ, RZ, R8 ;  /* 0x000000ffff047224 */ /* 0x001fc600078e0008 */
[----:B------:R-:W-:Y:S01]  /*688c0*/  STL.64 [R1+0x2f8], R10 ;  /* 0x0002f80a01007387 */ /* 0x000fe20000100a00 */
[----:B------:R-:W-:-:S03]  /*688d0*/  IMAD.MOV.U32 R5, RZ, RZ, R9 ;  /* 0x000000ffff057224 */ /* 0x000fc600078e0009 */
[----:B------:R-:W0:Y:S04]  /*688e0*/  LDSM.16.M88.4 R8, [R2+UR6+0x3000] ;  /* 0x003000060208783b */ /* 0x000e280008000200 */
[----:B------:R-:W-:Y:S04]  /*688f0*/  STL [R1+0x41fc], R5 ;  /* 0x0041fc0501007387 */ /* 0x000fe80000100800 */
[----:B------:R-:W-:Y:S01]  /*68900*/  STL [R1+0x41f8], R4 ;  /* 0x0041f80401007387 */ /* 0x000fe20000100800 */
        /* <DEDUP_REMOVED lines=100> */
[----:B------:R-:W-:Y:S01]  /*68f50*/  STL [R1+0x4280], R6 ;  /* 0x0042800601007387 */ /* 0x000fe20000100800 */
[----:B0-----:R-:W-:-:S03]  /*68f60*/  IMAD.MOV.U32 R4, RZ, RZ, R8 ;  /* 0x000000ffff047224 */ /* 0x001fc600078e0008 */
[----:B------:R-:W-:Y:S01]  /*68f70*/  STL.64 [R1+0x1d8], R10 ;  /* 0x0001d80a01007387 */ /* 0x000fe20000100a00 */
[----:B------:R-:W-:-:S03]  /*68f80*/  IMAD.MOV.U32 R5, RZ, RZ, R9 ;  /* 0x000000ffff057224 */ /* 0x000fc600078e0009 */
[----:B------:R-:W0:Y:S02]  /*68f90*/  LDSM.16.M88.4 R8, [R2+UR6+0x15000] ;  /* 0x015000060208783b */ /* 0x000e240008000200 */
[----:B0-----:R-:W-:Y:S02]  /*68fa0*/  IMAD.MOV.U32 R6, RZ, RZ, R8 ;  /* 0x000000ffff067224 */ /* 0x001fe400078e0008 */
[----:B------:R-:W-:Y:S01]  /*68fb0*/  STL [R1+0x1c8], R10 ;  /* 0x0001c80a01007387 */ /* 0x000fe20000100800 */
[----:B------:R-:W-:Y:S02]  /*68fc0*/  IMAD.MOV.U32 R3, RZ, RZ, R9 ;  /* 0x000000ffff037224 */ /* 0x000fe400078e0009 */
[----:B------:R-:W-:Y:S02]  /*68fd0*/  IMAD.MOV.U32 R28, RZ, RZ, R11 ;  /* 0x000000ffff1c7224 */ /* 0x000fe400078e000b */
[----:B------:R-:W0:Y:S04]  /*68fe0*/  LDSM.16.M88.4 R8, [R2+UR6+0x18000] ;  /* 0x018000060208783b */ /* 0x000e280008000200 */
[----:B------:R-:W-:Y:S04]  /*68ff0*/  STL [R1+0x3f58], R28 ;  /* 0x003f581c01007387 */ /* 0x000fe80000100800 */
[----:B0-----:R-:W-:Y:S04]  /*69000*/  STL.64 [R1+0x330], R8 ;  /* 0x0003300801007387 */ /* 0x001fe80000100a00 */
[----:B------:R-:W-:Y:S04]  /*69010*/  STL.64 [R1+0x338], R10 ;  /* 0x0003380a01007387 */ /* 0x000fe80000100a00 */
[----:B------:R-:W0:Y:S02]  /*69020*/  LDSM.16.M88.4 R8, [R2+UR6+0x19000] ;  /* 0x019000060208783b */ /* 0x000e240008000200 */
[----:B0-----:R-:W-:-:S02]  /*69030*/  IMAD.MOV.U32 R24, RZ, RZ, R8 ;  /* 0x000000ffff187224 */ /* 0x001fc400078e0008 */
[----:B------:R-:W-:Y:S01]  /*69040*/  STL.64 [R1+0x378], R10 ;  /* 0x0003780a01007387 */ /* 0x000fe20000100a00 */
[----:B------:R-:W-:-:S03]  /*69050*/  IMAD.MOV.U32 R25, RZ, RZ, R9 ;  /* 0x000000ffff197224 */ /* 0x000fc600078e0009 */
[----:B------:R-:W0:Y:S04]  /*69060*/  LDSM.16.M88.4 R8, [R2+UR6+0x1a000] ;  /* 0x01a000060208783b */ /* 0x000e280008000200 */
[----:B------:R1:W-:Y:S04]  /*69070*/  STL.64 [R1+0x3fe8], R26 ;  /* 0x003fe81a01007387 */ /* 0x0003e80000100a00 */
[----:B------:R-:W-:Y:S04]  /*69080*/  STL.64 [R1+0x3fe0], R24 ;  /* 0x003fe01801007387 */ /* 0x000fe80000100a00 */
[----:B-1----:R-:W2:Y:S04]  /*69090*/  LDL.LU R26, [R1+0x578] ;  /* 0x00057800011a7983 */ /* 0x002ea80000300800 */
[----:B------:R-:W2:Y:S04]  /*690a0*/  LDL.LU R27, [R1+0x57c] ;  /* 0x00057c00011b7983 */ /* 0x000ea80000300800 */
[----:B------:R-:W-:Y:S04]  /*690b0*/  STL.64 [R1+0x1b8], R18 ;  /* 0x0001b81201007387 */ /* 0x000fe80000100a00 */
[----:B------:R1:W-:Y:S04]  /*690c0*/  STL.64 [R1+0x3ff0], R16 ;  /* 0x003ff01001007387 */ /* 0x0003e80000100a00 */
[----:B-1----:R-:W2:Y:S04]  /*690d0*/  LDL.LU R16, [R1+0x520] ;  /* 0x0005200001107983 */ /* 0x002ea80000300800 */
[----:B------:R-:W2:Y:S04]  /*690e0*/  LDL.LU R17, [R1+0x524] ;  /* 0x0005240001117983 */ /* 0x000ea80000300800 */
[----:B------:R-:W2:Y:S04]  /*690f0*/  LDL.LU R18, [R1+0x528] ;  /* 0x0005280001127983 */ /* 0x000ea80000300800 */
[----:B------:R-:W2:Y:S04]  /*69100*/  LDL.LU R19, [R1+0x52c] ;  /* 0x00052c0001137983 */ /* 0x000ea80000300800 */
[----:B------:R1:W-:Y:S04]  /*69110*/  STL.64 [R1+0x1a8], R22 ;  /* 0x0001a81601007387 */ /* 0x0003e80000100a00 */
[----:B------:R-:W-:Y:S04]  /*69120*/  STL.64 [R1+0x3ff8], R20 ;  /* 0x003ff81401007387 */ /* 0x000fe80000100a00 */
[----:B0-----:R-:W-:Y:S04]  /*69130*/  STL.64 [R1+0x390], R8 ;  /* 0x0003900801007387 */ /* 0x001fe80000100a00 */
[----:B------:R-:W-:Y:S04]  /*69140*/  STL.64 [R1+0x398], R10 ;  /* 0x0003980a01007387 */ /* 0x000fe80000100a00 */
[----:B------:R-:W0:Y:S04]  /*69150*/  LDSM.16.M88.4 R8, [R2+UR6+0x1b000] ;  /* 0x01b000060208783b */ /* 0x000e280008000200 */
[----:B-1----:R-:W3:Y:S04]  /*69160*/  LDL.LU R22, [R1+0x558] ;  /* 0x0005580001167983 */ /* 0x002ee80000300800 */
[----:B------:R-:W3:Y:S04]  /*69170*/  LDL.LU R23, [R1+0x55c] ;  /* 0x00055c0001177983 */ /* 0x000ee80000300800 */
[----:B0-----:R-:W-:Y:S04]  /*69180*/  STL.64 [R1+0x540], R8 ;  /* 0x0005400801007387 */ /* 0x001fe80000100a00 */
[----:B------:R-:W-:Y:S04]  /*69190*/  STL.64 [R1+0x548], R10 ;  /* 0x0005480a01007387 */ /* 0x000fe80000100a00 */
[----:B------:R-:W0:Y:S04]  /*691a0*/  LDSM.16.M88.4 R8, [R2+UR6+0x1c000] ;  /* 0x01c000060208783b */ /* 0x000e280008000200 */
        /* <DEDUP_REMOVED lines=10> */
[----:B------:R0:W-:Y:S04]  /*69250*/  STL.64 [R1+0x5b8], R10 ;  /* 0x0005b80a01007387 */ /* 0x0001e80000100a00 */
[----:B0-----:R-:W3:Y:S04]  /*69260*/  LDL.LU.64 R10, [R1+0x4290] ;  /* 0x00429000010a7983 */ /* 0x001ee80000300a00 */
[----:B------:R-:W3:Y:S04]  /*69270*/  LDL.LU.64 R8, [R1+0x4288] ;  /* 0x0042880001087983 */ /* 0x000ee80000300a00 */
[----:B------:R-:W-:Y:S04]  /*69280*/  STL [R1+0x3794], R2 ;  /* 0x0037940201007387 */ /* 0x000fe80000100800 */
[----:B------:R-:W-:Y:S04]  /*69290*/  STL.64 [R1+0x3f68], R14 ;  /* 0x003f680e01007387 */ /* 0x000fe80000100a00 */
[----:B------:R0:W-:Y:S04]  /*692a0*/  STL.64 [R1+0x3f60], R12 ;  /* 0x003f600c01007387 */ /* 0x0001e80000100a00 */
[----:B0-----:R-:W3:Y:S04]  /*692b0*/  LDL.LU R12, [R1+0x530] ;  /* 0x00053000010c7983 */ /* 0x001ee80000300800 */
[----:B------:R-:W3:Y:S04]  /*692c0*/  LDL.LU R13, [R1+0x534] ;  /* 0x00053400010d7983 */ /* 0x000ee80000300800 */
[----:B------:R-:W3:Y:S04]  /*692d0*/  LDL.LU R14, [R1+0x538] ;  /* 0x00053800010e7983 */ /* 0x000ee80000300800 */
[----:B------:R-:W3:Y:S02]  /*692e0*/  LDL.LU R15, [R1+0x53c] ;  /* 0x00053c00010f7983 */ /* 0x000ee40000300800 */
[C---:B---3--:R-:W-:Y:S06]  /*692f0*/  HMMA.16816.F32.BF16 R20, R8.reuse, R22, R12 ;  /* 0x000000160814723c */ /* 0x048fec000004180c */
[----:B--2---:R-:W-:Y:S07]  /*69300*/  HMMA.16816.F32.BF16 R12, R8, R26, R16 ;  /* 0x0000001a080c723c */ /* 0x004fee0000041810 */
[----:B------:R-:W-:-:S02]  /*69310*/  IMAD.MOV.U32 R8, RZ, RZ, R6 ;  /* 0x000000ffff087224 */ /* 0x000fc400078e0006 */
[----:B------:R-:W-:-:S08]  /*69320*/  IMAD.MOV.U32 R9, RZ, RZ, R3 ;  /* 0x000000ffff097224 */ /* 0x000fd000078e0003 */
[----:B------:R0:W-:Y:S04]  /*69330*/  STL.64 [R1+0x160], R20 ;  /* 0x0001601401007387 */ /* 0x0001e80000100a00 */
[----:B------:R-:W2:Y:S04]  /*69340*/  LDL.LU R6, [R1+0x4280] ;  /* 0x0042800001067983 */ /* 0x000ea80000300800 */
[----:B------:R-:W-:Y:S04]  /*69350*/  STL.64 [R1+0x150], R12 ;  /* 0x0001500c01007387 */ /* 0x000fe80000100a00 */
[----:B------:R-:W-:Y:S01]  /*69360*/  STL.64 [R1+0x158], R14 ;  /* 0x0001580e01007387 */ /* 0x000fe20000100a00 */
[----:B0-----:R-:W-:-:S02]  /*69370*/  IMAD.MOV.U32 R20, RZ, RZ, R4 ;  /* 0x000000ffff147224 */ /* 0x001fc400078e0004 */
[----:B------:R-:W-:Y:S01]  /*69380*/  IMAD.MOV.U32 R21, RZ, RZ, R5 ;  /* 0x000000ffff157224 */ /* 0x000fe200078e0005 */
[----:B------:R-:W3:Y:S04]  /*69390*/  LDL.LU R3, [R1+0x427c] ;  /* 0x00427c0001037983 */ /* 0x000ee80000300800 */
[----:B------:R0:W-:Y:S04]  /*693a0*/  STL.64 [R1+0x4000], R8 ;  /* 0x0040000801007387 */ /* 0x0001e80000100a00 */
[----:B------:R-:W4:Y:S04]  /*693b0*/  LDL.LU R4, [R1+0x4278] ;  /* 0x0042780001047983 */ /* 0x000f280000300800 */
[----:B------:R-:W3:Y:S04]  /*693c0*/  LDL.LU R5, [R1+0x4274] ;  /* 0x0042740001057983 */ /* 0x000ee80000300800 */
[----:B------:R1:W-:Y:S04]  /*693d0*/  STL.64 [R1+0x4008], R20 ;  /* 0x0040081401007387 */ /* 0x0003e80000100a00 */
[----:B0-----:R-:W4:Y:S04]  /*693e0*/  LDL.LU R8, [R1+0x3d0] ;  /* 0x0003d00001087983 */ /* 0x001f280000300800 */
[----:B------:R-:W4:Y:S04]  /*693f0*/  LDL.LU R9, [R1+0x3d4] ;  /* 0x0003d40001097983 */ /* 0x000f280000300800 */
[----:B------:R-:W3:Y:S04]  /*69400*/  LDL.LU R10, [R1+0x3d8] ;  /* 0x0003d800010a7983 */ /* 0x000ee80000300800 */
[----:B------:R-:W3:Y:S01]  /*69410*/  LDL.LU R11, [R1+0x3dc] ;  /* 0x0003dc00010b7983 */ /* 0x000ee20000300800 */
[----:B-1----:R-:W-:-:S02]  /*69420*/  IMAD.MOV.U32 R21, RZ, RZ, R7 ;  /* 0x000000ffff157224 */ /* 0x002fc400078e0007 */
[----:B--2---:R-:W-:Y:S01]  /*69430*/  IMAD.MOV.U32 R20, RZ, RZ, R6 ;  /* 0x000000ffff147224 */ /* 0x004fe200078e0006 */
[----:B---3--:R-:W-:Y:S04]  /*69440*/  STL.64 [R1+0x4018], R10 ;  /* 0x0040180a01007387 */ /* 0x008fe80000100a00 */
[----:B----4-:R0:W-:Y:S04]  /*69450*/  STL.64 [R1+0x4010], R8 ;  /* 0x0040100801007387 */ /* 0x0101e80000100a00 */
[----:B------:R-:W2:Y:S04]  /*69460*/  LDL.LU R6, [R1+0x4270] ;  /* 0x0042700001067983 */ /* 0x000ea80000300800 */
[----:B------:R-:W3:Y:S04]  /*69470*/  LDL.LU R7, [R1+0x426c] ;  /* 0x00426c0001077983 */ /* 0x000ee80000300800 */
[----:B------:R1:W-:Y:S04]  /*69480*/  STL.64 [R1+0x4020], R20 ;  /* 0x0040201401007387 */ /* 0x0003e80000100a00 */
[----:B0-----:R-:W4:Y:S04]  /*69490*/  LDL.LU R8, [R1+0x3e0] ;  /* 0x0003e00001087983 */ /* 0x001f280000300800 */
[----:B------:R-:W4:Y:S04]  /*694a0*/  LDL.LU R9, [R1+0x3e4] ;  /* 0x0003e40001097983 */ /* 0x000f280000300800 */
[----:B------:R-:W2:Y:S04]  /*694b0*/  LDL.LU R10, [R1+0x3e8] ;  /* 0x0003e800010a7983 */ /* 0x000ea80000300800 */
[----:B------:R-:W2:Y:S01]  /*694c0*/  LDL.LU R11, [R1+0x3ec] ;  /* 0x0003ec00010b7983 */ /* 0x000ea20000300800 */
[----:B-1----:R-:W-:-:S02]  /*694d0*/  IMAD.MOV.U32 R20, RZ, RZ, R4 ;  /* 0x000000ffff147224 */ /* 0x002fc400078e0004 */
[----:B------:R-:W-:Y:S01]  /*694e0*/  IMAD.MOV.U32 R21, RZ, RZ, R3 ;  /* 0x000000ffff157224 */ /* 0x000fe200078e0003 */
[----:B--2---:R-:W-:Y:S04]  /*694f0*/  STL.64 [R1+0x4030], R10 ;  /* 0x0040300a01007387 */ /* 0x004fe80000100a00 */
[----:B----4-:R-:W-:Y:S04]  /*69500*/  STL.64 [R1+0x4028], R8 ;  /* 0x0040280801007387 */ /* 0x010fe80000100a00 */
[----:B------:R-:W2:Y:S04]  /*69510*/  LDL.LU R4, [R1+0x4268] ;  /* 0x0042680001047983 */ /* 0x000ea80000300800 */
[----:B------:R-:W4:Y:S04]  /*69520*/  LDL.LU R3, [R1+0x4264] ;  /* 0x0042640001037983 */ /* 0x000f280000300800 */
[----:B------:R0:W-:Y:S02]  /*69530*/  STL.64 [R1+0x4038], R20 ;  /* 0x0040381401007387 */ /* 0x0001e40000100a00 */
[----:B0-----:R-:W-:-:S02]  /*69540*/  IMAD.MOV.U32 R20, RZ, RZ, R6 ;  /* 0x000000ffff147224 */ /* 0x001fc400078e0006 */
[----:B------:R-:W-:Y:S01]  /*69550*/  IMAD.MOV.U32 R21, RZ, RZ, R5 ;  /* 0x000000ffff157224 */ /* 0x000fe200078e0005 */
[----:B------:R-:W4:Y:S04]  /*69560*/  LDL.LU R6, [R1+0x4260] ;  /* 0x0042600001067983 */ /* 0x000f280000300800 */
[----:B------:R-:W4:Y:S04]  /*69570*/  LDL.LU R5, [R1+0x425c] ;  /* 0x00425c0001057983 */ /* 0x000f280000300800 */
[----:B------:R3:W-:Y:S04]  /*69580*/  STL.64 [R1+0x4050], R20 ;  /* 0x0040501401007387 */ /* 0x0007e80000100a00 */
[----:B------:R-:W4:Y:S04]  /*69590*/  LDL.LU R8, [R1+0x3f0] ;  /* 0x0003f00001087983 */ /* 0x000f280000300800 */
[----:B------:R-:W4:Y:S04]  /*695a0*/  LDL.LU R9, [R1+0x3f4] ;  /* 0x0003f40001097983 */ /* 0x000f280000300800 */
[----:B------:R-:W4:Y:S04]  /*695b0*/  LDL.LU R10, [R1+0x3f8] ;  /* 0x0003f800010a7983 */ /* 0x000f280000300800 */
[----:B------:R-:W4:Y:S01]  /*695c0*/  LDL.LU R11, [R1+0x3fc] ;  /* 0x0003fc00010b7983 */ /* 0x000f220000300800 */
[----:B---3--:R-:W-:-:S02]  /*695d0*/  IMAD.MOV.U32 R21, RZ, RZ, R7 ;  /* 0x000000ffff157224 */ /* 0x008fc400078e0007 */
[----:B--2---:R-:W-:Y:S02]  /*695e0*/  IMAD.MOV.U32 R20, RZ, RZ, R4 ;  /* 0x000000ffff147224 */ /* 0x004fe400078e0004 */
[----:B------:R-:W2:Y:S04]  /*695f0*/  LDL.LU R4, [R1+0x4258] ;  /* 0x0042580001047983 */ /* 0x000ea80000300800 */
[----:B------:R-:W3:Y:S04]  /*69600*/  LDL.LU R7, [R1+0x4254] ;  /* 0x0042540001077983 */ /* 0x000ee80000300800 */
[----:B------:R-:W-:Y:S04]  /*69610*/  STL.64 [R1+0x4068], R20 ;  /* 0x0040681401007387 */ /* 0x000fe80000100a00 */
[----:B----4-:R-:W-:Y:S04]  /*69620*/  STL.64 [R1+0x4048], R10 ;  /* 0x0040480a01007387 */ /* 0x010fe80000100a00 */
[----:B------:R0:W-:Y:S04]  /*69630*/  STL.64 [R1+0x4040], R8 ;  /* 0x0040400801007387 */ /* 0x0001e80000100a00 */
[----:B0-----:R-:W4:Y:S04]  /*69640*/  LDL.LU R8, [R1+0x400] ;  /* 0x0004000001087983 */ /* 0x001f280000300800 */
[----:B------:R-:W4:Y:S04]  /*69650*/  LDL.LU R9, [R1+0x404] ;  /* 0x0004040001097983 */ /* 0x000f280000300800 */
[----:B------:R-:W2:Y:S04]  /*69660*/  LDL.LU R10, [R1+0x408] ;  /* 0x00040800010a7983 */ /* 0x000ea80000300800 */
[----:B------:R-:W2:Y:S01]  /*69670*/  LDL.LU R11, [R1+0x40c] ;  /* 0x00040c00010b7983 */ /* 0x000ea20000300800 */
[----:B------:R-:W-:-:S02]  /*69680*/  IMAD.MOV.U32 R20, RZ, RZ, R6 ;  /* 0x000000ffff147224 */ /* 0x000fc400078e0006 */
[----:B------:R-:W-:Y:S01]  /*69690*/  IMAD.MOV.U32 R21, RZ, RZ, R3 ;  /* 0x000000ffff157224 */ /* 0x000fe200078e0003 */
[----:B------:R-:W3:Y:S04]  /*696a0*/  LDL.LU R6, [R1+0x4250] ;  /* 0x0042500001067983 */ /* 0x000ee80000300800 */
[----:B------:R-:W3:Y:S04]  /*696b0*/  LDL.LU R3, [R1+0x424c] ;  /* 0x00424c0001037983 */ /* 0x000ee80000300800 */
[----:B------:R-:W-:Y:S04]  /*696c0*/  STL.64 [R1+0x4080], R20 ;  /* 0x0040801401007387 */ /* 0x000fe80000100a00 */
[----:B--2---:R-:W-:Y:S04]  /*696d0*/  STL.64 [R1+0x4060], R10 ;  /* 0x0040600a01007387 */ /* 0x004fe80000100a00 */
[----:B----4-:R0:W-:Y:S04]  /*696e0*/  STL.64 [R1+0x4058], R8 ;  /* 0x0040580801007387 */ /* 0x0101e80000100a00 */
[----:B0-----:R-:W2:Y:S04]  /*696f0*/  LDL.LU R8, [R1+0x410] ;  /* 0x0004100001087983 */ /* 0x001ea80000300800 */
[----:B------:R-:W2:Y:S04]  /*69700*/  LDL.LU R9, [R1+0x414] ;  /* 0x0004140001097983 */ /* 0x000ea80000300800 */
[----:B------:R-:W4:Y:S04]  /*69710*/  LDL.LU R10, [R1+0x418] ;  /* 0x00041800010a7983 */ /* 0x000f280000300800 */
[----:B------:R-:W4:Y:S01]  /*69720*/  LDL.LU R11, [R1+0x41c] ;  /* 0x00041c00010b7983 */ /* 0x000f220000300800 */
[----:B------:R-:W-:-:S02]  /*69730*/  IMAD.MOV.U32 R20, RZ, RZ, R4 ;  /* 0x000000ffff147224 */ /* 0x000fc400078e0004 */
[----:B------:R-:W-:Y:S01]  /*69740*/  IMAD.MOV.U32 R21, RZ, RZ, R5 ;  /* 0x000000ffff157224 */ /* 0x000fe200078e0005 */
[----:B------:R-:W3:Y:S04]  /*69750*/  LDL.LU R4, [R1+0x4248] ;  /* 0x0042480001047983 */ /* 0x000ee80000300800 */
[----:B------:R-:W3:Y:S04]  /*69760*/  LDL.LU R5, [R1+0x4244] ;  /* 0x0042440001057983 */ /* 0x000ee80000300800 */
[----:B------:R-:W-:Y:S04]  /*69770*/  STL.64 [R1+0x4098], R20 ;  /* 0x0040981401007387 */ /* 0x000fe80000100a00 */
[----:B----4-:R-:W-:Y:S04]  /*69780*/  STL.64 [R1+0x4078], R10 ;  /* 0x0040780a01007387 */ /* 0x010fe80000100a00 */
[----:B--2---:R0:W-:Y:S04]  /*69790*/  STL.64 [R1+0x4070], R8 ;  /* 0x0040700801007387 */ /* 0x0041e80000100a00 */
[----:B0-----:R-:W2:Y:S04]  /*697a0*/  LDL.LU R8, [R1+0x420] ;  /* 0x0004200001087983 */ /* 0x001ea80000300800 */
[----:B------:R-:W2:Y:S04]  /*697b0*/  LDL.LU R9, [R1+0x424] ;  /* 0x0004240001097983 */ /* 0x000ea80000300800 */
[----:B------:R-:W4:Y:S04]  /*697c0*/  LDL.LU R10, [R1+0x428] ;  /* 0x00042800010a7983 */ /* 0x000f280000300800 */
[----:B------:R-:W4:Y:S01]  /*697d0*/  LDL.LU R11, [R1+0x42c] ;  /* 0x00042c00010b7983 */ /* 0x000f220000300800 */
[----:B---3--:R-:W-:-:S02]  /*697e0*/  IMAD.MOV.U32 R20, RZ, RZ, R6 ;  /* 0x000000ffff147224 */ /* 0x008fc400078e0006 */
        /* <DEDUP_REMOVED lines=10> */
[----:B------:R-:W-:-:S02]  /*69890*/  IMAD.MOV.U32 R20, RZ, RZ, R4 ;  /* 0x000000ffff147224 */ /* 0x000fc400078e0004 */
[----:B------:R-:W-:Y:S01]  /*698a0*/  IMAD.MOV.U32 R21, RZ, RZ, R3 ;  /* 0x000000ffff157224 */ /* 0x000fe200078e0003 */
[----:B------:R-:W2:Y:S04]  /*698b0*/  LDL.LU R4, [R1+0x4238] ;  /* 0x0042380001047983 */ /* 0x000ea80000300800 */
[----:B------:R-:W2:Y:S04]  /*698c0*/  LDL.LU R3, [R1+0x4234] ;  /* 0x0042340001037983 */ /* 0x000ea80000300800 */
[----:B------:R3:W-:Y:S02]  /*698d0*/  STL.64 [R1+0x40c8], R20 ;  /* 0x0040c81401007387 */ /* 0x0007e40000100a00 */
        /* <DEDUP_REMOVED lines=106> */
[----:B------:R-:W3:Y:S01]  /*69f80*/  LDL.LU R6, [R1+0x41e0] ;  /* 0x0041e00001067983 */ /* 0x000ee20000300800 */
[----:B------:R-:W-:-:S03]  /*69f90*/  IMAD.MOV.U32 R13, RZ, RZ, R3 ;  /* 0x000000ffff0d7224 */ /* 0x000fc600078e0003 */
[----:B------:R-:W3:Y:S04]  /*69fa0*/  LDL.LU R7, [R1+0x41dc] ;  /* 0x0041dc0001077983 */ /* 0x000ee80000300800 */
[----:B------:R-:W3:Y:S01]  /*69fb0*/  LDL.LU R12, [R1+0x310] ;  /* 0x00031000010c7983 */ /* 0x000ee20000300800 */
[----:B------:R-:W-:-:S03]  /*69fc0*/  IMAD.MOV.U32 R0, RZ, RZ, R22 ;  /* 0x000000ffff007224 */ /* 0x000fc600078e0016 */
[----:B------:R-:W3:Y:S01]  /*69fd0*/  LDL.LU R3, [R1+0x41d8] ;  /* 0x0041d80001037983 */ /* 0x000ee20000300800 */
[----:B------:R-:W-:-:S03]  /*69fe0*/  IMAD.MOV.U32 R29, RZ, RZ, R23 ;  /* 0x000000ffff1d7224 */ /* 0x000fc600078e0017 */
[----:B------:R0:W-:Y:S04]  /*69ff0*/  STL.64 [R1+0x41d0], R20 ;  /* 0x0041d01401007387 */ /* 0x0001e80000100a00 */
[----:B0-----:R-:W3:Y:S04]  /*6a000*/  LDL.LU R20, [R1+0x510] ;  /* 0x0005100001147983 */ /* 0x001ee80000300800 */
[----:B------:R-:W3:Y:S04]  /*6a010*/  LDL.LU R21, [R1+0x514] ;  /* 0x0005140001157983 */ /* 0x000ee80000300800 */
        /* <DEDUP_REMOVED lines=12> */
[----:B------:R-:W4:Y:S04]  /*6a0e0*/  LDL.LU R10, [R1+0x4e8] ;  /* 0x0004e800010a7983 */ /* 0x000f280000300800 */
[----:B------:R-:W4:Y:S01]  /*6a0f0*/  LDL.LU R11, [R1+0x4ec] ;  /* 0x0004ec00010b7983 */ /* 0x000f220000300800 */
[----:B---3--:R-:W-:Y:S03]  /*6a100*/  HMMA.16816.F32.BF16 R20, R4, R12, R20 ;  /* 0x0000000c0414723c */ /* 0x008fe60000041814 */
[----:B----4-:R-:W-:Y:S04]  /*6a110*/  STL.64 [R1+0x41b0], R10 ;  /* 0x0041b00a01007387 */ /* 0x010fe80000100a00 */
[----:B--2---:R0:W-:Y:S04]  /*6a120*/  STL.64 [R1+0x41a8], R8 ;  /* 0x0041a80801007387 */ /* 0x0041e80000100a00 */
[----:B0-----:R-:W2:Y:S04]  /*6a130*/  LDL.LU R8, [R1+0x4f0] ;  /* 0x0004f00001087983 */ /* 0x001ea80000300800 */
[----:B------:R-:W2:Y:S04]  /*6a140*/  LDL.LU R9, [R1+0x4f4] ;  /* 0x0004f40001097983 */ /* 0x000ea80000300800 */
[----:B------:R-:W3:Y:S04]  /*6a150*/  LDL.LU R10, [R1+0x4f8] ;  /* 0x0004f800010a7983 */ /* 0x000ee80000300800 */
[----:B------:R-:W3:Y:S01]  /*6a160*/  LDL.LU R11, [R1+0x4fc] ;  /* 0x0004fc00010b7983 */ /* 0x000ee20000300800 */
[----:B------:R-:W-:-:S02]  /*6a170*/  IMAD.MOV.U32 R15, RZ, RZ, R20 ;  /* 0x000000ffff0f7224 */ /* 0x000fc400078e0014 */
[----:B------:R-:W-:Y:S01]  /*6a180*/  IMAD.MOV.U32 R14, RZ, RZ, R21 ;  /* 0x000000ffff0e7224 */ /* 0x000fe200078e0015 */
[----:B---3--:R-:W-:Y:S04]  /*6a190*/  STL.64 [R1+0x41c8], R10 ;  /* 0x0041c80a01007387 */ /* 0x008fe80000100a00 */
[----:B--2---:R0:W-:Y:S04]  /*6a1a0*/  STL.64 [R1+0x41c0], R8 ;  /* 0x0041c00801007387 */ /* 0x0041e80000100a00 */
[----:B0-----:R-:W2:Y:S04]  /*6a1b0*/  LDL.LU R8, [R1+0x500] ;  /* 0x0005000001087983 */ /* 0x001ea80000300800 */
[----:B------:R-:W2:Y:S04]  /*6a1c0*/  LDL.LU R9, [R1+0x504] ;  /* 0x0005040001097983 */ /* 0x000ea80000300800 */
[----:B------:R-:W2:Y:S04]  /*6a1d0*/  LDL.LU R10, [R1+0x508] ;  /* 0x00050800010a7983 */ /* 0x000ea80000300800 */
[----:B------:R-:W2:Y:S04]  /*6a1e0*/  LDL.LU R11, [R1+0x50c] ;  /* 0x00050c00010b7983 */ /* 0x000ea80000300800 */
[----:B------:R-:W3:Y:S04]  /*6a1f0*/  LDL.LU R16, [R1+0x3c0] ;  /* 0x0003c00001107983 */ /* 0x000ee80000300800 */
[----:B------:R-:W3:Y:S04]  /*6a200*/  LDL.LU R17, [R1+0x3c4] ;  /* 0x0003c40001117983 */ /* 0x000ee80000300800 */
[----:B------:R-:W3:Y:S04]  /*6a210*/  LDL.LU R18, [R1+0x3c8] ;  /* 0x0003c80001127983 */ /* 0x000ee80000300800 */
[----:B------:R-:W3:Y:S04]  /*6a220*/  LDL.LU R19, [R1+0x3cc] ;  /* 0x0003cc0001137983 */ /* 0x000ee80000300800 */
[----:B------:R-:W4:Y:S04]  /*6a230*/  LDL.LU R24, [R1+0x3b0] ;  /* 0x0003b00001187983 */ /* 0x000f280000300800 */
[----:B------:R-:W4:Y:S04]  /*6a240*/  LDL.LU R25, [R1+0x3b4] ;  /* 0x0003b40001197983 */ /* 0x000f280000300800 */
[----:B------:R-:W4:Y:S04]  /*6a250*/  LDL.LU R26, [R1+0x3b8] ;  /* 0x0003b800011a7983 */ /* 0x000f280000300800 */
[----:B------:R-:W2:Y:S01]  /*6a260*/  LDL.LU.64 R20, [R1+0x41d0] ;  /* 0x0041d00001147983 */ /* 0x000ea20000300a00 */
[----:B------:R-:W-:-:S02]  /*6a270*/  IMAD.MOV.U32 R27, RZ, RZ, R3 ;  /* 0x000000ffff1b7224 */ /* 0x000fc400078e0003 */
[----:B------:R-:W-:Y:S02]  /*6a280*/  IMAD.MOV.U32 R3, RZ, RZ, R22 ;  /* 0x000000ffff037224 */ /* 0x000fe400078e0016 */
[----:B------:R-:W-:Y:S02]  /*6a290*/  IMAD.MOV.U32 R2, RZ, RZ, R23 ;  /* 0x000000ffff027224 */ /* 0x000fe400078e0017 */
[----:B--2---:R-:W-:Y:S01]  /*6a2a0*/  HMMA.16816.F32.BF16 R20, R4, R20, R8 ;  /* 0x000000140414723c */ /* 0x004fe20000041808 */
[----:B------:R-:W2:Y:S04]  /*6a2b0*/  LDL.LU.64 R10, [R1+0x41c8] ;  /* 0x0041c800010a7983 */ /* 0x000ea80000300a00 */
[----:B------:R-:W2:-:S15]  /*6a2c0*/  LDL.LU.64 R8, [R1+0x41c0] ;  /* 0x0041c00001087983 */ /* 0x000e9e0000300a00 */
[----:B------:R-:W-:-:S03]  /*6a2d0*/  NOP ;  /* 0x0000000000007918 */ /* 0x000fc60000000000 */
        /* <DEDUP_REMOVED lines=127> */
[----:B------:R2:W-:Y:S04]  /*6aad0*/  STL [R1+0x18], R22 ;  /* 0x0000181601007387 */ /* 0x0005e80000100800 */
[----:B0-----:R-:W2:Y:S01]  /*6aae0*/  LDL.LU.64 R20, [R1+0x4008] ;  /* 0x0040080001147983 */ /* 0x001ea20000300a00 */
[----:B------:R-:W-:Y:S02]  /*6aaf0*/  IMAD.MOV.U32 R28, RZ, RZ, R23 ;  /* 0x000000ffff1c7224 */ /* 0x000fe400078e0017 */
[----:B--2---:R-:W-:Y:S01]  /*6ab00*/  HMMA.16816.F32.BF16 R20, R4, R20, R8 ;  /* 0x000000140414723c */ /* 0x004fe20000041808 */
[----:B------:R-:W3:-:S15]  /*6ab10*/  LDL.LU.64 R8, [R1+0x4000] ;  /* 0x0040000001087983 */ /* 0x000ede0000300a00 */
[----:B------:R-:W-:-:S07]  /*6ab20*/  NOP ;  /* 0x0000000000007918 */ /* 0x000fce0000000000 */
[----:B------:R0:W-:Y:S04]  /*6ab30*/  STL.64 [R1], R20 ;  /* 0x0000001401007387 */ /* 0x0001e80000100a00 */
[----:B------:R-:W-:Y:S04]  /*6ab40*/  STL.64 [R1+0x8], R22 ;  /* 0x0000081601007387 */ /* 0x000fe80000100a00 */
[----:B0-----:R-:W2:Y:S01]  /*6ab50*/  LDL.LU.64 R20, [R1+0x3ff8] ;  /* 0x003ff80001147983 */ /* 0x001ea20000300a00 */
[----:B---3--:R-:W-:Y:S03]  /*6ab60*/  HMMA.16816.F32.BF16 R8, R4, R8, R16 ;  /* 0x000000080408723c */ /* 0x008fe60000041810 */
[----:B------:R-:W4:-:S15]  /*6ab70*/  LDL.LU.64 R16, [R1+0x3ff0] ;  /* 0x003ff00001107983 */ /* 0x000f1e0000300a00 */
[----:B------:R-:W-:-:S05]  /*6ab80*/  NOP ;  /* 0x0000000000007918 */ /* 0x000fca0000000000 */
[----:B------:R-:W-:Y:S04]  /*6ab90*/  STL.64 [R1+0x3dc0], R10 ;  /* 0x003dc00a01007387 */ /* 0x000fe80000100a00 */
[----:B------:R0:W-:Y:S04]  /*6aba0*/  STL.64 [R1+0x3db8], R8 ;  /* 0x003db80801007387 */ /* 0x0001e80000100a00 */
[----:B0-----:R-:W2:Y:S04]  /*6abb0*/  LDL.LU R8, [R1+0x3a0] ;  /* 0x0003a00001087983 */ /* 0x001ea80000300800 */
[----:B------:R-:W2:Y:S04]  /*6abc0*/  LDL.LU R9, [R1+0x3a4] ;  /* 0x0003a40001097983 */ /* 0x000ea80000300800 */
[----:B------:R-:W2:Y:S04]  /*6abd0*/  LDL.LU R10, [R1+0x3a8] ;  /* 0x0003a800010a7983 */ /* 0x000ea80000300800 */
[----:B------:R-:W2:Y:S01]  /*6abe0*/  LDL.LU R11, [R1+0x3ac] ;  /* 0x0003ac00010b7983 */ /* 0x000ea20000300800 */
[----:B----4-:R-:W-:Y:S03]  /*6abf0*/  HMMA.16816.F32.BF16 R16, R4, R16, R24 ;  /* 0x000000100410723c */ /* 0x010fe60000041818 */
[----:B------:R-:W3:Y:S04]  /*6ac00*/  LDL.LU.64 R26, [R1+0x3fe8] ;  /* 0x003fe800011a7983 */ /* 0x000ee80000300a00 */
[----:B------:R-:W4:-:S15]  /*6ac10*/  LDL.LU.64 R24, [R1+0x3fe0] ;  /* 0x003fe00001187983 */ /* 0x000f1e0000300a00 */
[----:B------:R-:W-:-:S01]  /*6ac20*/  NOP ;  /* 0x0000000000007918 */ /* 0x000fc20000000000 */
[----:B------:R4:W-:Y:S04]  /*6ac30*/  STL [R1+0x3d9c], R16 ;  /* 0x003d9c1001007387 */ /* 0x0009e80000100800 */
[----:B------:R0:W-:Y:S04]  /*6ac40*/  STL [R1+0x3d98], R17 ;  /* 0x003d981101007387 */ /* 0x0001e80000100800 */
[----:B------:R-:W-:Y:S04]  /*6ac50*/  STL [R1+0x3d94], R18 ;  /* 0x003d941201007387 */ /* 0x000fe80000100800 */
[----:B------:R-:W-:Y:S01]  /*6ac60*/  STL [R1+0x3d90], R19 ;  /* 0x003d901301007387 */ /* 0x000fe20000100800 */
[----:B--2---:R-:W-:Y:S07]  /*6ac70*/  HMMA.16816.F32.BF16 R20, R4, R20, R8 ;  /* 0x000000140414723c */ /* 0x004fee0000041808 */
[----:B---3--:R-:W-:-:S02]  /*6ac80*/  IMAD.MOV.U32 R10, RZ, RZ, R26 ;  /* 0x000000ffff0a7224 */ /* 0x008fc400078e001a */
[----:B------:R-:W-:Y:S02]  /*6ac90*/  IMAD.MOV.U32 R11, RZ, RZ, R27 ;  /* 0x000000ffff0b7224 */ /* 0x000fe400078e001b */
[----:B----4-:R-:W-:Y:S02]  /*6aca0*/  IMAD.MOV.U32 R16, RZ, RZ, R24 ;  /* 0x000000ffff107224 */ /* 0x010fe400078e0018 */
[----:B------:R-:W2:Y:S01]  /*6acb0*/  LDL.LU R24, [R1+0x3fdc] ;  /* 0x003fdc0001187983 */ /* 0x000ea20000300800 */
[----:B0-----:R-:W-:-:S03]  /*6acc0*/  IMAD.MOV.U32 R17, RZ, RZ, R25 ;  /* 0x000000ffff117224 */ /* 0x001fc600078e0019 */
[----:B------:R-:W2:Y:S04]  /*6acd0*/  LDL.LU R25, [R1+0x3fd8] ;  /* 0x003fd80001197983 */ /* 0x000ea80000300800 */
[----:B------:R-:W2:Y:S04]  /*6ace0*/  LDL.LU R26, [R1+0x3fd4] ;  /* 0x003fd400011a7983 */ /* 0x000ea80000300800 */
[----:B------:R-:W2:Y:S04]  /*6acf0*/  LDL.LU R27, [R1+0x3fd0] ;  /* 0x003fd000011b7983 */ /* 0x000ea80000300800 */
[----:B------:R0:W-:Y:S04]  /*6ad00*/  STL.64 [R1+0x3f70], R10 ;  /* 0x003f700a01007387 */ /* 0x0001e80000100a00 */
[----:B------:R-:W3:Y:S04]  /*6ad10*/  LDL.LU R8, [R1+0x320] ;  /* 0x0003200001087983 */ /* 0x000ee80000300800 */
[----:B------:R-:W3:Y:S04]  /*6ad20*/  LDL.LU R9, [R1+0x324] ;  /* 0x0003240001097983 */ /* 0x000ee80000300800 */
[----:B0-----:R-:W3:Y:S04]  /*6ad30*/  LDL.LU R10, [R1+0x328] ;  /* 0x00032800010a7983 */ /* 0x001ee80000300800 */
[----:B------:R-:W3:Y:S04]  /*6ad40*/  LDL.LU R11, [R1+0x32c] ;  /* 0x00032c00010b7983 */ /* 0x000ee80000300800 */
[----:B------:R-:W-:Y:S04]  /*6ad50*/  STL.64 [R1+0x3d88], R22 ;  /* 0x003d881601007387 */ /* 0x000fe80000100a00 */
[----:B------:R0:W-:Y:S04]  /*6ad60*/  STL.64 [R1+0x3d80], R20 ;  /* 0x003d801401007387 */ /* 0x0001e80000100a00 */
[----:B0-----:R-:W2:Y:S04]  /*6ad70*/  LDL.LU R20, [R1+0x330] ;  /* 0x0003300001147983 */ /* 0x001ea80000300800 */
[----:B------:R-:W2:Y:S01]  /*6ad80*/  LDL.LU R21, [R1+0x334] ;  /* 0x0003340001157983 */ /* 0x000ea20000300800 */
[C---:B---3--:R-:W-:Y:S06]  /*6ad90*/  HMMA.16816.F32.BF16 R8, R4.reuse, R16, R8 ;  /* 0x000000100408723c */ /* 0x048fec0000041808 */
[----:B--2---:R-:W-:-:S15]  /*6ada0*/  HMMA.16816.F32.BF16 R24, R4, R20, R24 ;  /* 0x000000140418723c */ /* 0x004fde0000041818 */
[----:B------:R-:W-:-:S08]  /*6adb0*/  NOP ;  /* 0x0000000000007918 */ /* 0x000fd00000000000 */
[----:B------:R-:W-:Y:S04]  /*6adc0*/  STL.64 [R1+0x3d78], R26 ;  /* 0x003d781a01007387 */ /* 0x000fe80000100a00 */
[----:B------:R-:W-:Y:S04]  /*6add0*/  STL.64 [R1+0x3d70], R24 ;  /* 0x003d701801007387 */ /* 0x000fe80000100a00 */
[----:B------:R0:W-:Y:S04]  /*6ade0*/  STL.64 [R1+0x320], R8 ;  /* 0x0003200801007387 */ /* 0x0001e80000100a00 */
[----:B------:R-:W2:Y:S04]  /*6adf0*/  LDL.LU R12, [R1+0x5b0] ;  /* 0x0005b000010c7983 */ /* 0x000ea80000300800 */
[----:B------:R-:W2:Y:S01]  /*6ae00*/  LDL.LU R13, [R1+0x5b4] ;  /* 0x0005b400010d7983 */ /* 0x000ea20000300800 */
[----:B------:R-:W-:-:S02]  /*6ae10*/  IMAD.MOV.U32 R21, RZ, RZ, R10 ;  /* 0x000000ffff157224 */ /* 0x000fc400078e000a */
[----:B------:R-:W-:Y:S01]  /*6ae20*/  IMAD.MOV.U32 R20, RZ, RZ, R11 ;  /* 0x000000ffff147224 */ /* 0x000fe200078e000b */
[----:B--2---:R-:W-:Y:S04]  /*6ae30*/  STL.64 [R1+0x3f78], R12 ;  /* 0x003f780c01007387 */ /* 0x004fe80000100a00 */
        /* <DEDUP_REMOVED lines=9> */
[----:B------:R-:W2:Y:S04]  /*6aed0*/  LDL.LU R16, [R1+0x390] ;  /* 0x0003900001107983 */ /* 0x000ea80000300800 */
[----:B------:R-:W2:Y:S04]  /*6aee0*/  LDL.LU R17, [R1+0x394] ;  /* 0x0003940001117983 */ /* 0x000ea80000300800 */
[----:B----4-:R0:W-:Y:S04]  /*6aef0*/  STL.64 [R1+0x3fb8], R24 ;  /* 0x003fb81801007387 */ /* 0x0101e80000100a00 */
[----:B0-----:R-:W4:Y:S04]  /*6af00*/  LDL.LU R24, [R1+0x540] ;  /* 0x0005400001187983 */ /* 0x001f280000300800 */
[----:B------:R-:W4:Y:S04]  /*6af10*/  LDL.LU R25, [R1+0x544] ;  /* 0x0005440001197983 */ /* 0x000f280000300800 */
[----:B----4-:R0:W-:Y:S04]  /*6af20*/  STL.64 [R1+0x3fc0], R24 ;  /* 0x003fc01801007387 */ /* 0x0101e80000100a00 */
[----:B0-----:R-:W4:Y:S04]  /*6af30*/  LDL.LU R24, [R1+0x380] ;  /* 0x0003800001187983 */ /* 0x001f280000300800 */
[----:B------:R-:W4:Y:S04]  /*6af40*/  LDL.LU R25, [R1+0x384] ;  /* 0x0003840001197983 */ /* 0x000f280000300800 */
[----:B------:R-:W4:Y:S04]  /*6af50*/  LDL.LU R26, [R1+0x388] ;  /* 0x00038800011a7983 */ /* 0x000f280000300800 */
[----:B------:R-:W4:Y:S04]  /*6af60*/  LDL.LU R27, [R1+0x38c] ;  /* 0x00038c00011b7983 */ /* 0x000f280000300800 */
[----:B---3--:R-:W-:Y:S04]  /*6af70*/  STL.64 [R1+0x3f88], R10 ;  /* 0x003f880a01007387 */ /* 0x008fe80000100a00 */
[----:B--2---:R-:W-:Y:S04]  /*6af80*/  STL.64 [R1+0x3f80], R8 ;  /* 0x003f800801007387 */ /* 0x004fe80000100a00 */
[----:B------:R-:W2:Y:S04]  /*6af90*/  LDL.LU R12, [R1+0x5a0] ;  /* 0x0005a000010c7983 */ /* 0x000ea80000300800 */
[----:B------:R-:W2:Y:S04]  /*6afa0*/  LDL.LU R13, [R1+0x5a4] ;  /* 0x0005a400010d7983 */ /* 0x000ea80000300800 */
[----:B------:R-:W-:Y:S04]  /*6afb0*/  STL.64 [R1+0x3f98], R14 ;  /* 0x003f980e01007387 */ /* 0x000fe80000100a00 */
[----:B--2---:R0:W-:Y:S04]  /*6afc0*/  STL.64 [R1+0x3f90], R12 ;  /* 0x003f900c01007387 */ /* 0x0041e80000100a00 */
[----:B0-----:R-:W2:Y:S04]  /*6afd0*/  LDL.LU R12, [R1+0x170] ;  /* 0x00017000010c7983 */ /* 0x001ea80000300800 */
[----:B------:R-:W2:Y:S04]  /*6afe0*/  LDL.LU R13, [R1+0x174] ;  /* 0x00017400010d7983 */ /* 0x000ea80000300800 */
[----:B------:R-:W3:Y:S04]  /*6aff0*/  LDL.LU R14, [R1+0x178] ;  /* 0x00017800010e7983 */ /* 0x000ee80000300800 */
[----:B------:R-:W3:Y:S01]  /*6b000*/  LDL.LU R15, [R1+0x17c] ;  /* 0x00017c00010f7983 */ /* 0x000ee20000300800 */
[----:B----4-:R-:W-:Y:S01]  /*6b010*/  HMMA.16816.F32.BF16 R24, R4, R16, R24 ;  /* 0x000000100418723c */ /* 0x010fe20000041818 */
[----:B------:R-:W-:-:S02]  /*6b020*/  IMAD.MOV.U32 R10, RZ, RZ, R0 ;  /* 0x000000ffff0a7224 */ /* 0x000fc400078e0000 */
[----:B------:R-:W-:-:S15]  /*6b030*/  IMAD.MOV.U32 R11, RZ, RZ, R29 ;  /* 0x000000ffff0b7224 */ /* 0x000fde00078e001d */
[----:B------:R-:W-:-:S06]  /*6b040*/  NOP ;  /* 0x0000000000007918 */ /* 0x000fcc0000000000 */
[----:B------:R-:W-:Y:S02]  /*6b050*/  IMAD.MOV.U32 R17, RZ, RZ, R24 ;  /* 0x000000ffff117224 */ /* 0x000fe400078e0018 */
        /* <DEDUP_REMOVED lines=9> */
[----:B------:R-:W4:Y:S04]  /*6b0f0*/  LDL.LU R0, [R1+0x3fcc] ;  /* 0x003fcc0001007983 */ /* 0x000f280000300800 */
[----:B------:R-:W4:Y:S04]  /*6b100*/  LDL.LU R29, [R1+0x3fc8] ;  /* 0x003fc800011d7983 */ /* 0x000f280000300800 */
[----:B------:R0:W-:Y:S04]  /*6b110*/  STL [R1+0x3da4], R20 ;  /* 0x003da41401007387 */ /* 0x0001e80000100800 */
[----:B------:R1:W-:Y:S04]  /*6b120*/  STL [R1+0x3da0], R21 ;  /* 0x003da01501007387 */ /* 0x0003e80000100800 */
[----:B0-----:R-:W2:Y:S04]  /*6b130*/  LDL.LU R20, [R1+0x190] ;  /* 0x0001900001147983 */ /* 0x001ea80000300800 */
[----:B-1----:R-:W2:Y:S04]  /*6b140*/  LDL.LU R21, [R1+0x194] ;  /* 0x0001940001157983 */ /* 0x002ea80000300800 */
[----:B------:R-:W2:Y:S04]  /*6b150*/  LDL.LU R22, [R1+0x198] ;  /* 0x0001980001167983 */ /* 0x000ea80000300800 */
[----:B------:R-:W2:Y:S04]  /*6b160*/  LDL.LU R23, [R1+0x19c] ;  /* 0x00019c0001177983 */ /* 0x000ea80000300800 */
[----:B------:R2:W-:Y:S04]  /*6b170*/  STL [R1+0x36c], R27 ;  /* 0x00036c1b01007387 */ /* 0x0005e80000100800 */
[----:B------:R-:W2:Y:S01]  /*6b180*/  LDL.LU.64 R24, [R1+0x3fc0] ;  /* 0x003fc00001187983 */ /* 0x000ea20000300a00 */
[----:B------:R-:W-:-:S02]  /*6b190*/  IMAD.MOV.U32 R19, RZ, RZ, R26 ;  /* 0x000000ffff137224 */ /* 0x000fc400078e001a */
[----:B--2---:R-:W-:-:S15]  /*6b1a0*/  HMMA.16816.F32.BF16 R24, R4, R24, R20 ;  /* 0x000000180418723c */ /* 0x004fde0000041814 */
[----:B------:R-:W-:-:S08]  /*6b1b0*/  NOP ;  /* 0x0000000000007918 */ /* 0x000fd00000000000 */
[----:B------:R0:W-:Y:S01]  /*6b1c0*/  STL [R1+0x190], R24 ;  /* 0x0001901801007387 */ /* 0x0001e20000100800 */
[----:B------:R-:W-:-:S03]  /*6b1d0*/  IMAD.MOV.U32 R20, RZ, RZ, R25 ;  /* 0x000000ffff147224 */ /* 0x000fc600078e0019 */
[----:B0-----:R-:W2:Y:S01]  /*6b1e0*/  LDL.LU.64 R24, [R1+0x3fb8] ;  /* 0x003fb80001187983 */ /* 0x001ea20000300a00 */
[----:B------:R-:W-:Y:S02]  /*6b1f0*/  IMAD.MOV.U32 R21, RZ, RZ, R26 ;  /* 0x000000ffff157224 */ /* 0x000fe400078e001a */
[----:B------:R-:W-:-:S03]  /*6b200*/  IMAD.MOV.U32 R16, RZ, RZ, R27 ;  /* 0x000000ffff107224 */ /* 0x000fc600078e001b */
[----:B------:R0:W-:Y:S04]  /*6b210*/  STL.64 [R1+0x3dc8], R20 ;  /* 0x003dc81401007387 */ /* 0x0001e80000100a00 */
[----:B0-----:R-:W4:Y:S04]  /*6b220*/  LDL.LU R20, [R1+0x130] ;  /* 0x0001300001147983 */ /* 0x001f280000300800 */
[----:B------:R-:W4:Y:S04]  /*6b230*/  LDL.LU R21, [R1+0x134] ;  /* 0x0001340001157983 */ /* 0x000f280000300800 */
[----:B------:R-:W4:Y:S04]  /*6b240*/  LDL.LU R22, [R1+0x138] ;  /* 0x0001380001167983 */ /* 0x000f280000300800 */
[----:B------:R-:W4:Y:S04]  /*6b250*/  LDL.LU R23, [R1+0x13c] ;  /* 0x00013c0001177983 */ /* 0x000f280000300800 */
[----:B------:R-:W-:Y:S04]  /*6b260*/  STL.64 [R1+0x3db0], R18 ;  /* 0x003db01201007387 */ /* 0x000fe80000100a00 */
[----:B------:R-:W-:Y:S01]  /*6b270*/  STL.64 [R1+0x3da8], R16 ;  /* 0x003da81001007387 */ /* 0x000fe20000100a00 */
[----:B--2---:R-:W-:Y:S03]  /*6b280*/  HMMA.16816.F32.BF16 R24, R4, R24, R12 ;  /* 0x000000180418723c */ /* 0x004fe6000004180c */
[----:B------:R-:W2:Y:S04]  /*6b290*/  LDL.LU.64 R14, [R1+0x3fb0] ;  /* 0x003fb000010e7983 */ /* 0x000ea80000300a00 */
[----:B------:R-:W2:-:S15]  /*6b2a0*/  LDL.LU.64 R12, [R1+0x3fa8] ;  /* 0x003fa800010c7983 */ /* 0x000e9e0000300a00 */
[----:B------:R-:W-:-:S01]  /*6b2b0*/  NOP ;  /* 0x0000000000007918 */ /* 0x000fc20000000000 */
[----:B------:R0:W-:Y:S04]  /*6b2c0*/  STL.64 [R1+0x350], R24 ;  /* 0x0003501801007387 */ /* 0x0001e80000100a00 */
[----:B0-----:R-:W2:Y:S02]  /*6b2d0*/  LDL.LU.64 R24, [R1+0x3fa0] ;  /* 0x003fa00001187983 */ /* 0x001ea40000300a00 */
[----:B--2---:R-:W-:-:S15]  /*6b2e0*/  HMMA.16816.F32.BF16 R12, R4, R24, R12 ;  /* 0x00000018040c723c */ /* 0x004fde000004180c */
[----:B------:R-:W-:-:S08]  /*6b2f0*/  NOP ;  /* 0x0000000000007918 */ /* 0x000fd00000000000 */
[----:B------:R0:W-:Y:S01]  /*6b300*/  STL.64 [R1+0x340], R12 ;  /* 0x0003400c01007387 */ /* 0x0001e20000100a00 */
[----:B------:R-:W-:Y:S02]  /*6b310*/  IMAD.MOV.U32 R25, RZ, RZ, R14 ;  /* 0x000000ffff197224 */ /* 0x000fe400078e000e */
[----:B------:R-:W-:Y:S02]  /*6b320*/  IMAD.MOV.U32 R24, RZ, RZ, R15 ;  /* 0x000000ffff187224 */ /* 0x000fe400078e000f */
[----:B------:R-:W2:Y:S04]  /*6b330*/  LDL.LU.64 R14, [R1+0x3f98] ;  /* 0x003f9800010e7983 */ /* 0x000ea80000300a00 */
[----:B0-----:R-:W3:Y:S04]  /*6b340*/  LDL.LU.64 R12, [R1+0x3f90] ;  /* 0x003f9000010c7983 */ /* 0x001ee80000300a00 */
[----:B------:R2:W-:Y:S02]  /*6b350*/  STL.64 [R1+0x3dd0], R24 ;  /* 0x003dd01801007387 */ /* 0x0005e40000100a00 */
[----:B--2---:R-:W-:-:S02]  /*6b360*/  IMAD.MOV.U32 R24, RZ, RZ, R15 ;  /* 0x000000ffff187224 */ /* 0x004fc400078e000f */
[----:B------:R-:W-:Y:S02]  /*6b370*/  IMAD.MOV.U32 R25, RZ, RZ, R14 ;  /* 0x000000ffff197224 */ /* 0x000fe400078e000e */
[----:B---3--:R-:W-:Y:S01]  /*6b380*/  HMMA.16816.F32.BF16 R12, R4, R12, R8 ;  /* 0x0000000c040c723c */ /* 0x008fe20000041808 */
[----:B------:R-:W2:Y:S04]  /*6b390*/  LDL.LU.64 R10, [R1+0x3f88] ;  /* 0x003f8800010a7983 */ /* 0x000ea80000300a00 */
[----:B------:R-:W2:-:S15]  /*6b3a0*/  LDL.LU.64 R8, [R1+0x3f80] ;  /* 0x003f800001087983 */ /* 0x000e9e0000300a00 */
[----:B------:R-:W-:-:S03]  /*6b3b0*/  NOP ;  /* 0x0000000000007918 */ /* 0x000fc60000000000 */
[----:B------:R0:W-:Y:S04]  /*6b3c0*/  STL.64 [R1+0x510], R12 ;  /* 0x0005100c01007387 */ /* 0x0001e80000100a00 */
[----:B------:R1:W-:Y:S04]  /*6b3d0*/  STL.64 [R1+0x518], R14 ;  /* 0x0005180e01007387 */ /* 0x0003e80000100a00 */
[----:B0-----:R-:W2:Y:S01]  /*6b3e0*/  LDL.LU.64 R12, [R1+0x3f78] ;  /* 0x003f7800010c7983 */ /* 0x001ea20000300a00 */
[----:B----4-:R-:W-:Y:S02]  /*6b3f0*/  IMAD.MOV.U32 R18, RZ, RZ, R29 ;  /* 0x000000ffff127224 */ /* 0x010fe400078e001d */
[----:B------:R-:W-:-:S02]  /*6b400*/  IMAD.MOV.U32 R19, RZ, RZ, R0 ;  /* 0x000000ffff137224 */ /* 0x000fc400078e0000 */
[----:B------:R-:W-:Y:S01]  /*6b410*/  IMAD.MOV.U32 R0, RZ, RZ, R26 ;  /* 0x000000ffff007224 */ /* 0x000fe200078e001a */
[----:B--2---:R-:W-:Y:S01]  /*6b420*/  HMMA.16816.F32.BF16 R4, R4, R12, R8 ;  /* 0x0000000c0404723c */ /* 0x004fe20000041808 */
[----:B------:R-:W2:Y:S04]  /*6b430*/  LDL.LU.64 R10, [R1+0x3f70] ;  /* 0x003f7000010a7983 */ /* 0x000ea80000300a00 */
[----:B-1----:R-:W3:Y:S04]  /*6b440*/  LDL.LU.64 R14, [R1+0x3f68] ;  /* 0x003f6800010e7983 */ /* 0x002ee80000300a00 */
[----:B------:R-:W3:Y:S01]  /*6b450*/  LDL.LU.64 R12, [R1+0x3f60] ;  /* 0x003f6000010c7983 */ /* 0x000ee20000300a00 */
[----:B------:R-:W-:-:S02]  /*6b460*/  IMAD.MOV.U32 R29, RZ, RZ, R27 ;  /* 0x000000ffff1d7224 */ /* 0x000fc400078e001b */
[----:B------:R-:W-:Y:S02]  /*6b470*/  IMAD.MOV.U32 R26, RZ, RZ, R3 ;  /* 0x000000ffff1a7224 */ /* 0x000fe400078e0003 */
[----:B------:R-:W-:-:S09]  /*6b480*/  IMAD.MOV.U32 R27, RZ, RZ, R2 ;  /* 0x000000ffff1b7224 */ /* 0x000fd200078e0002 */
[----:B------:R-:W-:Y:S04]  /*6b490*/  STL.64 [R1+0x500], R4 ;  /* 0x0005000401007387 */ /* 0x000fe80000100a00 */
[----:B------:R2:W-:Y:S01]  /*6b4a0*/  STL.64 [R1+0x508], R6 ;  /* 0x0005080601007387 */ /* 0x0005e20000100a00 */
[C---:B---3--:R-:W-:Y:S06]  /*6b4b0*/  HMMA.16816.F32.BF16 R16, R12.reuse, R18, R24 ;  /* 0x000000120c10723c */ /* 0x048fec0000041818 */
[----:B--2---:R-:W-:-:S15]  /*6b4c0*/  HMMA.16816.F32.BF16 R4, R12, R10, R20 ;  /* 0x0000000a0c04723c */ /* 0x004fde0000041814 */
[----:B------:R-:W-:-:S02]  /*6b4d0*/  NOP ;  /* 0x0000000000007918 */ /* 0x000fc40000000000 */
[----:B------:R-:W-:Y:S04]  /*6b4e0*/  STL.64 [R1+0x4f0], R16 ;  /* 0x0004f01001007387 */ /* 0x000fe80000100a00 */
[----:B------:R-:W-:Y:S04]  /*6b4f0*/  STL.64 [R1+0x4f8], R18 ;  /* 0x0004f81201007387 */ /* 0x000fe80000100a00 */
[----:B------:R-:W-:Y:S04]  /*6b500*/  STL.64 [R1+0x4e0], R4 ;  /* 0x0004e00401007387 */ /* 0x000fe80000100a00 */
[----:B------:R-:W2:Y:S04]  /*6b510*/  LDL.LU R10, [R1+0x1d8] ;  /* 0x0001d800010a7983 */ /* 0x000ea80000300800 */
[----:B------:R-:W2:Y:S04]  /*6b520*/  LDL.LU R11, [R1+0x1dc] ;  /* 0x0001dc00010b7983 */ /* 0x000ea80000300800 */
[----:B--2---:R-:W-:Y:S04]  /*6b530*/  STL.64 [R1+0x3dd8], R10 ;  /* 0x003dd80a01007387 */ /* 0x004fe80000100a00 */
[----:B------:R-:W2:Y:S04]  /*6b540*/  LDL.LU R20, [R1] ;  /* 0x0000000001147983 */ /* 0x000ea80000300800 */
[----:B------:R-:W2:Y:S04]  /*6b550*/  LDL.LU R21, [R1+0x4] ;  /* 0x0000040001157983 */ /* 0x000ea80000300800 */
[----:B------:R-:W3:Y:S04]  /*6b560*/  LDL.LU R22, [R1+0x8] ;  /* 0x0000080001167983 */ /* 0x000ee80000300800 */
[----:B------:R-:W3:Y:S04]  /*6b570*/  LDL.LU R23, [R1+0xc] ;  /* 0x00000c0001177983 */ /* 0x000ee80000300800 */
[----:B---3--:R0:W-:Y:S04]  /*6b580*/  STL.64 [R1+0x3de8], R22 ;  /* 0x003de81601007387 */ /* 0x0081e80000100a00 */
[----:B--2---:R-:W-:Y:S04]  /*6b590*/  STL.64 [R1+0x3de0], R20 ;  /* 0x003de01401007387 */ /* 0x004fe80000100a00 */
[----:B------:R-:W2:Y:S04]  /*6b5a0*/  LDL.LU R26, [R1+0x1e8] ;  /* 0x0001e800011a7983 */ /* 0x000ea80000300800 */
[----:B------:R-:W2:Y:S04]  /*6b5b0*/  LDL.LU R27, [R1+0x1ec] ;  /* 0x0001ec00011b7983 */ /* 0x000ea80000300800 */
[----:B--2---:R1:W-:Y:S04]  /*6b5c0*/  STL.64 [R1+0x3df0], R26 ;  /* 0x003df01a01007387 */ /* 0x0043e80000100a00 */
[----:B0-----:R-:W2:Y:S04]  /*6b5d0*/  LDL.LU R22, [R1+0x1f8] ;  /* 0x0001f80001167983 */ /* 0x001ea80000300800 */
[----:B------:R-:W2:Y:S04]  /*6b5e0*/  LDL.LU R23, [R1+0x1fc] ;  /* 0x0001fc0001177983 */ /* 0x000ea80000300800 */
[----:B--2---:R0:W-:Y:S04]  /*6b5f0*/  STL.64 [R1+0x3df8], R22 ;  /* 0x003df81601007387 */ /* 0x0041e80000100a00 */
[----:B------:R-:W2:Y:S04]  /*6b600*/  LDL.LU R24, [R1+0x20] ;  /* 0x0000200001187983 */ /* 0x000ea80000300800 */
[----:B------:R-:W2:Y:S04]  /*6b610*/  LDL.LU R25, [R1+0x24] ;  /* 0x0000240001197983 */ /* 0x000ea80000300800 */
[----:B-1----:R-:W3:Y:S04]  /*6b620*/  LDL.LU R26, [R1+0x28] ;  /* 0x00002800011a7983 */ /* 0x002ee80000300800 */
[----:B------:R-:W3:Y:S04]  /*6b630*/  LDL.LU R27, [R1+0x2c] ;  /* 0x00002c00011b7983 */ /* 0x000ee80000300800 */
[----:B---3--:R-:W-:Y:S04]  /*6b640*/  STL.64 [R1+0x3e08], R26 ;  /* 0x003e081a01007387 */ /* 0x008fe80000100a00 */
[----:B--2---:R1:W-:Y:S04]  /*6b650*/  STL.64 [R1+0x3e00], R24 ;  /* 0x003e001801007387 */ /* 0x0043e80000100a00 */
[----:B0-----:R-:W2:Y:S04]  /*6b660*/  LDL.LU R22, [R1+0x208] ;  /* 0x0002080001167983 */ /* 0x001ea80000300800 */
[----:B------:R-:W2:Y:S04]  /*6b670*/  LDL.LU R23, [R1+0x20c] ;  /* 0x00020c0001177983 */ /* 0x000ea80000300800 */
[----:B--2---:R0:W-:Y:S04]  /*6b680*/  STL.64 [R1+0x3e10], R22 ;  /* 0x003e101601007387 */ /* 0x0041e80000100a00 */
[----:B-1----:R-:W2:Y:S04]  /*6b690*/  LDL.LU R24, [R1+0x30] ;  /* 0x0000300001187983 */ /* 0x002ea80000300800 */
[----:B------:R-:W2:Y:S04]  /*6b6a0*/  LDL.LU R25, [R1+0x34] ;  /* 0x0000340001197983 */ /* 0x000ea80000300800 */
[----:B------:R-:W3:Y:S04]  /*6b6b0*/  LDL.LU R26, [R1+0x38] ;  /* 0x00003800011a7983 */ /* 0x000ee80000300800 */
        /* <DEDUP_REMOVED lines=11> */
[----:B--2---:R-:W-:Y:S04]  /*6b770*/  STL.64 [R1+0x3e30], R24 ;  /* 0x003e301801007387 */ /* 0x004fe80000100a00 */
        /* <DEDUP_REMOVED lines=8> */
[----:B------:R-:W3:Y:S04]  /*6b800*/  LDL.LU R26, [R1+0x58] ;  /* 0x00005800011a7983 */ /* 0x000ee80000300800 */
[----:B------:R-:W3:Y:S04]  /*6b810*/  LDL.LU R27, [R1+0x5c] ;  /* 0x00005c00011b7983 */ /* 0x000ee80000300800 */
[----:B0-----:R-:W4:Y:S04]  /*6b820*/  LDL.LU R22, [R1+0x248] ;  /* 0x0002480001167983 */ /* 0x001f280000300800 */
[----:B------:R-:W4:Y:S04]  /*6b830*/  LDL.LU R23, [R1+0x24c] ;  /* 0x00024c0001177983 */ /* 0x000f280000300800 */
[----:B----4-:R-:W-:Y:S04]  /*6b840*/  STL.64 [R1+0x3e70], R22 ;  /* 0x003e701601007387 */ /* 0x010fe80000100a00 */
[----:B---3--:R-:W-:Y:S04]  /*6b850*/  STL.64 [R1+0x3e50], R26 ;  /* 0x003e501a01007387 */ /* 0x008fe80000100a00 */
[----:B--2---:R0:W-:Y:S04]  /*6b860*/  STL.64 [R1+0x3e48], R24 ;  /* 0x003e481801007387 */ /* 0x0041e80000100a00 */
[----:B0-----:R-:W2:Y:S04]  /*6b870*/  LDL.LU R24, [R1+0x60] ;  /* 0x0000600001187983 */ /* 0x001ea80000300800 */
[----:B------:R-:W2:Y:S04]  /*6b880*/  LDL.LU R25, [R1+0x64] ;  /* 0x0000640001197983 */ /* 0x000ea80000300800 */
[----:B------:R-:W3:Y:S04]  /*6b890*/  LDL.LU R26, [R1+0x68] ;  /* 0x00006800011a7983 */ /* 0x000ee80000300800 */
[----:B------:R-:W3:Y:S04]  /*6b8a0*/  LDL.LU R27, [R1+0x6c] ;  /* 0x00006c00011b7983 */ /* 0x000ee80000300800 */
[----:B------:R-:W4:Y:S04]  /*6b8b0*/  LDL.LU R22, [R1+0x258] ;  /* 0x0002580001167983 */ /* 0x000f280000300800 */
        /* <DEDUP_REMOVED lines=13> */
[----:B----4-:R0:W-:Y:S04]  /*6b990*/  STL.64 [R1+0x3ea8], R18 ;  /* 0x003ea81201007387 */ /* 0x0101e80000100a00 */
[----:B------:R-:W4:Y:S04]  /*6b9a0*/  LDL.LU R20, [R1+0x90] ;  /* 0x0000900001147983 */ /* 0x000f280000300800 */
[----:B------:R-:W4:Y:S04]  /*6b9b0*/  LDL.LU R21, [R1+0x94] ;  /* 0x0000940001157983 */ /* 0x000f280000300800 */
[----:B------:R-:W2:Y:S04]  /*6b9c0*/  LDL.LU R22, [R1+0x98] ;  /* 0x0000980001167983 */ /* 0x000ea80000300800 */
[----:B------:R-:W2:Y:S04]  /*6b9d0*/  LDL.LU R23, [R1+0x9c] ;  /* 0x00009c0001177983 */ /* 0x000ea80000300800 */
[----:B0-----:R-:W3:Y:S04]  /*6b9e0*/  LDL.LU R18, [R1+0x288] ;  /* 0x0002880001127983 */ /* 0x001ee80000300800 */
[----:B------:R-:W3:Y:S04]  /*6b9f0*/  LDL.LU R19, [R1+0x28c] ;  /* 0x00028c0001137983 */ /* 0x000ee80000300800 */
[----:B---3--:R-:W-:Y:S04]  /*6ba00*/  STL.64 [R1+0x3ec0], R18 ;  /* 0x003ec01201007387 */ /* 0x008fe80000100a00 */
[----:B--2---:R-:W-:Y:S04]  /*6ba10*/  STL.64 [R1+0x3ea0], R22 ;  /* 0x003ea01601007387 */ /* 0x004fe80000100a00 */
[----:B----4-:R0:W-:Y:S04]  /*6ba20*/  STL.64 [R1+0x3e98], R20 ;  /* 0x003e981401007387 */ /* 0x0101e80000100a00 */
        /* <DEDUP_REMOVED lines=35> */
[----:B------:R-:W4:Y:S01]  /*6bc60*/  LDL.LU R19, [R1+0x2dc] ;  /* 0x0002dc0001137983 */ /* 0x000f220000300800 */
[----:B------:R-:W-:-:S02]  /*6bc70*/  IMAD.MOV.U32 R3, RZ, RZ, R6 ;  /* 0x000000ffff037224 */ /* 0x000fc400078e0006 */
[----:B------:R-:W-:Y:S01]  /*6bc80*/  IMAD.MOV.U32 R2, RZ, RZ, R7 ;  /* 0x000000ffff027224 */ /* 0x000fe200078e0007 */
[----:B----4-:R0:W-:Y:S04]  /*6bc90*/  STL.64 [R1+0x3f38], R18 ;  /* 0x003f381201007387 */ /* 0x0101e80000100a00 */
        /* <DEDUP_REMOVED lines=9> */
[----:B-1----:R-:W2:Y:S04]  /*6bd30*/  LDL.LU R6, [R1+0x2f8] ;  /* 0x0002f80001067983 */ /* 0x002ea80000300800 */
[----:B------:R-:W2:Y:S04]  /*6bd40*/  LDL.LU R7, [R1+0x2fc] ;  /* 0x0002fc0001077983 */ /* 0x000ea80000300800 */
[----:B0-----:R-:W2:Y:S04]  /*6bd50*/  LDL.LU R16, [R1+0x120] ;  /* 0x0001200001107983 */ /* 0x001ea80000300800 */
[----:B------:R-:W2:Y:S04]  /*6bd60*/  LDL.LU R17, [R1+0x124] ;  /* 0x0001240001117983 */ /* 0x000ea80000300800 */
[----:B------:R-:W2:Y:S04]  /*6bd70*/  LDL.LU R18, [R1+0x128] ;  /* 0x0001280001127983 */ /* 0x000ea80000300800 */
[----:B------:R-:W2:Y:S04]  /*6bd80*/  LDL.LU R19, [R1+0x12c] ;  /* 0x00012c0001137983 */ /* 0x000ea80000300800 */
[----:B---3--:R-:W-:Y:S04]  /*6bd90*/  STL.64 [R1+0x3f00], R22 ;  /* 0x003f001601007387 */ /* 0x008fe80000100a00 */
[----:B------:R0:W-:Y:S04]  /*6bda0*/  STL.64 [R1+0x3ef8], R20 ;  /* 0x003ef81401007387 */ /* 0x0001e80000100a00 */
[----:B0-----:R-:W3:Y:S04]  /*6bdb0*/  LDL.LU R20, [R1+0xe0] ;  /* 0x0000e00001147983 */ /* 0x001ee80000300800 */
[----:B------:R-:W3:Y:S04]  /*6bdc0*/  LDL.LU R21, [R1+0xe4] ;  /* 0x0000e40001157983 */ /* 0x000ee80000300800 */
[----:B------:R-:W4:Y:S04]  /*6bdd0*/  LDL.LU R22, [R1+0xe8] ;  /* 0x0000e80001167983 */ /* 0x000f280000300800 */
[----:B------:R-:W4:Y:S04]  /*6bde0*/  LDL.LU R23, [R1+0xec] ;  /* 0x0000ec0001177983 */ /* 0x000f280000300800 */
[----:B----4-:R-:W-:Y:S04]  /*6bdf0*/  STL.64 [R1+0x3f18], R22 ;  /* 0x003f181601007387 */ /* 0x010fe80000100a00 */
[----:B---3--:R0:W-:Y:S04]  /*6be00*/  STL.64 [R1+0x3f10], R20 ;  /* 0x003f101401007387 */ /* 0x0081e80000100a00 */
[----:B0-----:R-:W3:Y:S04]  /*6be10*/  LDL.LU R20, [R1+0xf0] ;  /* 0x0000f00001147983 */ /* 0x001ee80000300800 */
[----:B------:R-:W3:Y:S04]  /*6be20*/  LDL.LU R21, [R1+0xf4] ;  /* 0x0000f40001157983 */ /* 0x000ee80000300800 */
[----:B------:R-:W4:Y:S04]  /*6be30*/  LDL.LU R22, [R1+0xf8] ;  /* 0x0000f80001167983 */ /* 0x000f280000300800 */
[----:B------:R-:W4:Y:S01]  /*6be40*/  LDL.LU R23, [R1+0xfc] ;  /* 0x0000fc0001177983 */ /* 0x000f220000300800 */
[----:B--2---:R-:W-:Y:S01]  /*6be50*/  HMMA.16816.F32.BF16 R4, R12, R6, R16 ;  /* 0x000000060c04723c */ /* 0x004fe20000041810 */
[----:B------:R-:W-:-:S02]  /*6be60*/  IMAD.MOV.U32 R11, RZ, RZ, R28 ;  /* 0x000000ffff0b7224 */ /* 0x000fc400078e001c */
[----:B----4-:R-:W-:Y:S04]  /*6be70*/  STL.64 [R1+0x3f30], R22 ;  /* 0x003f301601007387 */ /* 0x010fe80000100a00 */
[----:B---3--:R0:W-:Y:S04]  /*6be80*/  STL.64 [R1+0x3f28], R20 ;  /* 0x003f281401007387 */ /* 0x0081e80000100a00 */
[----:B0-----:R-:W2:Y:S04]  /*6be90*/  LDL.LU R20, [R1+0x100] ;  /* 0x0001000001147983 */ /* 0x001ea80000300800 */
[----:B------:R-:W2:Y:S04]  /*6bea0*/  LDL.LU R21, [R1+0x104] ;  /* 0x0001040001157983 */ /* 0x000ea80000300800 */
[----:B------:R-:W2:Y:S04]  /*6beb0*/  LDL.LU R22, [R1+0x108] ;  /* 0x0001080001167983 */ /* 0x000ea80000300800 */
[----:B------:R-:W2:Y:S04]  /*6bec0*/  LDL.LU R23, [R1+0x10c] ;  /* 0x00010c0001177983 */ /* 0x000ea80000300800 */
[----:B------:R-:W-:Y:S04]  /*6bed0*/  STL.64 [R1+0x3e80], R26 ;  /* 0x003e801a01007387 */ /* 0x000fe80000100a00 */
[----:B------:R0:W-:Y:S04]  /*6bee0*/  STL.64 [R1+0x3e78], R24 ;  /* 0x003e781801007387 */ /* 0x0001e80000100a00 */
[----:B0-----:R-:W3:Y:S04]  /*6bef0*/  LDL.LU R24, [R1+0x80] ;  /* 0x0000800001187983 */ /* 0x001ee80000300800 */
[----:B------:R-:W3:Y:S04]  /*6bf00*/  LDL.LU R25, [R1+0x84] ;  /* 0x0000840001197983 */ /* 0x000ee80000300800 */
[----:B------:R-:W3:Y:S04]  /*6bf10*/  LDL.LU R26, [R1+0x88] ;  /* 0x00008800011a7983 */ /* 0x000ee80000300800 */
[----:B------:R-:W3:Y:S04]  /*6bf20*/  LDL.LU R27, [R1+0x8c] ;  /* 0x00008c00011b7983 */ /* 0x000ee80000300800 */
[----:B------:R-:W4:Y:S04]  /*6bf30*/  LDL.LU R8, [R1+0x10] ;  /* 0x0000100001087983 */ /* 0x000f280000300800 */
[----:B------:R-:W4:Y:S04]  /*6bf40*/  LDL.LU R9, [R1+0x14] ;  /* 0x0000140001097983 */ /* 0x000f280000300800 */
[----:B------:R-:W4:Y:S04]  /*6bf50*/  LDL.LU R10, [R1+0x18] ;  /* 0x00001800010a7983 */ /* 0x000f280000300800 */
[----:B------:R-:W4:Y:S04]  /*6bf60*/  LDL.LU R28, [R1+0x3f58] ;  /* 0x003f5800011c7983 */ /* 0x000f280000300800 */
[----:B------:R-:W-:Y:S04]  /*6bf70*/  STL [R1+0x3c60], R2 ;  /* 0x003c600201007387 */ /* 0x000fe80000100800 */
[----:B------:R-:W-:Y:S04]  /*6bf80*/  STL [R1+0x3c5c], R3 ;  /* 0x003c5c0301007387 */ /* 0x000fe80000100800 */
[----:B------:R-:W2:Y:S04]  /*6bf90*/  LDL.LU.64 R18, [R1+0x3f50] ;  /* 0x003f500001127983 */ /* 0x000ea80000300a00 */
[----:B------:R-:W2:Y:S04]  /*6bfa0*/  LDL.LU.64 R16, [R1+0x3f48] ;  /* 0x003f480001107983 */ /* 0x000ea80000300a00 */
[----:B------:R-:W-:Y:S04]  /*6bfb0*/  STL.64 [R1+0x4d0], R4 ;  /* 0x0004d00401007387 */ /* 0x000fe80000100a00 */
[----:B------:R0:W-:Y:S04]  /*6bfc0*/  STL.64 [R1+0x4d8], R6 ;  /* 0x0004d80601007387 */ /* 0x0001e80000100a00 */
[----:B0-----:R-:W2:Y:S02]  /*6bfd0*/  LDL.LU.64 R6, [R1+0x3f40] ;  /* 0x003f400001067983 */ /* 0x001ea40000300a00 */
[----:B--2---:R-:W-:Y:S02]  /*6bfe0*/  HMMA.16816.F32.BF16 R4, R12, R6, R16 ;  /* 0x000000060c04723c */ /* 0x004fe40000041810 */
[----:B------:R-:W2:-:S15]  /*6bff0*/  LDL.LU.64 R18, [R1+0x3f38] ;  /* 0x003f380001127983 */ /* 0x000e9e0000300a00 */
[----:B------:R-:W-:-:S07]  /*6c000*/  NOP ;  /* 0x0000000000007918 */ /* 0x000fce0000000000 */
[----:B------:R-:W-:Y:S02]  /*6c010*/  IMAD.MOV.U32 R3, RZ, RZ, R7 ;  /* 0x000000ffff037224 */ /* 0x000fe400078e0007 */
[----:B------:R-:W-:Y:S01]  /*6c020*/  IMAD.MOV.U32 R2, RZ, RZ, R6 ;  /* 0x000000ffff027224 */ /* 0x000fe200078e0006 */
[----:B------:R-:W-:Y:S04]  /*6c030*/  STL.64 [R1+0x4c0], R4 ;  /* 0x0004c00401007387 */ /* 0x000fe80000100a00 */
[----:B------:R-:W4:Y:S04]  /*6c040*/  LDL R7, [R1+0x594] ;  /* 0x0005940001077983 */ /* 0x000f280000100800 */
[----:B------:R-:W-:Y:S04]  /*6c050*/  STL [R1+0x3c68], R3 ;  /* 0x003c680301007387 */ /* 0x000fe80000100800 */
[----:B------:R-:W-:Y:S01]  /*6c060*/  STL [R1+0x3c64], R2 ;  /* 0x003c640201007387 */ /* 0x000fe20000100800 */
        /* <DEDUP_REMOVED lines=11> */
[----:B------:R2:W-:Y:S01]  /*6c120*/  STL.64 [R1+0x4a0], R16 ;  /* 0x0004a01001007387 */ /* 0x0005e20000100a00 */
[----:B------:R-:W-:Y:S02]  /*6c130*/  IMAD.MOV.U32 R3, RZ, RZ, R18 ;  /* 0x000000ffff037224 */ /* 0x000fe400078e0012 */
[----:B------:R-:W-:Y:S02]  /*6c140*/  IMAD.MOV.U32 R2, RZ, RZ, R19 ;  /* 0x000000ffff027224 */ /* 0x000fe400078e0013 */
[----:B------:R-:W2:Y:S04]  /*6c150*/  LDL.LU.64 R18, [R1+0x3f08] ;  /* 0x003f080001127983 */ /* 0x000ea80000300a00 */
        /* <DEDUP_REMOVED lines=38> */
[----:B------:R-:W3:-:S15]  /*6c3c0*/  LDL.LU.64 R22, [R1+0x3e88] ;  /* 0x003e880001167983 */ /* 0x000ede0000300a00 */
[----:B------:R-:W-:-:S06]  /*6c3d0*/  NOP ;  /* 0x0000000000007918 */ /* 0x000fcc0000000000 */
        /* <DEDUP_REMOVED lines=46> */
[----:B------:R-:W4:-:S15]  /*6c6c0*/  LDL.LU.64 R26, [R1+0x3df0] ;  /* 0x003df000011a7983 */ /* 0x000f1e0000300a00 */
[----:B------:R-:W-:-:S06]  /*6c6d0*/  NOP ;  /* 0x0000000000007918 */ /* 0x000fcc0000000000 */
[----:B------:R-:W-:Y:S04]  /*6c6e0*/  STL.64 [R1+0x3d0], R20 ;  /* 0x0003d01401007387 */ /* 0x000fe80000100a00 */
[----:B------:R0:W-:Y:S04]  /*6c6f0*/  STL.64 [R1+0x3d8], R22 ;  /* 0x0003d81601007387 */ /* 0x0001e80000100a00 */
[----:B0-----:R-:W3:Y:S04]  /*6c700*/  LDL.LU.64 R22, [R1+0x3de8] ;  /* 0x003de80001167983 */ /* 0x001ee80000300a00 */
[----:B------:R-:W3:Y:S01]  /*6c710*/  LDL.LU.64 R20, [R1+0x3de0] ;  /* 0x003de00001147983 */ /* 0x000ee20000300a00 */
[----:B----4-:R-:W-:Y:S03]  /*6c720*/  HMMA.16816.F32.BF16 R24, R12, R26, R8 ;  /* 0x0000001a0c18723c */ /* 0x010fe60000041808 */
[----:B------:R-:W3:Y:S01]  /*6c730*/  LDL.LU.64 R10, [R1+0x3dd8] ;  /* 0x003dd800010a7983 */ /* 0x000ee20000300a00 */
[----:B------:R-:W-:-:S15]  /*6c740*/  IMAD.MOV.U32 R19, RZ, RZ, R28 ;  /* 0x000000ffff137224 */ /* 0x000fde00078e001c */
[----:B------:R-:W-:-:S04]  /*6c750*/  NOP ;  /* 0x0000000000007918 */ /* 0x000fc80000000000 */
[----:B------:R0:W-:Y:S04]  /*6c760*/  STL.64 [R1+0x3c0], R24 ;  /* 0x0003c01801007387 */ /* 0x0001e80000100a00 */
[----:B------:R-:W-:Y:S04]  /*6c770*/  STL.64 [R1+0x3c8], R26 ;  /* 0x0003c81a01007387 */ /* 0x000fe80000100a00 */
[----:B0-----:R-:W4:Y:S01]  /*6c780*/  LDL.LU.64 R24, [R1+0x3dd0] ;  /* 0x003dd00001187983 */ /* 0x001f220000300a00 */
[----:B---3--:R-:W-:Y:S03]  /*6c790*/  HMMA.16816.F32.BF16 R8, R12, R10, R20 ;  /* 0x0000000a0c08723c */ /* 0x008fe60000041814 */
[----:B------:R-:W3:-:S15]  /*6c7a0*/  LDL.LU.64 R20, [R1+0x3dc8] ;  /* 0x003dc80001147983 */ /* 0x000ede0000300a00 */
[----:B------:R-:W-:-:S06]  /*6c7b0*/  NOP ;  /* 0x0000000000007918 */ /* 0x000fcc0000000000 */
[----:B------:R-:W-:Y:S02]  /*6c7c0*/  IMAD.MOV.U32 R6, RZ, RZ, R9 ;  /* 0x000000ffff067224 */ /* 0x000fe400078e0009 */
[----:B------:R-:W-:Y:S02]  /*6c7d0*/  IMAD.MOV.U32 R5, RZ, RZ, R10 ;  /* 0x000000ffff057224 */ /* 0x000fe400078e000a */
[----:B------:R-:W-:Y:S02]  /*6c7e0*/  IMAD.MOV.U32 R4, RZ, RZ, R11 ;  /* 0x000000ffff047224 */ /* 0x000fe400078e000b */
[----:B------:R-:W-:Y:S01]  /*6c7f0*/  IMAD.MOV.U32 R28, RZ, RZ, R8 ;  /* 0x000000ffff1c7224 */ /* 0x000fe200078e0008 */
[----:B------:R-:W2:Y:S04]  /*6c800*/  LDL.LU.64 R10, [R1+0x3dc0] ;  /* 0x003dc000010a7983 */ /* 0x000ea80000300a00 */
[----:B------:R-:W2:Y:S04]  /*6c810*/  LDL.LU.64 R8, [R1+0x3db8] ;  /* 0x003db80001087983 */ /* 0x000ea80000300a00 */
[----:B------:R0:W-:Y:S04]  /*6c820*/  STL.64 [R1+0x3d20], R6 ;  /* 0x003d200601007387 */ /* 0x0001e80000100a00 */
[----:B------:R-:W-:Y:S04]  /*6c830*/  STL.64 [R1+0x3d18], R4 ;  /* 0x003d180401007387 */ /* 0x000fe80000100a00 */
[----:B0-----:R-:W4:Y:S04]  /*6c840*/  LDL.LU R6, [R1+0x548] ;  /* 0x0005480001067983 */ /* 0x001f280000300800 */
[----:B------:R-:W4:Y:S04]  /*6c850*/  LDL.LU R7, [R1+0x54c] ;  /* 0x00054c0001077983 */ /* 0x000f280000300800 */
[----:B------:R-:W3:Y:S04]  /*6c860*/  LDL.LU R22, [R1+0x1b8] ;  /* 0x0001b80001167983 */ /* 0x000ee80000300800 */
[----:B------:R-:W3:Y:S04]  /*6c870*/  LDL.LU R23, [R1+0x1bc] ;  /* 0x0001bc0001177983 */ /* 0x000ee80000300800 */
[----:B----4-:R0:W-:Y:S04]  /*6c880*/  STL.64 [R1+0x3d30], R6 ;  /* 0x003d300601007387 */ /* 0x0101e80000100a00 */
[----:B0-----:R-:W4:Y:S04]  /*6c890*/  LDL.LU R6, [R1+0x398] ;  /* 0x0003980001067983 */ /* 0x001f280000300800 */
[----:B------:R-:W4:Y:S04]  /*6c8a0*/  LDL.LU R7, [R1+0x39c] ;  /* 0x00039c0001077983 */ /* 0x000f280000300800 */
[----:B------:R-:W3:Y:S04]  /*6c8b0*/  LDL.LU R26, [R1+0x1a8] ;  /* 0x0001a800011a7983 */ /* 0x000ee80000300800 */
[----:B------:R-:W3:Y:S01]  /*6c8c0*/  LDL.LU R27, [R1+0x1ac] ;  /* 0x0001ac00011b7983 */ /* 0x000ee20000300800 */
[----:B--2---:R-:W-:Y:S03]  /*6c8d0*/  HMMA.16816.F32.BF16 R8, R12, R18, R8 ;  /* 0x000000120c08723c */ /* 0x004fe60000041808 */
[----:B----4-:R0:W-:Y:S04]  /*6c8e0*/  STL.64 [R1+0x3d48], R6 ;  /* 0x003d480601007387 */ /* 0x0101e80000100a00 */
[----:B0-----:R-:W2:Y:S04]  /*6c8f0*/  LDL.LU R6, [R1+0x378] ;  /* 0x0003780001067983 */ /* 0x001ea80000300800 */
[----:B------:R-:W2:Y:S04]  /*6c900*/  LDL.LU R7, [R1+0x37c] ;  /* 0x00037c0001077983 */ /* 0x000ea80000300800 */
[----:B--2---:R0:W-:Y:S04]  /*6c910*/  STL.64 [R1+0x3d68], R6 ;  /* 0x003d680601007387 */ /* 0x0041e80000100a00 */
[----:B0-----:R-:W2:Y:S04]  /*6c920*/  LDL.LU R6, [R1+0x338] ;  /* 0x0003380001067983 */ /* 0x001ea80000300800 */
[----:B------:R-:W2:Y:S04]  /*6c930*/  LDL.LU R7, [R1+0x33c] ;  /* 0x00033c0001077983 */ /* 0x000ea80000300800 */
[----:B------:R-:W4:Y:S04]  /*6c940*/  LDL.LU.64 R18, [R1+0x3db0] ;  /* 0x003db00001127983 */ /* 0x000f280000300a00 */
[----:B------:R-:W2:Y:S04]  /*6c950*/  LDL.LU.64 R16, [R1+0x3da8] ;  /* 0x003da80001107983 */ /* 0x000ea80000300a00 */
[----:B------:R-:W-:Y:S04]  /*6c960*/  STL.64 [R1+0x3a0], R8 ;  /* 0x0003a00801007387 */ /* 0x000fe80000100a00 */
[----:B------:R0:W-:Y:S04]  /*6c970*/  STL.64 [R1+0x3a8], R10 ;  /* 0x0003a80a01007387 */ /* 0x0001e80000100a00 */
[----:B0-----:R-:W4:Y:S04]  /*6c980*/  LDL.LU R10, [R1+0x588] ;  /* 0x00058800010a7983 */ /* 0x001f280000300800 */
[----:B------:R-:W4:Y:S01]  /*6c990*/  LDL.LU R11, [R1+0x58c] ;  /* 0x00058c00010b7983 */ /* 0x000f220000300800 */
[----:B---3--:R-:W-:-:S03]  /*6c9a0*/  IMAD.MOV.U32 R9, RZ, RZ, R20 ;  /* 0x000000ffff097224 */ /* 0x008fc600078e0014 */
[----:B----4-:R0:W-:Y:S04]  /*6c9b0*/  STL.64 [R1+0x3d28], R10 ;  /* 0x003d280a01007387 */ /* 0x0101e80000100a00 */
[----:B------:R-:W3:Y:S04]  /*6c9c0*/  LDL.LU R8, [R1+0x190] ;  /* 0x0001900001087983 */ /* 0x000ee80000300800 */
[----:B------:R-:W4:Y:S01]  /*6c9d0*/  LDL.LU R20, [R1+0x3da4] ;  /* 0x003da40001147983 */ /* 0x000f220000300800 */
[----:B0-----:R-:W-:Y:S02]  /*6c9e0*/  IMAD.MOV.U32 R10, RZ, RZ, R21 ;  /* 0x000000ffff0a7224 */ /* 0x001fe400078e0015 */
[----:B--2---:R-:W-:Y:S01]  /*6c9f0*/  IMAD.MOV.U32 R11, RZ, RZ, R16 ;  /* 0x000000ffff0b7224 */ /* 0x004fe200078e0010 */
[----:B------:R-:W2:Y:S04]  /*6ca00*/  LDL.LU R21, [R1+0x3da0] ;  /* 0x003da00001157983 */ /* 0x000ea80000300800 */
[----:B------:R-:W4:Y:S04]  /*6ca10*/  LDL.LU R16, [R1+0x3d9c] ;  /* 0x003d9c0001107983 */ /* 0x000f280000300800 */
[----:B------:R0:W-:Y:S02]  /*6ca20*/  STL.64 [R1+0x3d40], R10 ;  /* 0x003d400a01007387 */ /* 0x0001e40000100a00 */
[----:B0-----:R-:W-:-:S02]  /*6ca30*/  IMAD.MOV.U32 R10, RZ, RZ, R19 ;  /* 0x000000ffff0a7224 */ /* 0x001fc400078e0013 */
[----:B---3--:R0:W-:Y:S02]  /*6ca40*/  STL.64 [R1+0x3d38], R8 ;  /* 0x003d380801007387 */ /* 0x0081e40000100a00 */
[----:B0-----:R-:W-:Y:S02]  /*6ca50*/  IMAD.MOV.U32 R8, RZ, RZ, R17 ;  /* 0x000000ffff087224 */ /* 0x001fe400078e0011 */
[----:B------:R-:W4:Y:S01]  /*6ca60*/  LDL.LU R17, [R1+0x3d98] ;  /* 0x003d980001117983 */ /* 0x000f220000300800 */
[----:B------:R-:W-:-:S03]  /*6ca70*/  IMAD.MOV.U32 R9, RZ, RZ, R18 ;  /* 0x000000ffff097224 */ /* 0x000fc600078e0012 */
[----:B------:R-:W4:Y:S04]  /*6ca80*/  LDL.LU R18, [R1+0x3d94] ;  /* 0x003d940001127983 */ /* 0x000f280000300800 */
[----:B------:R-:W4:Y:S04]  /*6ca90*/  LDL.LU R19, [R1+0x3d90] ;  /* 0x003d900001137983 */ /* 0x000f280000300800 */
[----:B------:R-:W3:Y:S01]  /*6caa0*/  LDL.LU R11, [R1+0x36c] ;  /* 0x00036c00010b7983 */ /* 0x000ee20000300800 */
[----:B----4-:R-:W-:Y:S03]  /*6cab0*/  HMMA.16816.F32.BF16 R16, R12, R22, R16 ;  /* 0x000000160c10723c */ /* 0x010fe60000041810 */
[----:B---3--:R2:W-:Y:S04]  /*6cac0*/  STL.64 [R1+0x3d58], R10 ;  /* 0x003d580a01007387 */ /* 0x0085e80000100a00 */
[----:B------:R0:W-:Y:S01]  /*6cad0*/  STL.64 [R1+0x3d50], R8 ;  /* 0x003d500801007387 */ /* 0x0001e20000100a00 */
[----:B--2---:R-:W-:-:S02]  /*6cae0*/  IMAD.MOV.U32 R10, RZ, RZ, R21 ;  /* 0x000000ffff0a7224 */ /* 0x004fc400078e0015 */
[----:B------:R-:W-:Y:S01]  /*6caf0*/  IMAD.MOV.U32 R11, RZ, RZ, R20 ;  /* 0x000000ffff0b7224 */ /* 0x000fe200078e0014 */
[----:B0-----:R-:W2:Y:S04]  /*6cb00*/  LDL.LU R8, [R1+0x320] ;  /* 0x0003200001087983 */ /* 0x001ea80000300800 */
[----:B------:R-:W2:Y:S04]  /*6cb10*/  LDL.LU R9, [R1+0x324] ;  /* 0x0003240001097983 */ /* 0x000ea80000300800 */
[----:B------:R-:W3:Y:S04]  /*6cb20*/  LDL.LU.64 R22, [R1+0x3d88] ;  /* 0x003d880001167983 */ /* 0x000ee80000300a00 */
[----:B------:R-:W3:Y:S04]  /*6cb30*/  LDL.LU.64 R20, [R1+0x3d80] ;  /* 0x003d800001147983 */ /* 0x000ee80000300a00 */
[----:B------:R0:W-:Y:S04]  /*6cb40*/  STL.64 [R1+0x380], R16 ;  /* 0x0003801001007387 */ /* 0x0001e80000100a00 */
[----:B------:R1:W-:Y:S04]  /*6cb50*/  STL.64 [R1+0x388], R18 ;  /* 0x0003881201007387 */ /* 0x0003e80000100a00 */
[----:B0-----:R-:W4:Y:S04]  /*6cb60*/  LDL.LU R16, [R1+0x340] ;  /* 0x0003400001107983 */ /* 0x001f280000300800 */
[----:B------:R-:W4:Y:S01]  /*6cb70*/  LDL.LU R17, [R1+0x344] ;  /* 0x0003440001117983 */ /* 0x000f220000300800 */
[----:B-1----:R-:W-:-:S02]  /*6cb80*/  IMAD.MOV.U32 R18, RZ, RZ, R25 ;  /* 0x000000ffff127224 */ /* 0x002fc400078e0019 */
[----:B------:R-:W-:Y:S01]  /*6cb90*/  IMAD.MOV.U32 R19, RZ, RZ, R24 ;  /* 0x000000ffff137224 */ /* 0x000fe200078e0018 */
[----:B---3--:R-:W-:Y:S01]  /*6cba0*/  HMMA.16816.F32.BF16 R20, R12, R26, R20 ;  /* 0x0000001a0c14723c */ /* 0x008fe20000041814 */
[----:B------:R-:W3:Y:S04]  /*6cbb0*/  LDL.LU.64 R26, [R1+0x3d78] ;  /* 0x003d7800011a7983 */ /* 0x000ee80000300a00 */
[----:B------:R-:W3:-:S15]  /*6cbc0*/  LDL.LU.64 R24, [R1+0x3d70] ;  /* 0x003d700001187983 */ /* 0x000ede0000300a00 */
[----:B------:R-:W-:-:S03]  /*6cbd0*/  NOP ;  /* 0x0000000000007918 */ /* 0x000fc60000000000 */
[----:B------:R-:W-:Y:S04]  /*6cbe0*/  STL.64 [R1+0x160], R20 ;  /* 0x0001601401007387 */ /* 0x000fe80000100a00 */
[----:B------:R0:W-:Y:S04]  /*6cbf0*/  STL.64 [R1+0x168], R22 ;  /* 0x0001681601007387 */ /* 0x0001e80000100a00 */
[----:B0-----:R-:W4:Y:S04]  /*6cc00*/  LDL.LU R22, [R1+0x568] ;  /* 0x0005680001167983 */ /* 0x001f280000300800 */
[----:B------:R-:W4:Y:S01]  /*6cc10*/  LDL.LU R23, [R1+0x56c] ;  /* 0x00056c0001177983 */ /* 0x000f220000300800 */
[----:B---3--:R-:W-:Y:S03]  /*6cc20*/  HMMA.16816.F32.BF16 R24, R12, R6, R24 ;  /* 0x000000060c18723c */ /* 0x008fe60000041818 */
[----:B------:R-:W2:-:S15]  /*6cc30*/  LDL.LU.64 R6, [R1+0x3d68] ;  /* 0x003d680001067983 */ /* 0x000e9e0000300a00 */
[----:B------:R-:W-:-:S05]  /*6cc40*/  NOP ;  /* 0x0000000000007918 */ /* 0x000fca0000000000 */
[----:B------:R0:W-:Y:S04]  /*6cc50*/  STL.64 [R1+0x150], R24 ;  /* 0x0001501801007387 */ /* 0x0001e80000100a00 */
[----:B------:R1:W-:Y:S04]  /*6cc60*/  STL.64 [R1+0x158], R26 ;  /* 0x0001581a01007387 */ /* 0x0003e80000100a00 */
[----:B0-----:R-:W4:Y:S04]  /*6cc70*/  LDL.LU R24, [R1+0x350] ;  /* 0x0003500001187983 */ /* 0x001f280000300800 */
[----:B------:R-:W4:Y:S01]  /*6cc80*/  LDL.LU R25, [R1+0x354] ;  /* 0x0003540001197983 */ /* 0x000f220000300800 */
[----:B-1----:R-:W-:-:S03]  /*6cc90*/  IMAD.MOV.U32 R26, RZ, RZ, R0 ;  /* 0x000000ffff1a7224 */ /* 0x002fc600078e0000 */
        /* <DEDUP_REMOVED lines=14> */
[----:B0-----:R-:W2:Y:S01]  /*6cd80*/  LDL.LU.64 R6, [R1+0x3d30] ;  /* 0x003d300001067983 */ /* 0x001ea20000300a00 */
[----:B------:R-:W-:Y:S01]  /*6cd90*/  IMAD.MOV.U32 R27, RZ, RZ, R29 ;  /* 0x000000ffff1b7224 */ /* 0x000fe200078e001d */
[----:B--2---:R-:W-:Y:S02]  /*6cda0*/  HMMA.16816.F32.BF16 R4, R12, R6, R8 ;  /* 0x000000060c04723c */ /* 0x004fe40000041808 */
[----:B------:R-:W2:-:S15]  /*6cdb0*/  LDL.LU.64 R10, [R1+0x3d28] ;  /* 0x003d2800010a7983 */ /* 0x000e9e0000300a00 */
[----:B------:R-:W-:-:S06]  /*6cdc0*/  NOP ;  /* 0x0000000000007918 */ /* 0x000fcc0000000000 */
[----:B------:R-:W-:Y:S04]  /*6cdd0*/  STL.64 [R1+0x190], R4 ;  /* 0x0001900401007387 */ /* 0x000fe80000100a00 */
[----:B------:R0:W-:Y:S04]  /*6cde0*/  STL.64 [R1+0x198], R6 ;  /* 0x0001980601007387 */ /* 0x0001e80000100a00 */
[----:B0-----:R-:W2:Y:S01]  /*6cdf0*/  LDL.LU.64 R6, [R1+0x3d20] ;  /* 0x003d200001067983 */ /* 0x001ea20000300a00 */
[----:B----4-:R-:W-:Y:S03]  /*6ce00*/  HMMA.16816.F32.BF16 R20, R12, R22, R24 ;  /* 0x000000160c14723c */ /* 0x010fe60000041818 */
[----:B------:R-:W4:Y:S04]  /*6ce10*/  LDL.LU.64 R4, [R1+0x3d18] ;  /* 0x003d180001047983 */ /* 0x000f280000300a00 */
[----:B------:R-:W-:Y:S04]  /*6ce20*/  STL.64 [R1+0x3d10], R14 ;  /* 0x003d100e01007387 */ /* 0x000fe80000100a00 */
[----:B---3--:R-:W-:-:S12]  /*6ce30*/  LDSM.16.M88.4 R24, [R0+UR6+0x17080] ;  /* 0x017080060018783b */ /* 0x008fd80008000200 */
[----:B------:R-:W-:Y:S04]  /*6ce40*/  STL.64 [R1+0x1a0], R20 ;  /* 0x0001a01401007387 */ /* 0x000fe80000100a00 */
[----:B------:R-:W-:Y:S04]  /*6ce50*/  STL.64 [R1+0x1a8], R22 ;  /* 0x0001a81601007387 */ /* 0x000fe80000100a00 */
[----:B------:R-:W-:Y:S04]  /*6ce60*/  STL.64 [R1+0x3d08], R12 ;  /* 0x003d080c01007387 */ /* 0x000fe80000100a00 */
[----:B------:R-:W-:Y:S01]  /*6ce70*/  LDSM.16.M88.4 R20, [R0+UR6+0x16080] ;  /* 0x016080060014783b */ /* 0x000fe20008000200 */
[----:B--2---:R-:W-:Y:S03]  /*6ce80*/  HMMA.16816.F32.BF16 R8, R12, R10, R16 ;  /* 0x0000000a0c08723c */ /* 0x004fe60000041810 */
[----:B------:R-:W-:Y:S04]  /*6ce90*/  LDSM.16.M88.4 R16, [R0+UR6+0x80] ;  /* 0x000080060010783b */ /* 0x000fe80008000200 */
[----:B------:R-:W-:-:S15]  /*6cea0*/  LDSM.16.M88.4 R12, [R0+UR6+0x1080] ;  /* 0x00108006000c783b */ /* 0x000fde0008000200 */
[----:B------:R-:W-:-:S01]  /*6ceb0*/  NOP ;  /* 0x0000000000007918 */ /* 0x000fc20000000000 */
[----:B------:R-:W-:Y:S04]  /*6cec0*/  STL.64 [R1+0x1c0], R8 ;  /* 0x0001c00801007387 */ /* 0x000fe80000100a00 */
[----:B------:R-:W-:Y:S04]  /*6ced0*/  STL.64 [R1+0x1c8], R10 ;  /* 0x0001c80a01007387 */ /* 0x000fe80000100a00 */
[----:B------:R-:W0:Y:S04]  /*6cee0*/  LDSM.16.MT88.4 R8, [R7+0x20800] ;  /* 0x020800000708783b */ /* 0x000e280000004200 */
[----:B0-----:R-:W-:Y:S04]  /*6cef0*/  STL.64 [R1+0x3c50], R10 ;  /* 0x003c500a01007387 */ /* 0x001fe80000100a00 */
[----:B------:R0:W-:Y:S04]  /*6cf00*/  STL.64 [R1+0x3c48], R8 ;  /* 0x003c480801007387 */ /* 0x0001e80000100a00 */
[----:B------:R-:W-:Y:S01]  /*6cf10*/  STL.64 [R1+0x348], R18 ;  /* 0x0003481201007387 */ /* 0x000fe20000100a00 */
[----:B0-----:R-:W-:-:S02]  /*6cf20*/  IMAD.MOV.U32 R8, RZ, RZ, R17 ;  /* 0x000000ffff087224 */ /* 0x001fc400078e0011 */
[----:B------:R-:W-:Y:S02]  /*6cf30*/  IMAD.MOV.U32 R9, RZ, RZ, R16 ;  /* 0x000000ffff097224 */ /* 0x000fe400078e0010 */
[----:B------:R-:W-:Y:S01]  /*6cf40*/  IMAD.MOV.U32 R11, RZ, RZ, R12 ;  /* 0x000000ffff0b7224 */ /* 0x000fe200078e000c */
[----:B------:R-:W-:Y:S01]  /*6cf50*/  STL [R1+0x3c78], R8 ;  /* 0x003c780801007387 */ /* 0x000fe20000100800 */
[----:B------:R-:W-:-:S03]  /*6cf60*/  IMAD.MOV.U32 R10, RZ, RZ, R13 ;  /* 0x000000ffff0a7224 */ /* 0x000fc600078e000d */
[----:B------:R-:W-:Y:S04]  /*6cf70*/  STL [R1+0x3c74], R9 ;  /* 0x003c740901007387 */ /* 0x000fe80000100800 */
[----:B------:R-:W-:Y:S04]  /*6cf80*/  STL.64 [R1+0x338], R14 ;  /* 0x0003380e01007387 */ /* 0x000fe80000100a00 */
[----:B------:R-:W0:Y:S04]  /*6cf90*/  LDSM.16.M88.4 R12, [R0+UR6+0x2080] ;  /* 0x00208006000c783b */ /* 0x000e280008000200 */
        /* <DEDUP_REMOVED lines=81> */
[----:B0-----:R-:W-:Y:S02]  /*6d4b0*/  IMAD.MOV.U32 R9, RZ, RZ, R13 ;  /* 0x000000ffff097224 */ /* 0x001fe400078e000d */
[----:B------:R-:W-:Y:S01]  /*6d4c0*/  IMAD.MOV.U32 R8, RZ, RZ, R12 ;  /* 0x000000ffff087224 */ /* 0x000fe200078e000c */
[----:B------:R-:W-:Y:S01]  /*6d4d0*/  STL.64 [R1+0x258], R14 ;  /* 0x0002580e01007387 */ /* 0x000fe20000100a00 */
[----:B------:R-:W-:-:S03]  /*6d4e0*/  IMAD.MOV.U32 R13, RZ, RZ, R16 ;  /* 0x000000ffff0d7224 */ /* 0x000fc600078e0010 */
[----:B------:R-:W-:Y:S01]  /*6d4f0*/  STL [R1+0x3cf0], R9 ;  /* 0x003cf00901007387 */ /* 0x000fe20000100800 */
[----:B------:R-:W-:-:S03]  /*6d500*/  IMAD.MOV.U32 R12, RZ, RZ, R17 ;  /* 0x000000ffff0c7224 */ /* 0x000fc600078e0011 */
[----:B------:R-:W-:Y:S04]  /*6d510*/  STL [R1+0x3cec], R8 ;  /* 0x003cec0801007387 */ /* 0x000fe80000100800 */
[----:B------:R-:W-:Y:S04]  /*6d520*/  STL.64 [R1+0x248], R18 ;  /* 0x0002481201007387 */ /* 0x000fe80000100a00 */
[----:B------:R-:W0:Y:S02]  /*6d530*/  LDSM.16.M88.4 R16, [R0+UR6+0x11080] ;  /* 0x011080060010783b */ /* 0x000e240008000200 */
[----:B0-----:R-:W-:-:S02]  /*6d540*/  IMAD.MOV.U32 R10, RZ, RZ, R16 ;  /* 0x000000ffff0a7224 */ /* 0x001fc400078e0010 */
[----:B------:R-:W-:Y:S01]  /*6d550*/  STL.64 [R1+0x238], R18 ;  /* 0x0002381201007387 */ /* 0x000fe20000100a00 */
[----:B------:R-:W-:-:S03]  /*6d560*/  IMAD.MOV.U32 R11, RZ, RZ, R17 ;  /* 0x000000ffff0b7224 */ /* 0x000fc600078e0011 */
[----:B------:R-:W0:Y:S02]  /*6d570*/  LDSM.16.M88.4 R16, [R0+UR6+0x12080] ;  /* 0x012080060010783b */ /* 0x000e240008000200 */
[----:B0-----:R-:W-:Y:S02]  /*6d580*/  IMAD.MOV.U32 R3, RZ, RZ, R16 ;  /* 0x000000ffff037224 */ /* 0x001fe400078e0010 */
[----:B------:R-:W-:Y:S01]  /*6d590*/  STL.64 [R1+0x228], R18 ;  /* 0x0002281201007387 */ /* 0x000fe20000100a00 */
[----:B------:R-:W-:-:S03]  /*6d5a0*/  IMAD.MOV.U32 R2, RZ, RZ, R17 ;  /* 0x000000ffff027224 */ /* 0x000fc600078e0011 */
[----:B------:R-:W0:Y:S02]  /*6d5b0*/  LDSM.16.M88.4 R16, [R0+UR6+0x13080] ;  /* 0x013080060010783b */ /* 0x000e240008000200 */
[----:B0-----:R-:W-:Y:S02]  /*6d5c0*/  IMAD.MOV.U32 R9, RZ, RZ, R16 ;  /* 0x000000ffff097224 */ /* 0x001fe400078e0010 */
[----:B------:R-:W-:Y:S01]  /*6d5d0*/  IMAD.MOV.U32 R8, RZ, RZ, R17 ;  /* 0x000000ffff087224 */ /* 0x000fe200078e0011 */
[----:B------:R-:W-:Y:S04]  /*6d5e0*/  STL.64 [R1+0x218], R18 ;  /* 0x0002181201007387 */ /* 0x000fe80000100a00 */
[----:B------:R-:W0:Y:S04]  /*6d5f0*/  LDSM.16.M88.4 R16, [R0+UR6+0x15080] ;  /* 0x015080060010783b */ /* 0x000e280008000200 */
[----:B------:R-:W-:Y:S04]  /*6d600*/  STL.64 [R1+0x3d00], R10 ;  /* 0x003d000a01007387 */ /* 0x000fe80000100a00 */
[----:B------:R-:W-:Y:S04]  /*6d610*/  STL.64 [R1+0x3cf8], R8 ;  /* 0x003cf80801007387 */ /* 0x000fe80000100a00 */
[----:B------:R-:W1:Y:S01]  /*6d620*/  LDSM.16.M88.4 R8, [R0+UR6+0x14080] ;  /* 0x014080060008783b */ /* 0x000e620008000200 */
[----:B0-----:R-:W-:-:S03]  /*6d630*/  IMAD.MOV.U32 R29, RZ, RZ, R19 ;  /* 0x000000ffff1d7224 */ /* 0x001fc600078e0013 */
[----:B-1----:R-:W-:Y:S04]  /*6d640*/  STL.64 [R1+0x200], R8 ;  /* 0x0002000801007387 */ /* 0x002fe80000100a00 */
[----:B------:R-:W-:Y:S04]  /*6d650*/  STL.64 [R1+0x208], R10 ;  /* 0x0002080a01007387 */ /* 0x000fe80000100a00 */
[----:B------:R0:W-:Y:S04]  /*6d660*/  STL [R1+0x3990], R29 ;  /* 0x0039901d01007387 */ /* 0x0001e80000100800 */
[----:B------:R-:W-:Y:S04]  /*6d670*/  STL [R1+0x1f8], R18 ;  /* 0x0001f81201007387 */ /* 0x000fe80000100800 */
[----:B------:R-:W-:Y:S04]  /*6d680*/  STL.64 [R1+0x3a60], R16 ;  /* 0x003a601001007387 */ /* 0x000fe80000100a00 */
[----:B------:R-:W1:Y:S04]  /*6d690*/  LDSM.16.M88.4 R16, [R0+UR6+0x18080] ;  /* 0x018080060010783b */ /* 0x000e680008000200 */
[----:B------:R-:W2:Y:S04]  /*6d6a0*/  LDSM.16.M88.4 R8, [R0+UR6+0x19080] ;  /* 0x019080060008783b */ /* 0x000ea80008000200 */
[----:B------:R2:W-:Y:S04]  /*6d6b0*/  STL [R1+0x3a40], R20 ;  /* 0x003a401401007387 */ /* 0x0005e80000100800 */
[----:B------:R3:W-:Y:S01]  /*6d6c0*/  STL [R1+0x3a3c], R21 ;  /* 0x003a3c1501007387 */ /* 0x0007e20000100800 */
[----:B0-----:R-:W-:-:S03]  /*6d6d0*/  IMAD.MOV.U32 R29, RZ, RZ, R12 ;  /* 0x000000ffff1d7224 */ /* 0x001fc600078e000c */
[----:B-1----:R-:W-:Y:S04]  /*6d6e0*/  STL.64 [R1+0x350], R16 ;  /* 0x0003501001007387 */ /* 0x002fe80000100a00 */
[----:B------:R-:W-:Y:S01]  /*6d6f0*/  STL.64 [R1+0x358], R18 ;  /* 0x0003581201007387 */ /* 0x000fe20000100a00 */
[----:B--2---:R-:W-:Y:S02]  /*6d700*/  IMAD.MOV.U32 R20, RZ, RZ, R8 ;  /* 0x000000ffff147224 */ /* 0x004fe400078e0008 */
[----:B---3--:R-:W-:Y:S01]  /*6d710*/  IMAD.MOV.U32 R21, RZ, RZ, R9 ;  /* 0x000000ffff157224 */ /* 0x008fe200078e0009 */
[----:B------:R-:W-:Y:S04]  /*6d720*/  STL.64 [R1+0x368], R10 ;  /* 0x0003680a01007387 */ /* 0x000fe80000100a00 */
[----:B------:R-:W0:Y:S04]  /*6d730*/  LDSM.16.M88.4 R8, [R0+UR6+0x1a080] ;  /* 0x01a080060008783b */ /* 0x000e280008000200 */
[----:B------:R-:W-:Y:S04]  /*6d740*/  STL [R1+0x3a48], R21 ;  /* 0x003a481501007387 */ /* 0x000fe80000100800 */
[----:B------:R-:W-:Y:S04]  /*6d750*/  STL [R1+0x3a44], R20 ;  /* 0x003a441401007387 */ /* 0x000fe80000100800 */
[----:B------:R1:W-:Y:S02]  /*6d760*/  STL.64 [R1+0x1e8], R22 ;  /* 0x0001e81601007387 */ /* 0x0003e40000100a00 */
[----:B-1----:R-:W-:-:S02]  /*6d770*/  IMAD.MOV.U32 R23, RZ, RZ, R13 ;  /* 0x000000ffff177224 */ /* 0x002fc400078e000d */
[----:B------:R-:W1:Y:S04]  /*6d780*/  LDSM.16.M88.4 R12, [R0+UR6+0x1b080] ;  /* 0x01b08006000c783b */ /* 0x000e680008000200 */
[----:B0-----:R0:W-:Y:S04]  /*6d790*/  STL.64 [R1+0x370], R8 ;  /* 0x0003700801007387 */ /* 0x0011e80000100a00 */
[----:B------:R2:W-:Y:S04]  /*6d7a0*/  STL.64 [R1+0x378], R10 ;  /* 0x0003780a01007387 */ /* 0x0005e80000100a00 */
[----:B0-----:R-:W3:Y:S04]  /*6d7b0*/  LDL.LU R8, [R1+0x510] ;  /* 0x0005100001087983 */ /* 0x001ee80000300800 */
[----:B------:R-:W3:Y:S04]  /*6d7c0*/  LDL.LU R9, [R1+0x514] ;  /* 0x0005140001097983 */ /* 0x000ee80000300800 */
[----:B--2---:R-:W3:Y:S04]  /*6d7d0*/  LDL.LU R10, [R1+0x518] ;  /* 0x00051800010a7983 */ /* 0x004ee80000300800 */
[----:B------:R-:W3:Y:S04]  /*6d7e0*/  LDL.LU R11, [R1+0x51c] ;  /* 0x00051c00010b7983 */ /* 0x000ee80000300800 */
[----:B------:R-:W-:Y:S04]  /*6d7f0*/  STL.64 [R1+0x1d8], R26 ;  /* 0x0001d81a01007387 */ /* 0x000fe80000100a00 */
[----:B------:R0:W-:Y:S04]  /*6d800*/  STL.64 [R1+0x3a30], R24 ;  /* 0x003a301801007387 */ /* 0x0001e80000100a00 */
[----:B-1----:R-:W-:Y:S01]  /*6d810*/  STL.64 [R1+0x398], R14 ;  /* 0x0003980e01007387 */ /* 0x002fe20000100a00 */
[----:B0-----:R-:W-:-:S02]  /*6d820*/  IMAD.MOV.U32 R25, RZ, RZ, R12 ;  /* 0x000000ffff197224 */ /* 0x001fc400078e000c */
[----:B------:R-:W-:Y:S02]  /*6d830*/  IMAD.MOV.U32 R24, RZ, RZ, R13 ;  /* 0x000000ffff187224 */ /* 0x000fe400078e000d */
        /* <DEDUP_REMOVED lines=13> */
[----:B------:R-:W-:Y:S01]  /*6d910*/  STL.64 [R1+0x3c40], R20 ;  /* 0x003c401401007387 */ /* 0x000fe20000100a00 */
[----:B------:R-:W-:Y:S02]  /*6d920*/  IMAD.MOV.U32 R17, RZ, RZ, R6 ;  /* 0x000000ffff117224 */ /* 0x000fe400078e0006 */
[----:B----4-:R-:W-:Y:S02]  /*6d930*/  IMAD.MOV.U32 R18, RZ, RZ, R5 ;  /* 0x000000ffff127224 */ /* 0x010fe400078e0005 */
[----:B------:R-:W-:Y:S02]  /*6d940*/  IMAD.MOV.U32 R19, RZ, RZ, R4 ;  /* 0x000000ffff137224 */ /* 0x000fe400078e0004 */
[----:B------:R-:W-:Y:S04]  /*6d950*/  LDSM.16.MT88.4 R4, [R7+0x20a00] ;  /* 0x020a00000704783b */ /* 0x000fe80000004200 */
[----:B0-----:R-:W-:Y:S01]  /*6d960*/  STL [R1+0x550], R12 ;  /* 0x0005500c01007387 */ /* 0x001fe20000100800 */
[----:B------:R-:W-:-:S03]  /*6d970*/  IMAD.MOV.U32 R26, RZ, RZ, R13 ;  /* 0x000000ffff1a7224 */ /* 0x000fc600078e000d */
[----:B------:R-:W-:Y:S04]  /*6d980*/  STL.64 [R1+0x558], R14 ;  /* 0x0005580e01007387 */ /* 0x000fe80000100a00 */
[----:B------:R-:W0:Y:S01]  /*6d990*/  LDSM.16.M88.4 R12, [R0+UR6+0x1f080] ;  /* 0x01f08006000c783b */ /* 0x000e220008000200 */
[----:B------:R-:W-:Y:S02]  /*6d9a0*/  IMAD.MOV.U32 R16, RZ, RZ, R28 ;  /* 0x000000ffff107224 */ /* 0x000fe400078e001c */
[----:B0-----:R-:W-:Y:S01]  /*6d9b0*/  IMAD.MOV.U32 R28, RZ, RZ, R13 ;  /* 0x000000ffff1c7224 */ /* 0x001fe200078e000d */
[----:B------:R-:W-:Y:S04]  /*6d9c0*/  STL [R1+0x540], R12 ;  /* 0x0005400c01007387 */ /* 0x000fe80000100800 */
[----:B------:R0:W-:Y:S04]  /*6d9d0*/  STL.64 [R1+0x548], R14 ;  /* 0x0005480e01007387 */ /* 0x0001e80000100a00 */
[----:B0-----:R-:W3:Y:S04]  /*6d9e0*/  LDL.LU.64 R14, [R1+0x3d10] ;  /* 0x003d1000010e7983 */ /* 0x001ee80000300a00 */
[----:B------:R-:W3:Y:S04]  /*6d9f0*/  LDL.LU.64 R12, [R1+0x3d08] ;  /* 0x003d0800010c7983 */ /* 0x000ee80000300a00 */
[----:B------:R-:W-:Y:S04]  /*6da00*/  STL [R1+0x3a38], R28 ;  /* 0x003a381c01007387 */ /* 0x000fe80000100800 */
[----:B------:R0:W-:Y:S04]  /*6da10*/  STL.64 [R1+0x39a0], R6 ;  /* 0x0039a00601007387 */ /* 0x0001e80000100a00 */
[----:B------:R3:W-:Y:S04]  /*6da20*/  STL.64 [R1+0x3998], R4 ;  /* 0x0039980401007387 */ /* 0x0007e80000100a00 */
[----:B0-----:R-:W3:Y:S04]  /*6da30*/  LDL.LU R6, [R1+0x5a8] ;  /* 0x0005a80001067983 */ /* 0x001ee80000300800 */
[----:B------:R-:W3:Y:S02]  /*6da40*/  LDL.LU R7, [R1+0x5ac] ;  /* 0x0005ac0001077983 */ /* 0x000ee40000300800 */
[----:B---3--:R-:W-:Y:S02]  /*6da50*/  HMMA.16816.F32.BF16 R4, R12, R6, R8 ;  /* 0x000000060c04723c */ /* 0x008fe40000041808 */
[----:B------:R-:W2:Y:S04]  /*6da60*/  LDL.LU.64 R10, [R1+0x3d00] ;  /* 0x003d0000010a7983 */ /* 0x000ea80000300a00 */
[----:B------:R-:W3:-:S15]  /*6da70*/  LDL.LU.64 R8, [R1+0x3cf8] ;  /* 0x003cf80001087983 */ /* 0x000ede0000300a00 */
[----:B------:R-:W-:-:S03]  /*6da80*/  NOP ;  /* 0x0000000000007918 */ /* 0x000fc60000000000 */
[----:B------:R-:W-:Y:S02]  /*6da90*/  IMAD.MOV.U32 R27, RZ, RZ, R4 ;  /* 0x000000ffff1b7224 */ /* 0x000fe400078e0004 */
[----:B------:R-:W-:Y:S02]  /*6daa0*/  IMAD.MOV.U32 R24, RZ, RZ, R5 ;  /* 0x000000ffff187224 */ /* 0x000fe400078e0005 */
[----:B------:R-:W-:Y:S01]  /*6dab0*/  IMAD.MOV.U32 R25, RZ, RZ, R6 ;  /* 0x000000ffff197224 */ /* 0x000fe200078e0006 */
[----:B------:R-:W-:Y:S04]  /*6dac0*/  STL [R1+0x3c58], R7 ;  /* 0x003c580701007387 */ /* 0x000fe80000100800 */
[----:B------:R-:W-:Y:S04]  /*6dad0*/  STL.64 [R1+0x3a70], R26 ;  /* 0x003a701a01007387 */ /* 0x000fe80000100a00 */
[----:B------:R3:W-:Y:S02]  /*6dae0*/  STL.64 [R1+0x3a68], R24 ;  /* 0x003a681801007387 */ /* 0x0007e40000100a00 */
[----:B---3--:R-:W-:-:S02]  /*6daf0*/  IMAD.MOV.U32 R24, RZ, RZ, R9 ;  /* 0x000000ffff187224 */ /* 0x008fc400078e0009 */
[----:B------:R-:W-:Y:S01]  /*6db00*/  IMAD.MOV.U32 R25, RZ, RZ, R8 ;  /* 0x000000ffff197224 */ /* 0x000fe200078e0008 */
[----:B------:R-:W3:Y:S04]  /*6db10*/  LDL.LU R9, [R1+0x3cf0] ;  /* 0x003cf00001097983 */ /* 0x000ee80000300800 */
[----:B------:R-:W4:Y:S04]  /*6db20*/  LDL.LU R8, [R1+0x3cec] ;  /* 0x003cec0001087983 */ /* 0x000f280000300800 */
[----:B------:R0:W-:Y:S02]  /*6db30*/  STL.64 [R1+0x3a88], R24 ;  /* 0x003a881801007387 */ /* 0x0001e40000100a00 */
[----:B0-----:R-:W-:-:S02]  /*6db40*/  IMAD.MOV.U32 R24, RZ, RZ, R3 ;  /* 0x000000ffff187224 */ /* 0x001fc400078e0003 */
[----:B------:R-:W-:Y:S01]  /*6db50*/  IMAD.MOV.U32 R25, RZ, RZ, R2 ;  /* 0x000000ffff197224 */ /* 0x000fe200078e0002 */
[----:B------:R-:W3:Y:S04]  /*6db60*/  LDL.LU R3, [R1+0x3ce8] ;  /* 0x003ce80001037983 */ /* 0x000ee80000300800 */
[----:B------:R-:W3:Y:S04]  /*6db70*/  LDL.LU R2, [R1+0x3ce4] ;  /* 0x003ce40001027983 */ /* 0x000ee80000300800 */
[----:B------:R-:W-:Y:S04]  /*6db80*/  STL.64 [R1+0x3aa0], R24 ;  /* 0x003aa01801007387 */ /* 0x000fe80000100a00 */
[----:B------:R-:W-:Y:S04]  /*6db90*/  STL.64 [R1+0x3a80], R18 ;  /* 0x003a801201007387 */ /* 0x000fe80000100a00 */
[----:B------:R0:W-:Y:S04]  /*6dba0*/  STL.64 [R1+0x3a78], R16 ;  /* 0x003a781001007387 */ /* 0x0001e80000100a00 */
[----:B0-----:R-:W4:Y:S04]  /*6dbb0*/  LDL.LU R16, [R1+0x3c0] ;  /* 0x0003c00001107983 */ /* 0x001f280000300800 */
[----:B------:R-:W4:Y:S04]  /*6dbc0*/  LDL.LU R17, [R1+0x3c4] ;  /* 0x0003c40001117983 */ /* 0x000f280000300800 */
[----:B------:R-:W3:Y:S04]  /*6dbd0*/  LDL.LU R18, [R1+0x3c8] ;  /* 0x0003c80001127983 */ /* 0x000ee80000300800 */
[----:B------:R-:W3:Y:S01]  /*6dbe0*/  LDL.LU R19, [R1+0x3cc] ;  /* 0x0003cc0001137983 */ /* 0x000ee20000300800 */
[----:B--2---:R-:W-:-:S02]  /*6dbf0*/  IMAD.MOV.U32 R24, RZ, RZ, R10 ;  /* 0x000000ffff187224 */ /* 0x004fc400078e000a */
[----:B------:R-:W-:Y:S01]  /*6dc00*/  IMAD.MOV.U32 R25, RZ, RZ, R11 ;  /* 0x000000ffff197224 */ /* 0x000fe200078e000b */
[----:B------:R-:W2:Y:S04]  /*6dc10*/  LDL.LU R10, [R1+0x3ce0] ;  /* 0x003ce000010a7983 */ /* 0x000ea80000300800 */
[----:B------:R-:W2:Y:S04]  /*6dc20*/  LDL.LU R11, [R1+0x3cdc] ;  /* 0x003cdc00010b7983 */ /* 0x000ea80000300800 */
[----:B------:R-:W-:Y:S04]  /*6dc30*/  STL.64 [R1+0x3ab8], R24 ;  /* 0x003ab81801007387 */ /* 0x000fe80000100a00 */
[----:B---3--:R-:W-:Y:S04]  /*6dc40*/  STL.64 [R1+0x3a98], R18 ;  /* 0x003a981201007387 */ /* 0x008fe80000100a00 */
[----:B----4-:R0:W-:Y:S04]  /*6dc50*/  STL.64 [R1+0x3a90], R16 ;  /* 0x003a901001007387 */ /* 0x0101e80000100a00 */
[----:B0-----:R-:W3:Y:S04]  /*6dc60*/  LDL.LU R16, [R1+0x3d0] ;  /* 0x0003d00001107983 */ /* 0x001ee80000300800 */
[----:B------:R-:W3:Y:S04]  /*6dc70*/  LDL.LU R17, [R1+0x3d4] ;  /* 0x0003d40001117983 */ /* 0x000ee80000300800 */
[----:B------:R-:W4:Y:S04]  /*6dc80*/  LDL.LU R18, [R1+0x3d8] ;  /* 0x0003d80001127983 */ /* 0x000f280000300800 */
[----:B------:R-:W4:Y:S01]  /*6dc90*/  LDL.LU R19, [R1+0x3dc] ;  /* 0x0003dc0001137983 */ /* 0x000f220000300800 */
[----:B------:R-:W-:-:S02]  /*6dca0*/  IMAD.MOV.U32 R24, RZ, RZ, R23 ;  /* 0x000000ffff187224 */ /* 0x000fc400078e0017 */
[----:B------:R-:W-:-:S05]  /*6dcb0*/  IMAD.MOV.U32 R25, RZ, RZ, R29 ;  /* 0x000000ffff197224 */ /* 0x000fca00078e001d */
[----:B------:R-:W-:Y:S04]  /*6dcc0*/  STL.64 [R1+0x3ad0], R24 ;  /* 0x003ad01801007387 */ /* 0x000fe80000100a00 */
[----:B----4-:R-:W-:Y:S04]  /*6dcd0*/  STL.64 [R1+0x3ab0], R18 ;  /* 0x003ab01201007387 */ /* 0x010fe80000100a00 */
[----:B---3--:R0:W-:Y:S04]  /*6dce0*/  STL.64 [R1+0x3aa8], R16 ;  /* 0x003aa81001007387 */ /* 0x0081e80000100a00 */
[----:B0-----:R-:W3:Y:S04]  /*6dcf0*/  LDL.LU R16, [R1+0x3e0] ;  /* 0x0003e00001107983 */ /* 0x001ee80000300800 */
[----:B------:R-:W3:Y:S04]  /*6dd00*/  LDL.LU R17, [R1+0x3e4] ;  /* 0x0003e40001117983 */ /* 0x000ee80000300800 */
[----:B------:R-:W4:Y:S04]  /*6dd10*/  LDL.LU R18, [R1+0x3e8] ;  /* 0x0003e80001127983 */ /* 0x000f280000300800 */
[----:B------:R-:W4:Y:S01]  /*6dd20*/  LDL.LU R19, [R1+0x3ec] ;  /* 0x0003ec0001137983 */ /* 0x000f220000300800 */
[----:B------:R-:W-:-:S02]  /*6dd30*/  IMAD.MOV.U32 R24, RZ, RZ, R8 ;  /* 0x000000ffff187224 */ /* 0x000fc400078e0008 */
[----:B------:R-:W-:Y:S01]  /*6dd40*/  IMAD.MOV.U32 R25, RZ, RZ, R9 ;  /* 0x000000ffff197224 */ /* 0x000fe200078e0009 */
[----:B------:R-:W2:Y:S04]  /*6dd50*/  LDL.LU R8, [R1+0x3cd8] ;  /* 0x003cd80001087983 */ /* 0x000ea80000300800 */
[----:B------:R-:W2:Y:S04]  /*6dd60*/  LDL.LU R9, [R1+0x3cd4] ;  /* 0x003cd40001097983 */ /* 0x000ea80000300800 */
        /* <DEDUP_REMOVED lines=9> */
[----:B------:R-:W3:Y:S04]  /*6de00*/  LDL.LU R2, [R1+0x3cd0] ;  /* 0x003cd00001027983 */ /* 0x000ee80000300800 */
[----:B------:R-:W3:Y:S04]  /*6de10*/  LDL.LU R3, [R1+0x3ccc] ;  /* 0x003ccc0001037983 */ /* 0x000ee80000300800 */
[----:B------:R2:W-:Y:S02]  /*6de20*/  STL.64 [R1+0x3b00], R24 ;  /* 0x003b001801007387 */ /* 0x0005e40000100a00 */
[----:B--2---:R-:W-:-:S02]  /*6de30*/  IMAD.MOV.U32 R24, RZ, RZ, R11 ;  /* 0x000000ffff187224 */ /* 0x004fc400078e000b */
        /* <DEDUP_REMOVED lines=120> */
[----:B------:R-:W-:-:S05]  /*6e5c0*/  IMAD.MOV.U32 R25, RZ, RZ, R10 ;  /* 0x000000ffff197224 */ /* 0x000fca00078e000a */
[----:B------:R-:W-:Y:S04]  /*6e5d0*/  STL.64 [R1+0x3c38], R24 ;  /* 0x003c381801007387 */ /* 0x000fe80000100a00 */
[----:B----4-:R-:W-:Y:S04]  /*6e5e0*/  STL.64 [R1+0x3bd0], R18 ;  /* 0x003bd01201007387 */ /* 0x010fe80000100a00 */
[----:B---3--:R0:W-:Y:S04]  /*6e5f0*/  STL.64 [R1+0x3bc8], R16 ;  /* 0x003bc81001007387 */ /* 0x0081e80000100a00 */
[----:B0-----:R-:W2:Y:S04]  /*6e600*/  LDL.LU R16, [R1+0x4a0] ;  /* 0x0004a00001107983 */ /* 0x001ea80000300800 */
[----:B------:R-:W2:Y:S01]  /*6e610*/  LDL.LU R17, [R1+0x4a4] ;  /* 0x0004a40001117983 */ /* 0x000ea20000300800 */
[----:B------:R-:W-:-:S02]  /*6e620*/  IMAD.MOV.U32 R18, RZ, RZ, R3 ;  /* 0x000000ffff127224 */ /* 0x000fc400078e0003 */
[----:B------:R-:W-:Y:S01]  /*6e630*/  IMAD.MOV.U32 R19, RZ, RZ, R2 ;  /* 0x000000ffff137224 */ /* 0x000fe200078e0002 */
        /* <DEDUP_REMOVED lines=12> */
[----:B------:R-:W-:Y:S04]  /*6e700*/  STL.64 [R1+0x3be8], R18 ;  /* 0x003be81201007387 */ /* 0x000fe80000100a00 */
        /* <DEDUP_REMOVED lines=8> */
[----:B------:R-:W2:Y:S01]  /*6e790*/  LDL.LU R17, [R1+0x4c4] ;  /* 0x0004c40001117983 */ /* 0x000ea20000300800 */
[----:B------:R-:W-:-:S02]  /*6e7a0*/  IMAD.MOV.U32 R18, RZ, RZ, R2 ;  /* 0x000000ffff127224 */ /* 0x000fc400078e0002 */
[----:B---3--:R-:W-:Y:S01]  /*6e7b0*/  IMAD.MOV.U32 R19, RZ, RZ, R3 ;  /* 0x000000ffff137224 */ /* 0x008fe200078e0003 */
[----:B------:R-:W3:Y:S04]  /*6e7c0*/  LDL.LU R2, [R1+0x3c60] ;  /* 0x003c600001027983 */ /* 0x000ee80000300800 */
[----:B------:R-:W4:Y:S04]  /*6e7d0*/  LDL.LU R3, [R1+0x3c5c] ;  /* 0x003c5c0001037983 */ /* 0x000f280000300800 */
[----:B------:R-:W-:Y:S04]  /*6e7e0*/  STL.64 [R1+0x3c18], R18 ;  /* 0x003c181201007387 */ /* 0x000fe80000100a00 */
[----:B--2---:R0:W-:Y:S04]  /*6e7f0*/  STL.64 [R1+0x3c10], R16 ;  /* 0x003c101001007387 */ /* 0x0041e80000100a00 */
[----:B0-----:R-:W2:Y:S04]  /*6e800*/  LDL.LU R16, [R1+0x4d0] ;  /* 0x0004d00001107983 */ /* 0x001ea80000300800 */
[----:B------:R-:W2:Y:S04]  /*6e810*/  LDL.LU R17, [R1+0x4d4] ;  /* 0x0004d40001117983 */ /* 0x000ea80000300800 */
[----:B------:R-:W3:Y:S04]  /*6e820*/  LDL.LU R18, [R1+0x4d8] ;  /* 0x0004d80001127983 */ /* 0x000ee80000300800 */
[----:B------:R-:W3:Y:S01]  /*6e830*/  LDL.LU R19, [R1+0x4dc] ;  /* 0x0004dc0001137983 */ /* 0x000ee20000300800 */
[----:B------:R-:W-:Y:S01]  /*6e840*/  HMMA.16816.F32.BF16 R12, R12, R10, R4 ;  /* 0x0000000a0c0c723c */ /* 0x000fe20000041804 */
[----:B------:R-:W-:-:S02]  /*6e850*/  IMAD.MOV.U32 R24, RZ, RZ, R9 ;  /* 0x000000ffff187224 */ /* 0x000fc400078e0009 */
[----:B------:R-:W-:Y:S01]  /*6e860*/  IMAD.MOV.U32 R25, RZ, RZ, R8 ;  /* 0x000000ffff197224 */ /* 0x000fe200078e0008 */
[----:B---3--:R-:W-:Y:S04]  /*6e870*/  STL.64 [R1+0x3c30], R18 ;  /* 0x003c301201007387 */ /* 0x008fe80000100a00 */
[----:B--2---:R0:W-:Y:S04]  /*6e880*/  STL.64 [R1+0x3c28], R16 ;  /* 0x003c281001007387 */ /* 0x0041e80000100a00 */
[----:B0-----:R-:W2:Y:S04]  /*6e890*/  LDL.LU R16, [R1+0x4e0] ;  /* 0x0004e00001107983 */ /* 0x001ea80000300800 */
[----:B------:R-:W2:Y:S04]  /*6e8a0*/  LDL.LU R17, [R1+0x4e4] ;  /* 0x0004e40001117983 */ /* 0x000ea80000300800 */
[----:B------:R-:W3:Y:S04]  /*6e8b0*/  LDL.LU R7, [R1+0x3c58] ;  /* 0x003c580001077983 */ /* 0x000ee80000300800 */
[----:B------:R-:W2:Y:S04]  /*6e8c0*/  LDL.LU.64 R10, [R1+0x3c50] ;  /* 0x003c5000010a7983 */ /* 0x000ea80000300a00 */
[----:B------:R-:W2:Y:S01]  /*6e8d0*/  LDL.LU.64 R8, [R1+0x3c48] ;  /* 0x003c480001087983 */ /* 0x000ea20000300a00 */
[----:B----4-:R-:W-:-:S02]  /*6e8e0*/  IMAD.MOV.U32 R18, RZ, RZ, R3 ;  /* 0x000000ffff127224 */ /* 0x010fc400078e0003 */
[----:B------:R-:W-:Y:S02]  /*6e8f0*/  IMAD.MOV.U32 R6, RZ, RZ, R12 ;  /* 0x000000ffff067224 */ /* 0x000fe400078e000c */
[----:B------:R-:W-:Y:S01]  /*6e900*/  IMAD.MOV.U32 R3, RZ, RZ, R13 ;  /* 0x000000ffff037224 */ /* 0x000fe200078e000d */
[----:B------:R-:W4:Y:S04]  /*6e910*/  LDL.LU R12, [R1+0x200] ;  /* 0x00020000010c7983 */ /* 0x000f280000300800 */
[----:B------:R-:W4:Y:S01]  /*6e920*/  LDL.LU R13, [R1+0x204] ;  /* 0x00020400010d7983 */ /* 0x000f220000300800 */
[----:B--2---:R-:W-:Y:S03]  /*6e930*/  HMMA.16816.F32.BF16 R24, R8, R24, R20 ;  /* 0x000000180818723c */ /* 0x004fe60000041814 */
[----:B------:R-:W2:-:S15]  /*6e940*/  LDL.LU.64 R20, [R1+0x3c40] ;  /* 0x003c400001147983 */ /* 0x000e9e0000300a00 */
[----:B------:R-:W-:-:S05]  /*6e950*/  NOP ;  /* 0x0000000000007918 */ /* 0x000fca0000000000 */
[----:B------:R0:W-:Y:S01]  /*6e960*/  STL [R1+0x130], R24 ;  /* 0x0001301801007387 */ /* 0x0001e20000100800 */
[----:B------:R-:W-:-:S03]  /*6e970*/  IMAD.MOV.U32 R28, RZ, RZ, R25 ;  /* 0x000000ffff1c7224 */ /* 0x000fc600078e0019 */
[----:B0-----:R-:W3:Y:S01]  /*6e980*/  LDL.LU.64 R24, [R1+0x3c38] ;  /* 0x003c380001187983 */ /* 0x001ee20000300a00 */
[----:B------:R-:W-:Y:S02]  /*6e990*/  IMAD.MOV.U32 R19, RZ, RZ, R2 ;  /* 0x000000ffff137224 */ /* 0x000fe400078e0002 */
[----:B------:R-:W-:Y:S02]  /*6e9a0*/  IMAD.MOV.U32 R23, RZ, RZ, R26 ;  /* 0x000000ffff177224 */ /* 0x000fe400078e001a */
[----:B------:R-:W-:-:S03]  /*6e9b0*/  IMAD.MOV.U32 R22, RZ, RZ, R27 ;  /* 0x000000ffff167224 */ /* 0x000fc600078e001b */
        /* <DEDUP_REMOVED lines=127> */
[----:B------:R-:W4:Y:S04]  /*6f1b0*/  LDL.LU.64 R18, [R1+0x3a80] ;  /* 0x003a800001127983 */ /* 0x000f280000300a00 */
[----:B------:R-:W4:Y:S01]  /*6f1c0*/  LDL.LU.64 R16, [R1+0x3a78] ;  /* 0x003a780001107983 */ /* 0x000f220000300a00 */
[----:B------:R-:W-:-:S02]  /*6f1d0*/  IMAD.MOV.U32 R2, RZ, RZ, R14 ;  /* 0x000000ffff027224 */ /* 0x000fc400078e000e */
[----:B------:R-:W-:-:S14]  /*6f1e0*/  IMAD.MOV.U32 R0, RZ, RZ, R15 ;  /* 0x000000ffff007224 */ /* 0x000fdc00078e000f */
[----:B------:R-:W-:Y:S01]  /*6f1f0*/  STL.64 [R1], R24 ;  /* 0x0000001801007387 */ /* 0x000fe20000100a00 */
[----:B------:R-:W-:-:S03]  /*6f200*/  IMAD.MOV.U32 R29, RZ, RZ, R27 ;  /* 0x000000ffff1d7224 */ /* 0x000fc600078e001b */
[----:B------:R0:W-:Y:S04]  /*6f210*/  STL [R1+0x8], R26 ;  /* 0x0000081a01007387 */ /* 0x0001e80000100800 */
[----:B0-----:R-:W3:Y:S04]  /*6f220*/  LDL.LU.64 R26, [R1+0x3a70] ;  /* 0x003a7000011a7983 */ /* 0x001ee80000300a00 */
[----:B------:R-:W2:Y:S01]  /*6f230*/  LDL.LU.64 R24, [R1+0x3a68] ;  /* 0x003a680001187983 */ /* 0x000ea20000300a00 */
[----:B----4-:R-:W-:Y:S03]  /*6f240*/  HMMA.16816.F32.BF16 R12, R8, R12, R16 ;  /* 0x0000000c080c723c */ /* 0x010fe60000041810 */
[----:B------:R-:W4:-:S15]  /*6f250*/  LDL.LU.64 R16, [R1+0x3a60] ;  /* 0x003a600001107983 */ /* 0x000f1e0000300a00 */
[----:B------:R-:W-:-:S05]  /*6f260*/  NOP ;  /* 0x0000000000007918 */ /* 0x000fca0000000000 */
[----:B------:R0:W-:Y:S04]  /*6f270*/  STL.64 [R1+0x37f0], R14 ;  /* 0x0037f00e01007387 */ /* 0x0001e80000100a00 */
[----:B------:R1:W-:Y:S04]  /*6f280*/  STL.64 [R1+0x37e8], R12 ;  /* 0x0037e80c01007387 */ /* 0x0003e80000100a00 */
[----:B0-----:R-:W3:Y:S04]  /*6f290*/  LDL.LU R14, [R1+0x348] ;  /* 0x00034800010e7983 */ /* 0x001ee80000300800 */
[----:B------:R-:W3:Y:S04]  /*6f2a0*/  LDL.LU R15, [R1+0x34c] ;  /* 0x00034c00010f7983 */ /* 0x000ee80000300800 */
[----:B---3--:R0:W-:Y:S04]  /*6f2b0*/  STL.64 [R1+0x39a8], R14 ;  /* 0x0039a80e01007387 */ /* 0x0081e80000100a00 */
[----:B-1----:R-:W4:Y:S04]  /*6f2c0*/  LDL.LU R12, [R1+0x3a0] ;  /* 0x0003a000010c7983 */ /* 0x002f280000300800 */
[----:B------:R-:W4:Y:S04]  /*6f2d0*/  LDL.LU R13, [R1+0x3a4] ;  /* 0x0003a400010d7983 */ /* 0x000f280000300800 */
[----:B0-----:R-:W4:Y:S04]  /*6f2e0*/  LDL.LU R14, [R1+0x3a8] ;  /* 0x0003a800010e7983 */ /* 0x001f280000300800 */
[----:B------:R-:W4:Y:S04]  /*6f2f0*/  LDL.LU R15, [R1+0x3ac] ;  /* 0x0003ac00010f7983 */ /* 0x000f280000300800 */
[----:B------:R-:W3:Y:S01]  /*6f300*/  LDL.LU R4, [R1+0x550] ;  /* 0x0005500001047983 */ /* 0x000ee20000300800 */
[----:B------:R-:W-:-:S03]  /*6f310*/  IMAD.MOV.U32 R5, RZ, RZ, R26 ;  /* 0x000000ffff057224 */ /* 0x000fc600078e001a */
[----:B------:R-:W2:Y:S01]  /*6f320*/  LDL.LU R26, [R1+0x3a58] ;  /* 0x003a5800011a7983 */ /* 0x000ea20000300800 */
[----:B----4-:R-:W-:Y:S03]  /*6f330*/  HMMA.16816.F32.BF16 R16, R8, R16, R12 ;  /* 0x000000100810723c */ /* 0x010fe6000004180c */
[----:B---3--:R0:W-:Y:S04]  /*6f340*/  STL.64 [R1+0x39b0], R4 ;  /* 0x0039b00401007387 */ /* 0x0081e80000100a00 */
[----:B------:R-:W-:Y:S02]  /*6f350*/  IMAD.MOV.U32 R12, RZ, RZ, R27 ;  /* 0x000000ffff0c7224 */ /* 0x000fe400078e001b */
[----:B------:R-:W3:Y:S01]  /*6f360*/  LDL.LU R27, [R1+0x3a54] ;  /* 0x003a5400011b7983 */ /* 0x000ee20000300800 */
[----:B--2---:R-:W-:-:S02]  /*6f370*/  IMAD.MOV.U32 R14, RZ, RZ, R25 ;  /* 0x000000ffff0e7224 */ /* 0x004fc400078e0019 */
[----:B------:R-:W-:Y:S02]  /*6f380*/  IMAD.MOV.U32 R15, RZ, RZ, R7 ;  /* 0x000000ffff0f7224 */ /* 0x000fe400078e0007 */
[----:B------:R-:W-:Y:S02]  /*6f390*/  IMAD.MOV.U32 R13, RZ, RZ, R24 ;  /* 0x000000ffff0d7224 */ /* 0x000fe400078e0018 */
[----:B------:R-:W2:Y:S01]  /*6f3a0*/  LDL.LU R24, [R1+0x3a50] ;  /* 0x003a500001187983 */ /* 0x000ea20000300800 */
[----:B0-----:R-:W-:Y:S02]  /*6f3b0*/  IMAD.MOV.U32 R4, RZ, RZ, R21 ;  /* 0x000000ffff047224 */ /* 0x001fe400078e0015 */
[----:B------:R-:W-:Y:S01]  /*6f3c0*/  IMAD.MOV.U32 R5, RZ, RZ, R20 ;  /* 0x000000ffff057224 */ /* 0x000fe200078e0014 */
[----:B------:R-:W4:Y:S04]  /*6f3d0*/  LDL.LU R25, [R1+0x3a4c] ;  /* 0x003a4c0001197983 */ /* 0x000f280000300800 */
[----:B------:R-:W-:Y:S04]  /*6f3e0*/  STL.64 [R1+0x39c0], R14 ;  /* 0x0039c00e01007387 */ /* 0x000fe80000100a00 */
[----:B------:R-:W-:Y:S04]  /*6f3f0*/  STL.64 [R1+0x39b8], R12 ;  /* 0x0039b80c01007387 */ /* 0x000fe80000100a00 */
[----:B------:R-:W2:Y:S04]  /*6f400*/  LDL.LU R21, [R1+0x3a48] ;  /* 0x003a480001157983 */ /* 0x000ea80000300800 */
[----:B------:R-:W2:Y:S04]  /*6f410*/  LDL.LU R20, [R1+0x3a44] ;  /* 0x003a440001147983 */ /* 0x000ea80000300800 */
[----:B------:R0:W-:Y:S02]  /*6f420*/  STL.64 [R1+0x39c8], R4 ;  /* 0x0039c80401007387 */ /* 0x0001e40000100a00 */
[----:B0-----:R-:W-:-:S02]  /*6f430*/  IMAD.MOV.U32 R5, RZ, RZ, R26 ;  /* 0x000000ffff057224 */ /* 0x001fc400078e001a */
[----:B---3--:R-:W-:-:S05]  /*6f440*/  IMAD.MOV.U32 R4, RZ, RZ, R27 ;  /* 0x000000ffff047224 */ /* 0x008fca00078e001b */
[----:B------:R4:W-:Y:S04]  /*6f450*/  STL.64 [R1+0x39e0], R4 ;  /* 0x0039e00401007387 */ /* 0x0009e80000100a00 */
[----:B------:R-:W3:Y:S04]  /*6f460*/  LDL.LU R12, [R1+0x1c0] ;  /* 0x0001c000010c7983 */ /* 0x000ee80000300800 */
[----:B------:R-:W3:Y:S04]  /*6f470*/  LDL.LU R13, [R1+0x1c4] ;  /* 0x0001c400010d7983 */ /* 0x000ee80000300800 */
[----:B------:R-:W3:Y:S04]  /*6f480*/  LDL.LU R14, [R1+0x1c8] ;  /* 0x0001c800010e7983 */ /* 0x000ee80000300800 */
[----:B------:R-:W3:Y:S01]  /*6f490*/  LDL.LU R15, [R1+0x1cc] ;  /* 0x0001cc00010f7983 */ /* 0x000ee20000300800 */
[----:B----4-:R-:W-:-:S02]  /*6f4a0*/  IMAD.MOV.U32 R4, RZ, RZ, R25 ;  /* 0x000000ffff047224 */ /* 0x010fc400078e0019 */
[----:B--2---:R-:W-:-:S05]  /*6f4b0*/  IMAD.MOV.U32 R5, RZ, RZ, R24 ;  /* 0x000000ffff057224 */ /* 0x004fca00078e0018 */
[----:B------:R-:W-:Y:S04]  /*6f4c0*/  STL.64 [R1+0x39f8], R4 ;  /* 0x0039f80401007387 */ /* 0x000fe80000100a00 */
[----:B---3--:R-:W-:Y:S04]  /*6f4d0*/  STL.64 [R1+0x39d8], R14 ;  /* 0x0039d80e01007387 */ /* 0x008fe80000100a00 */
[----:B------:R0:W-:Y:S04]  /*6f4e0*/  STL.64 [R1+0x39d0], R12 ;  /* 0x0039d00c01007387 */ /* 0x0001e80000100a00 */
[----:B0-----:R-:W2:Y:S04]  /*6f4f0*/  LDL.LU R12, [R1+0x1a0] ;  /* 0x0001a000010c7983 */ /* 0x001ea80000300800 */
[----:B------:R-:W2:Y:S04]  /*6f500*/  LDL.LU R13, [R1+0x1a4] ;  /* 0x0001a400010d7983 */ /* 0x000ea80000300800 */
[----:B------:R-:W3:Y:S04]  /*6f510*/  LDL.LU R14, [R1+0x1a8] ;  /* 0x0001a800010e7983 */ /* 0x000ee80000300800 */
[----:B------:R-:W3:Y:S04]  /*6f520*/  LDL.LU R15, [R1+0x1ac] ;  /* 0x0001ac00010f7983 */ /* 0x000ee80000300800 */
[----:B------:R-:W4:Y:S04]  /*6f530*/  LDL.LU R4, [R1+0x370] ;  /* 0x0003700001047983 */ /* 0x000f280000300800 */
[----:B------:R-:W4:Y:S04]  /*6f540*/  LDL.LU R5, [R1+0x374] ;  /* 0x0003740001057983 */ /* 0x000f280000300800 */
[----:B------:R-:W2:Y:S04]  /*6f550*/  LDL.LU R24, [R1+0x380] ;  /* 0x0003800001187983 */ /* 0x000ea80000300800 */
[----:B------:R-:W2:Y:S04]  /*6f560*/  LDL.LU R25, [R1+0x384] ;  /* 0x0003840001197983 */ /* 0x000ea80000300800 */
[----:B------:R-:W2:Y:S04]  /*6f570*/  LDL.LU R26, [R1+0x388] ;  /* 0x00038800011a7983 */ /* 0x000ea80000300800 */
[----:B------:R-:W2:Y:S04]  /*6f580*/  LDL.LU R27, [R1+0x38c] ;  /* 0x00038c00011b7983 */ /* 0x000ea80000300800 */
[----:B------:R-:W-:Y:S04]  /*6f590*/  STL [R1+0x3a18], R6 ;  /* 0x003a180601007387 */ /* 0x000fe80000100800 */
[----:B----4-:R0:W-:Y:S02]  /*6f5a0*/  STL.64 [R1+0x3a10], R4 ;  /* 0x003a100401007387 */ /* 0x0101e40000100a00 */
[----:B0-----:R-:W-:-:S02]  /*6f5b0*/  IMAD.MOV.U32 R4, RZ, RZ, R20 ;  /* 0x000000ffff047224 */ /* 0x001fc400078e0014 */
[----:B------:R-:W-:Y:S01]  /*6f5c0*/  IMAD.MOV.U32 R5, RZ, RZ, R21 ;  /* 0x000000ffff057224 */ /* 0x000fe200078e0015 */
[----:B------:R-:W4:Y:S04]  /*6f5d0*/  LDL.LU R20, [R1+0x3a40] ;  /* 0x003a400001147983 */ /* 0x000f280000300800 */
[----:B------:R-:W4:Y:S04]  /*6f5e0*/  LDL.LU R21, [R1+0x3a3c] ;  /* 0x003a3c0001157983 */ /* 0x000f280000300800 */
[----:B------:R0:W-:Y:S04]  /*6f5f0*/  STL.64 [R1+0x3a20], R4 ;  /* 0x003a200401007387 */ /* 0x0001e80000100a00 */
[----:B0-----:R-:W3:Y:S04]  /*6f600*/  LDL.LU R4, [R1+0x350] ;  /* 0x0003500001047983 */ /* 0x001ee80000300800 */
[----:B------:R-:W3:Y:S04]  /*6f610*/  LDL.LU R5, [R1+0x354] ;  /* 0x0003540001057983 */ /* 0x000ee80000300800 */
[----:B---3--:R0:W-:Y:S04]  /*6f620*/  STL.64 [R1+0x3a28], R4 ;  /* 0x003a280401007387 */ /* 0x0081e80000100a00 */
[----:B0-----:R-:W3:Y:S04]  /*6f630*/  LDL.LU R4, [R1+0x160] ;  /* 0x0001600001047983 */ /* 0x001ee80000300800 */
        /* <DEDUP_REMOVED lines=15> */
[----:B------:R0:W-:Y:S04]  /*6f730*/  STL.64 [R1+0x37e0], R18 ;  /* 0x0037e01201007387 */ /* 0x0001e80000100a00 */
[----:B------:R1:W-:Y:S01]  /*6f740*/  STL.64 [R1+0x37d8], R16 ;  /* 0x0037d81001007387 */ /* 0x0003e20000100a00 */
[----:B0-----:R-:W-:-:S02]  /*6f750*/  IMAD.MOV.U32 R18, RZ, RZ, R23 ;  /* 0x000000ffff127224 */ /* 0x001fc400078e0017 */
[----:B------:R-:W-:Y:S01]  /*6f760*/  IMAD.MOV.U32 R19, RZ, RZ, R22 ;  /* 0x000000ffff137224 */ /* 0x000fe200078e0016 */
[----:B-1----:R-:W4:Y:S01]  /*6f770*/  LDL.LU R16, [R1+0x130] ;  /* 0x0001300001107983 */ /* 0x002f220000300800 */
[----:B------:R-:W-:Y:S01]  /*6f780*/  IMAD.MOV.U32 R17, RZ, RZ, R28 ;  /* 0x000000ffff117224 */ /* 0x000fe200078e001c */
[----:B------:R-:W-:Y:S02]  /*6f790*/  HMMA.16816.F32.BF16 R20, R8, R20, R24 ;  /* 0x000000140814723c */ /* 0x000fe40000041818 */
[----:B------:R-:W4:Y:S04]  /*6f7a0*/  LDL.LU R28, [R1+0x3a38] ;  /* 0x003a3800011c7983 */ /* 0x000f280000300800 */
[----:B------:R-:W3:-:S15]  /*6f7b0*/  LDL.LU.64 R24, [R1+0x3a30] ;  /* 0x003a300001187983 */ /* 0x000ede0000300a00 */
[----:B------:R-:W-:-:S02]  /*6f7c0*/  NOP ;  /* 0x0000000000007918 */ /* 0x000fc40000000000 */
[----:B------:R-:W-:Y:S04]  /*6f7d0*/  STL.64 [R1+0x37d0], R22 ;  /* 0x0037d01601007387 */ /* 0x000fe80000100a00 */
[----:B------:R0:W-:Y:S04]  /*6f7e0*/  STL.64 [R1+0x37c8], R20 ;  /* 0x0037c81401007387 */ /* 0x0001e80000100a00 */
[----:B0-----:R-:W2:Y:S04]  /*6f7f0*/  LDL.LU R20, [R1+0x150] ;  /* 0x0001500001147983 */ /* 0x001ea80000300800 */
[----:B------:R-:W2:Y:S04]  /*6f800*/  LDL.LU R21, [R1+0x154] ;  /* 0x0001540001157983 */ /* 0x000ea80000300800 */
[----:B------:R-:W2:Y:S04]  /*6f810*/  LDL.LU R22, [R1+0x158] ;  /* 0x0001580001167983 */ /* 0x000ea80000300800 */
[----:B------:R-:W2:Y:S01]  /*6f820*/  LDL.LU R23, [R1+0x15c] ;  /* 0x00015c0001177983 */ /* 0x000ea20000300800 */
[----:B---3--:R-:W-:Y:S03]  /*6f830*/  HMMA.16816.F32.BF16 R24, R8, R24, R4 ;  /* 0x000000180818723c */ /* 0x008fe60000041804 */
[----:B------:R-:W2:-:S15]  /*6f840*/  LDL.LU.64 R4, [R1+0x3a28] ;  /* 0x003a280001047983 */ /* 0x000e9e0000300a00 */
[----:B------:R-:W-:-:S05]  /*6f850*/  NOP ;  /* 0x0000000000007918 */ /* 0x000fca0000000000 */
[----:B------:R-:W-:Y:S04]  /*6f860*/  STL.64 [R1+0x37c0], R26 ;  /* 0x0037c01a01007387 */ /* 0x000fe80000100a00 */
[----:B------:R0:W-:Y:S04]  /*6f870*/  STL.64 [R1+0x37b8], R24 ;  /* 0x0037b81801007387 */ /* 0x0001e80000100a00 */
[----:B0-----:R-:W3:Y:S04]  /*6f880*/  LDL.LU R24, [R1+0x170] ;  /* 0x0001700001187983 */ /* 0x001ee80000300800 */
[----:B------:R-:W3:Y:S04]  /*6f890*/  LDL.LU R25, [R1+0x174] ;  /* 0x0001740001197983 */ /* 0x000ee80000300800 */
[----:B------:R-:W3:Y:S04]  /*6f8a0*/  LDL.LU R26, [R1+0x178] ;  /* 0x00017800011a7983 */ /* 0x000ee80000300800 */
[----:B------:R-:W3:Y:S01]  /*6f8b0*/  LDL.LU R27, [R1+0x17c] ;  /* 0x00017c00011b7983 */ /* 0x000ee20000300800 */
[----:B--2---:R-:W-:-:S15]  /*6f8c0*/  HMMA.16816.F32.BF16 R4, R8, R4, R20 ;  /* 0x000000040804723c */ /* 0x004fde0000041814 */
[----:B------:R-:W-:-:S08]  /*6f8d0*/  NOP ;  /* 0x0000000000007918 */ /* 0x000fd00000000000 */
[----:B------:R0:W-:Y:S04]  /*6f8e0*/  STL.64 [R1+0x150], R4 ;  /* 0x0001500401007387 */ /* 0x0001e80000100a00 */
[----:B0-----:R-:W3:Y:S01]  /*6f8f0*/  LDL.LU.64 R4, [R1+0x3a20] ;  /* 0x003a200001047983 */ /* 0x001ee20000300a00 */
[----:B------:R-:W-:Y:S02]  /*6f900*/  IMAD.MOV.U32 R21, RZ, RZ, R6 ;  /* 0x000000ffff157224 */ /* 0x000fe400078e0006 */
[----:B------:R-:W-:-:S05]  /*6f910*/  IMAD.MOV.U32 R20, RZ, RZ, R7 ;  /* 0x000000ffff147224 */ /* 0x000fca00078e0007 */
[----:B------:R0:W-:Y:S04]  /*6f920*/  STL.64 [R1+0x3908], R20 ;  /* 0x0039081401007387 */ /* 0x0001e80000100a00 */
[----:B0-----:R-:W2:Y:S01]  /*6f930*/  LDL.LU R20, [R1+0x540] ;  /* 0x0005400001147983 */ /* 0x001ea20000300800 */
[----:B---3--:R-:W-:-:S15]  /*6f940*/  HMMA.16816.F32.BF16 R4, R8, R4, R24 ;  /* 0x000000040804723c */ /* 0x008fde0000041818 */
[----:B------:R-:W-:-:S08]  /*6f950*/  NOP ;  /* 0x0000000000007918 */ /* 0x000fd00000000000 */
[----:B------:R0:W-:Y:S01]  /*6f960*/  STL.64 [R1+0x160], R4 ;  /* 0x0001600401007387 */ /* 0x0001e20000100a00 */
[----:B------:R-:W-:-:S03]  /*6f970*/  IMAD.MOV.U32 R25, RZ, RZ, R6 ;  /* 0x000000ffff197224 */ /* 0x000fc600078e0006 */
[----:B------:R-:W3:Y:S04]  /*6f980*/  LDL.LU R6, [R1+0x3a18] ;  /* 0x003a180001067983 */ /* 0x000ee80000300800 */
[----:B0-----:R-:W4:Y:S01]  /*6f990*/  LDL.LU.64 R4, [R1+0x3a10] ;  /* 0x003a100001047983 */ /* 0x001f220000300a00 */
[----:B------:R-:W-:-:S05]  /*6f9a0*/  IMAD.MOV.U32 R24, RZ, RZ, R7 ;  /* 0x000000ffff187224 */ /* 0x000fca00078e0007 */
[----:B------:R3:W-:Y:S02]  /*6f9b0*/  STL.64 [R1+0x3898], R24 ;  /* 0x0038981801007387 */ /* 0x0007e40000100a00 */
[----:B---3--:R-:W-:Y:S02]  /*6f9c0*/  IMAD.MOV.U32 R24, RZ, RZ, R6 ;  /* 0x000000ffff187224 */ /* 0x008fe400078e0006 */
[----:B----4-:R-:W-:Y:S01]  /*6f9d0*/  HMMA.16816.F32.BF16 R4, R8, R4, R12 ;  /* 0x000000040804723c */ /* 0x010fe2000004180c */
        /* <DEDUP_REMOVED lines=12> */
[----:B0-----:R-:W3:Y:S01]  /*6faa0*/  LDL.LU.64 R4, [R1+0x39e0] ;  /* 0x0039e00001047983 */ /* 0x001ee20000300a00 */
[----:B------:R-:W-:Y:S02]  /*6fab0*/  IMAD.MOV.U32 R21, RZ, RZ, R28 ;  /* 0x000000ffff157224 */ /* 0x000fe400078e001c */
[----:B------:R-:W-:Y:S01]  /*6fac0*/  IMAD.MOV.U32 R26, RZ, RZ, R2 ;  /* 0x000000ffff1a7224 */ /* 0x000fe200078e0002 */
[----:B---3--:R-:W-:Y:S01]  /*6fad0*/  HMMA.16816.F32.BF16 R4, R8, R4, R12 ;  /* 0x000000040804723c */ /* 0x008fe2000004180c */
[----:B------:R-:W3:Y:S04]  /*6fae0*/  LDL.LU.64 R14, [R1+0x39d8] ;  /* 0x0039d800010e7983 */ /* 0x000ee80000300a00 */
[----:B------:R-:W3:-:S15]  /*6faf0*/  LDL.LU.64 R12, [R1+0x39d0] ;  /* 0x0039d000010c7983 */ /* 0x000ede0000300a00 */
[----:B------:R-:W-:-:S04]  /*6fb00*/  NOP ;  /* 0x0000000000007918 */ /* 0x000fc80000000000 */
[----:B------:R-:W-:Y:S02]  /*6fb10*/  IMAD.MOV.U32 R2, RZ, RZ, R4 ;  /* 0x000000ffff027224 */ /* 0x000fe400078e0004 */
[----:B------:R-:W-:Y:S02]  /*6fb20*/  IMAD.MOV.U32 R28, RZ, RZ, R5 ;  /* 0x000000ffff1c7224 */ /* 0x000fe400078e0005 */
[----:B------:R-:W3:Y:S01]  /*6fb30*/  LDL.LU.64 R4, [R1+0x39c8] ;  /* 0x0039c80001047983 */ /* 0x000ee20000300a00 */
[----:B------:R-:W-:Y:S02]  /*6fb40*/  IMAD.MOV.U32 R25, RZ, RZ, R3 ;  /* 0x000000ffff197224 */ /* 0x000fe400078e0003 */
[----:B------:R-:W-:Y:S02]  /*6fb50*/  IMAD.MOV.U32 R27, RZ, RZ, R0 ;  /* 0x000000ffff1b7224 */ /* 0x000fe400078e0000 */
[----:B------:R-:W-:Y:S02]  /*6fb60*/  IMAD.MOV.U32 R3, RZ, RZ, R6 ;  /* 0x000000ffff037224 */ /* 0x000fe400078e0006 */
[----:B------:R-:W-:-:S02]  /*6fb70*/  IMAD.MOV.U32 R0, RZ, RZ, R7 ;  /* 0x000000ffff007224 */ /* 0x000fc400078e0007 */
        /* <DEDUP_REMOVED lines=8> */
[----:B------:R-:W3:-:S15]  /*6fc00*/  LDL.LU.64 R14, [R1+0x39a8] ;  /* 0x0039a800010e7983 */ /* 0x000ede0000300a00 */
[----:B------:R-:W-:-:S06]  /*6fc10*/  NOP ;  /* 0x0000000000007918 */ /* 0x000fcc0000000000 */
[----:B------:R-:W-:Y:S04]  /*6fc20*/  STL.64 [R1+0x470], R4 ;  /* 0x0004700401007387 */ /* 0x000fe80000100a00 */
[----:B------:R0:W-:Y:S04]  /*6fc30*/  STL.64 [R1+0x478], R6 ;  /* 0x0004780601007387 */ /* 0x0001e80000100a00 */
[----:B0-----:R-:W3:Y:S04]  /*6fc40*/  LDL.LU.64 R6, [R1+0x39a0] ;  /* 0x0039a00001067983 */ /* 0x001ee80000300a00 */
[----:B------:R-:W3:Y:S01]  /*6fc50*/  LDL.LU.64 R4, [R1+0x3998] ;  /* 0x0039980001047983 */ /* 0x000ee20000300a00 */
[----:B--2---:R-:W-:Y:S06]  /*6fc60*/  HMMA.16816.F32.BF16 R20, R8, R20, R24 ;  /* 0x000000140814723c */ /* 0x004fec0000041818 */
[----:B---3--:R-:W-:Y:S01]  /*6fc70*/  HMMA.16816.F32.BF16 R8, R4, R14, R16 ;  /* 0x0000000e0408723c */ /* 0x008fe20000041810 */
[----:B------:R-:W2:-:S15]  /*6fc80*/  LDL.LU R14, [R1+0x218] ;  /* 0x00021800010e7983 */ /* 0x000e9e0000300800 */
[----:B------:R-:W-:-:S01]  /*6fc90*/  NOP ;  /* 0x0000000000007918 */ /* 0x000fc20000000000 */
[----:B------:R-:W-:Y:S04]  /*6fca0*/  STL.64 [R1+0x460], R20 ;  /* 0x0004601401007387 */ /* 0x000fe80000100a00 */
[----:B------:R-:W-:Y:S04]  /*6fcb0*/  STL.64 [R1+0x468], R22 ;  /* 0x0004681601007387 */ /* 0x000fe80000100a00 */
[----:B------:R-:W-:Y:S04]  /*6fcc0*/  STL.64 [R1+0x450], R8 ;  /* 0x0004500801007387 */ /* 0x000fe80000100a00 */
[----:B------:R0:W-:Y:S04]  /*6fcd0*/  STL.64 [R1+0x458], R10 ;  /* 0x0004580a01007387 */ /* 0x0001e80000100a00 */
[----:B------:R-:W2:Y:S04]  /*6fce0*/  LDL.LU R15, [R1+0x21c] ;  /* 0x00021c00010f7983 */ /* 0x000ea80000300800 */
        /* <DEDUP_REMOVED lines=58> */
[----:B----4-:R-:W-:Y:S04]  /*70090*/  STL.64 [R1+0x38b0], R8 ;  /* 0x0038b00801007387 */ /* 0x010fe80000100a00 */
[----:B-1----:R-:W2:Y:S04]  /*700a0*/  LDL.LU R26, [R1+0x2a8] ;  /* 0x0002a800011a7983 */ /* 0x002ea80000300800 */
[----:B------:R-:W2:Y:S04]  /*700b0*/  LDL.LU R27, [R1+0x2ac] ;  /* 0x0002ac00011b7983 */ /* 0x000ea80000300800 */
[----:B--2---:R0:W-:Y:S04]  /*700c0*/  STL.64 [R1+0x38c0], R26 ;  /* 0x0038c01a01007387 */ /* 0x0041e80000100a00 */
[----:B0-----:R-:W2:Y:S04]  /*700d0*/  LDL.LU R26, [R1+0x2b8] ;  /* 0x0002b800011a7983 */ /* 0x001ea80000300800 */
[----:B------:R-:W2:Y:S04]  /*700e0*/  LDL.LU R27, [R1+0x2bc] ;  /* 0x0002bc00011b7983 */ /* 0x000ea80000300800 */
[----:B--2---:R0:W-:Y:S04]  /*700f0*/  STL.64 [R1+0x38d8], R26 ;  /* 0x0038d81a01007387 */ /* 0x0041e80000100a00 */
[----:B------:R-:W2:Y:S04]  /*70100*/  LDL.LU R8, [R1+0x90] ;  /* 0x0000900001087983 */ /* 0x000ea80000300800 */
[----:B------:R-:W2:Y:S04]  /*70110*/  LDL.LU R9, [R1+0x94] ;  /* 0x0000940001097983 */ /* 0x000ea80000300800 */
[----:B------:R-:W4:Y:S04]  /*70120*/  LDL.LU R10, [R1+0x98] ;  /* 0x00009800010a7983 */ /* 0x000f280000300800 */
[----:B------:R-:W4:Y:S04]  /*70130*/  LDL.LU R11, [R1+0x9c] ;  /* 0x00009c00010b7983 */ /* 0x000f280000300800 */
[----:B0-----:R-:W3:Y:S04]  /*70140*/  LDL.LU R26, [R1+0x2c8] ;  /* 0x0002c800011a7983 */ /* 0x001ee80000300800 */
[----:B------:R-:W3:Y:S04]  /*70150*/  LDL.LU R27, [R1+0x2cc] ;  /* 0x0002cc00011b7983 */ /* 0x000ee80000300800 */
[----:B---3--:R-:W-:Y:S04]  /*70160*/  STL.64 [R1+0x38f0], R26 ;  /* 0x0038f01a01007387 */ /* 0x008fe80000100a00 */
[----:B----4-:R-:W-:Y:S04]  /*70170*/  STL.64 [R1+0x38d0], R10 ;  /* 0x0038d00a01007387 */ /* 0x010fe80000100a00 */
        /* <DEDUP_REMOVED lines=53> */
[----:B---3--:R-:W-:Y:S04]  /*704d0*/  STL.64 [R1+0x3970], R26 ;  /* 0x0039701a01007387 */ /* 0x008fe80000100a00 */
[----:B--2---:R0:W-:Y:S04]  /*704e0*/  STL.64 [R1+0x3968], R24 ;  /* 0x0039681801007387 */ /* 0x0041e80000100a00 */
[----:B0-----:R-:W2:Y:S04]  /*704f0*/  LDL.LU R24, [R1+0x110] ;  /* 0x0001100001187983 */ /* 0x001ea80000300800 */
[----:B------:R-:W2:Y:S04]  /*70500*/  LDL.LU R25, [R1+0x114] ;  /* 0x0001140001197983 */ /* 0x000ea80000300800 */
[----:B------:R-:W3:Y:S04]  /*70510*/  LDL.LU R26, [R1+0x118] ;  /* 0x00011800011a7983 */ /* 0x000ee80000300800 */
[----:B------:R-:W3:Y:S04]  /*70520*/  LDL.LU R27, [R1+0x11c] ;  /* 0x00011c00011b7983 */ /* 0x000ee80000300800 */
[----:B---3--:R-:W-:Y:S04]  /*70530*/  STL.64 [R1+0x3988], R26 ;  /* 0x0039881a01007387 */ /* 0x008fe80000100a00 */
[----:B--2---:R0:W-:Y:S04]  /*70540*/  STL.64 [R1+0x3980], R24 ;  /* 0x0039801801007387 */ /* 0x0041e80000100a00 */
[----:B0-----:R-:W4:Y:S04]  /*70550*/  LDL.LU R24, [R1+0x120] ;  /* 0x0001200001187983 */ /* 0x001f280000300800 */
[----:B------:R-:W4:Y:S04]  /*70560*/  LDL.LU R25, [R1+0x124] ;  /* 0x0001240001197983 */ /* 0x000f280000300800 */
[----:B------:R-:W4:Y:S04]  /*70570*/  LDL.LU R26, [R1+0x128] ;  /* 0x00012800011a7983 */ /* 0x000f280000300800 */
[----:B------:R-:W4:Y:S04]  /*70580*/  LDL.LU R27, [R1+0x12c] ;  /* 0x00012c00011b7983 */ /* 0x000f280000300800 */
[----:B------:R-:W-:Y:S04]  /*70590*/  STL.64 [R1+0x3900], R10 ;  /* 0x0039000a01007387 */ /* 0x000fe80000100a00 */
[----:B------:R0:W-:Y:S04]  /*705a0*/  STL.64 [R1+0x38f8], R8 ;  /* 0x0038f80801007387 */ /* 0x0001e80000100a00 */
        /* <DEDUP_REMOVED lines=14> */
[----:B------:R-:W3:Y:S04]  /*70690*/  LDL.LU R14, [R1+0x78] ;  /* 0x00007800010e7983 */ /* 0x000ee80000300800 */
[----:B------:R-:W3:Y:S04]  /*706a0*/  LDL.LU R15, [R1+0x7c] ;  /* 0x00007c00010f7983 */ /* 0x000ee80000300800 */
[----:B------:R-:W4:Y:S04]  /*706b0*/  LDL.LU R18, [R1+0x208] ;  /* 0x0002080001127983 */ /* 0x000f280000300800 */
[----:B------:R-:W4:Y:S01]  /*706c0*/  LDL.LU R19, [R1+0x20c] ;  /* 0x00020c0001137983 */ /* 0x000f220000300800 */
[----:B------:R-:W-:Y:S03]  /*706d0*/  HMMA.16816.F32.BF16 R20, R4, R22, R24 ;  /* 0x000000160414723c */ /* 0x000fe60000041818 */
[----:B----4-:R0:W-:Y:S04]  /*706e0*/  STL.64 [R1+0x37f8], R18 ;  /* 0x0037f81201007387 */ /* 0x0101e80000100a00 */
[----:B------:R-:W4:Y:S04]  /*706f0*/  LDL.LU R16, [R1] ;  /* 0x0000000001107983 */ /* 0x000f280000300800 */
[----:B------:R-:W4:Y:S04]  /*70700*/  LDL.LU R17, [R1+0x4] ;  /* 0x0000040001117983 */ /* 0x000f280000300800 */
[----:B0-----:R-:W4:Y:S01]  /*70710*/  LDL.LU R18, [R1+0x8] ;  /* 0x0000080001127983 */ /* 0x001f220000300800 */
[----:B------:R-:W-:-:S03]  /*70720*/  IMAD.MOV.U32 R19, RZ, RZ, R29 ;  /* 0x000000ffff137224 */ /* 0x000fc600078e001d */
[----:B------:R-:W3:Y:S04]  /*70730*/  LDL.LU R29, [R1+0x3990] ;  /* 0x00399000011d7983 */ /* 0x000ee80000300800 */
        /* <DEDUP_REMOVED lines=36> */
[----:B------:R0:W-:Y:S04]  /*70980*/  STL.64 [R1+0x410], R20 ;  /* 0x0004101401007387 */ /* 0x0001e80000100a00 */
[----:B------:R1:W-:Y:S04]  /*70990*/  STL.64 [R1+0x418], R22 ;  /* 0x0004181601007387 */ /* 0x0003e80000100a00 */
[----:B0-----:R-:W4:Y:S04]  /*709a0*/  LDL.LU.64 R20, [R1+0x3908] ;  /* 0x0039080001147983 */ /* 0x001f280000300a00 */
[----:B-1----:R-:W4:Y:S01]  /*709b0*/  LDL.LU R22, [R1+0x1f8] ;  /* 0x0001f80001167983 */ /* 0x002f220000300800 */
        /* <DEDUP_REMOVED lines=29> */
[----:B------:R-:W2:Y:S01]  /*70b90*/  LDL.LU.64 R10, [R1+0x38a0] ;  /* 0x0038a000010a7983 */ /* 0x000ea20000300a00 */
[----:B---3--:R-:W-:-:S15]  /*70ba0*/  IMAD.MOV.U32 R23, RZ, RZ, R29 ;  /* 0x000000ffff177224 */ /* 0x008fde00078e001d */
[----:B------:R-:W-:-:S05]  /*70bb0*/  NOP ;  /* 0x0000000000007918 */ /* 0x000fca0000000000 */
[----:B------:R0:W-:Y:S01]  /*70bc0*/  STL.64 [R1+0x110], R24 ;  /* 0x0001101801007387 */ /* 0x0001e20000100a00 */
[----:B------:R-:W-:-:S03]  /*70bd0*/  IMAD.MOV.U32 R29, RZ, RZ, R27 ;  /* 0x000000ffff1d7224 */ /* 0x000fc600078e001b */
[----:B------:R1:W-:Y:S04]  /*70be0*/  STL [R1+0x118], R26 ;  /* 0x0001181a01007387 */ /* 0x0003e80000100800 */
[----:B0-----:R-:W3:Y:S04]  /*70bf0*/  LDL.LU.64 R24, [R1+0x3898] ;  /* 0x0038980001187983 */ /* 0x001ee80000300a00 */
[----:B-1----:R-:W3:Y:S04]  /*70c00*/  LDL.LU R26, [R1+0x1e8] ;  /* 0x0001e800011a7983 */ /* 0x002ee80000300800 */
[----:B------:R-:W3:Y:S04]  /*70c10*/  LDL.LU R27, [R1+0x1ec] ;  /* 0x0001ec00011b7983 */ /* 0x000ee80000300800 */
        /* <DEDUP_REMOVED lines=44> */
[----:B------:R-:W4:-:S15]  /*70ee0*/  LDL.LU.64 R14, [R1+0x3800] ;  /* 0x00380000010e7983 */ /* 0x000f1e0000300a00 */
[----:B------:R-:W-:-:S06]  /*70ef0*/  NOP ;  /* 0x0000000000007918 */ /* 0x000fcc0000000000 */
[----:B------:R-:W-:Y:S04]  /*70f00*/  STL.64 [R1+0xa0], R8 ;  /* 0x0000a00801007387 */ /* 0x000fe80000100a00 */
[----:B------:R0:W-:Y:S04]  /*70f10*/  STL.64 [R1+0xa8], R10 ;  /* 0x0000a80a01007387 */ /* 0x0001e80000100a00 */
[----:B0-----:R-:W2:Y:S04]  /*70f20*/  LDL.LU R10, [R1+0x358] ;  /* 0x00035800010a7983 */ /* 0x001ea80000300800 */
[----:B------:R-:W2:Y:S01]  /*70f30*/  LDL.LU R11, [R1+0x35c] ;  /* 0x00035c00010b7983 */ /* 0x000ea20000300800 */
[C---:B----4-:R-:W-:Y:S03]  /*70f40*/  HMMA.16816.F32.BF16 R12, R4.reuse, R14, R16 ;  /* 0x0000000e040c723c */ /* 0x050fe60000041810 */
[----:B--2---:R0:W-:Y:S04]  /*70f50*/  STL.64 [R1+0x37b0], R10 ;  /* 0x0037b00a01007387 */ /* 0x0041e80000100a00 */
[----:B0-----:R-:W2:Y:S04]  /*70f60*/  LDL.LU R10, [R1+0x1d8] ;  /* 0x0001d800010a7983 */ /* 0x001ea80000300800 */
[----:B------:R-:W2:Y:S04]  /*70f70*/  LDL.LU R11, [R1+0x1dc] ;  /* 0x0001dc00010b7983 */ /* 0x000ea80000300800 */
[----:B------:R-:W4:Y:S08]  /*70f80*/  LDL.LU.64 R18, [R1+0x37f8] ;  /* 0x0037f80001127983 */ /* 0x000f300000300a00 */
[----:B------:R-:W-:Y:S04]  /*70f90*/  STL.64 [R1+0x90], R12 ;  /* 0x0000900c01007387 */ /* 0x000fe80000100a00 */
[----:B------:R0:W-:Y:S04]  /*70fa0*/  STL.64 [R1+0x98], R14 ;  /* 0x0000980e01007387 */ /* 0x0001e80000100a00 */
[----:B0-----:R-:W4:Y:S04]  /*70fb0*/  LDL.LU.64 R14, [R1+0x37f0] ;  /* 0x0037f000010e7983 */ /* 0x001f280000300a00 */
[----:B------:R-:W4:Y:S02]  /*70fc0*/  LDL.LU.64 R12, [R1+0x37e8] ;  /* 0x0037e800010c7983 */ /* 0x000f240000300a00 */
[----:B----4-:R-:W-:Y:S02]  /*70fd0*/  HMMA.16816.F32.BF16 R12, R4, R18, R12 ;  /* 0x00000012040c723c */ /* 0x010fe4000004180c */
[----:B------:R-:W4:Y:S04]  /*70fe0*/  LDL.LU.64 R18, [R1+0x37e0] ;  /* 0x0037e00001127983 */ /* 0x000f280000300a00 */
[----:B------:R-:W4:-:S15]  /*70ff0*/  LDL.LU.64 R16, [R1+0x37d8] ;  /* 0x0037d80001107983 */ /* 0x000f1e0000300a00 */
[----:B------:R-:W-:-:S02]  /*71000*/  NOP ;  /* 0x0000000000007918 */ /* 0x000fc40000000000 */
[----:B------:R-:W-:Y:S04]  /*71010*/  STL.64 [R1+0x60], R12 ;  /* 0x0000600c01007387 */ /* 0x000fe80000100a00 */
[----:B------:R0:W-:Y:S04]  /*71020*/  STL.64 [R1+0x68], R14 ;  /* 0x0000680e01007387 */ /* 0x0001e80000100a00 */
[----:B0-----:R-:W3:Y:S04]  /*71030*/  LDL.LU R14, [R1+0x368] ;  /* 0x00036800010e7983 */ /* 0x001ee80000300800 */
[----:B------:R-:W3:Y:S01]  /*71040*/  LDL.LU R15, [R1+0x36c] ;  /* 0x00036c00010f7983 */ /* 0x000ee20000300800 */
[----:B----4-:R-:W-:Y:S03]  /*71050*/  HMMA.16816.F32.BF16 R16, R4, R22, R16 ;  /* 0x000000160410723c */ /* 0x010fe60000041810 */
[----:B---3--:R0:W-:Y:S04]  /*71060*/  STL.64 [R1+0x37a8], R14 ;  /* 0x0037a80e01007387 */ /* 0x0081e80000100a00 */
[----:B------:R-:W3:Y:S04]  /*71070*/  LDL.LU R12, [R1+0x150] ;  /* 0x00015000010c7983 */ /* 0x000ee80000300800 */
[----:B------:R-:W3:Y:S04]  /*71080*/  LDL.LU R13, [R1+0x154] ;  /* 0x00015400010d7983 */ /* 0x000ee80000300800 */
[----:B------:R-:W4:Y:S01]  /*71090*/  LDL.LU.64 R22, [R1+0x37d0] ;  /* 0x0037d00001167983 */ /* 0x000f220000300a00 */
[----:B0-----:R-:W-:-:S02]  /*710a0*/  IMAD.MOV.U32 R14, RZ, RZ, R21 ;  /* 0x000000ffff0e7224 */ /* 0x001fc400078e0015 */
[----:B------:R-:W-:Y:S02]  /*710b0*/  IMAD.MOV.U32 R15, RZ, RZ, R20 ;  /* 0x000000ffff0f7224 */ /* 0x000fe400078e0014 */
[----:B------:R-:W4:Y:S04]  /*710c0*/  LDL.LU.64 R20, [R1+0x37c8] ;  /* 0x0037c80001147983 */ /* 0x000f280000300a00 */
[----:B------:R-:W-:Y:S04]  /*710d0*/  STL.64 [R1+0x40], R16 ;  /* 0x0000401001007387 */ /* 0x000fe80000100a00 */
[----:B------:R0:W-:Y:S04]  /*710e0*/  STL.64 [R1+0x48], R18 ;  /* 0x0000481201007387 */ /* 0x0001e80000100a00 */
[----:B0-----:R-:W2:Y:S04]  /*710f0*/  LDL.LU R18, [R1+0x378] ;  /* 0x0003780001127983 */ /* 0x001ea80000300800 */
[----:B------:R-:W2:Y:S01]  /*71100*/  LDL.LU R19, [R1+0x37c] ;  /* 0x00037c0001137983 */ /* 0x000ea20000300800 */
[----:B----4-:R-:W-:Y:S03]  /*71110*/  HMMA.16816.F32.BF16 R20, R4, R26, R20 ;  /* 0x0000001a0414723c */ /* 0x010fe60000041814 */
[----:B--2---:R0:W-:Y:S04]  /*71120*/  STL.64 [R1+0x37a0], R18 ;  /* 0x0037a01201007387 */ /* 0x0041e80000100a00 */
[----:B------:R-:W2:Y:S04]  /*71130*/  LDL.LU R16, [R1+0x160] ;  /* 0x0001600001107983 */ /* 0x000ea80000300800 */
[----:B------:R-:W2:Y:S04]  /*71140*/  LDL.LU R17, [R1+0x164] ;  /* 0x0001640001117983 */ /* 0x000ea80000300800 */
[----:B------:R-:W4:Y:S01]  /*71150*/  LDL.LU.64 R26, [R1+0x37c0] ;  /* 0x0037c000011a7983 */ /* 0x000f220000300a00 */
[----:B0-----:R-:W-:-:S02]  /*71160*/  IMAD.MOV.U32 R18, RZ, RZ, R25 ;  /* 0x000000ffff127224 */ /* 0x001fc400078e0019 */
[----:B------:R-:W-:Y:S02]  /*71170*/  IMAD.MOV.U32 R19, RZ, RZ, R24 ;  /* 0x000000ffff137224 */ /* 0x000fe400078e0018 */
[----:B------:R-:W4:Y:S04]  /*71180*/  LDL.LU.64 R24, [R1+0x37b8] ;  /* 0x0037b80001187983 */ /* 0x000f280000300a00 */
[----:B------:R-:W-:Y:S04]  /*71190*/  STL.64 [R1+0x20], R20 ;  /* 0x0000201401007387 */ /* 0x000fe80000100a00 */
[----:B------:R0:W-:Y:S04]  /*711a0*/  STL.64 [R1+0x28], R22 ;  /* 0x0000281601007387 */ /* 0x0001e80000100a00 */
[----:B0-----:R-:W3:Y:S04]  /*711b0*/  LDL.LU R22, [R1+0x538] ;  /* 0x0005380001167983 */ /* 0x001ee80000300800 */
[----:B------:R-:W3:Y:S04]  /*711c0*/  LDL.LU R23, [R1+0x53c] ;  /* 0x00053c0001177983 */ /* 0x000ee80000300800 */
[----:B---3--:R0:W-:Y:S04]  /*711d0*/  STL.64 [R1+0x3788], R22 ;  /* 0x0037881601007387 */ /* 0x0081e80000100a00 */
[----:B0-----:R-:W3:Y:S04]  /*711e0*/  LDL.LU R22, [R1+0x398] ;  /* 0x0003980001167983 */ /* 0x001ee80000300800 */
[----:B------:R-:W3:Y:S01]  /*711f0*/  LDL.LU R23, [R1+0x39c] ;  /* 0x00039c0001177983 */ /* 0x000ee20000300800 */
[C---:B----4-:R-:W-:Y:S03]  /*71200*/  HMMA.16816.F32.BF16 R24, R4.reuse, R10, R24 ;  /* 0x0000000a0418723c */ /* 0x050fe60000041818 */
[----:B---3--:R0:W-:Y:S04]  /*71210*/  STL.64 [R1+0x3798], R22 ;  /* 0x0037981601007387 */ /* 0x0081e80000100a00 */
[----:B------:R-:W3:Y:S04]  /*71220*/  LDL.LU R20, [R1+0x170] ;  /* 0x0001700001147983 */ /* 0x000ee80000300800 */
[----:B------:R-:W3:Y:S04]  /*71230*/  LDL.LU R21, [R1+0x174] ;  /* 0x0001740001157983 */ /* 0x000ee80000300800 */
[----:B0-----:R-:W3:Y:S04]  /*71240*/  LDL.LU R22, [R1+0x178] ;  /* 0x0001780001167983 */ /* 0x001ee80000300800 */
[----:B------:R-:W3:Y:S04]  /*71250*/  LDL.LU R23, [R1+0x17c] ;  /* 0x00017c0001177983 */ /* 0x000ee80000300800 */
[----:B------:R-:W4:Y:S04]  /*71260*/  LDL.LU.64 R10, [R1+0x37b0] ;  /* 0x0037b000010a7983 */ /* 0x000f280000300a00 */
[----:B------:R-:W-:Y:S04]  /*71270*/  STL.64 [R1], R24 ;  /* 0x0000001801007387 */ /* 0x000fe80000100a00 */
[----:B------:R0:W-:Y:S04]  /*71280*/  STL.64 [R1+0x8], R26 ;  /* 0x0000081a01007387 */ /* 0x0001e80000100a00 */
[----:B0-----:R-:W2:Y:S01]  /*71290*/  LDL.LU R27, [R1+0x594] ;  /* 0x00059400011b7983 */ /* 0x001ea20000300800 */
[C---:B----4-:R-:W-:Y:S03]  /*712a0*/  HMMA.16816.F32.BF16 R8, R4.reuse, R10, R12 ;  /* 0x0000000a0408723c */ /* 0x050fe6000004180c */
[----:B--2---:R0:W-:Y:S04]  /*712b0*/  STL [R1+0x3790], R27 ;  /* 0x0037901b01007387 */ /* 0x0041e80000100800 */
[----:B------:R-:W2:Y:S04]  /*712c0*/  LDL.LU R24, [R1+0x180] ;  /* 0x0001800001187983 */ /* 0x000ea80000300800 */
[----:B------:R-:W2:Y:S04]  /*712d0*/  LDL.LU R25, [R1+0x184] ;  /* 0x0001840001197983 */ /* 0x000ea80000300800 */
[----:B------:R-:W2:Y:S04]  /*712e0*/  LDL.LU R26, [R1+0x188] ;  /* 0x00018800011a7983 */ /* 0x000ea80000300800 */
[----:B0-----:R-:W2:Y:S04]  /*712f0*/  LDL.LU R27, [R1+0x18c] ;  /* 0x00018c00011b7983 */ /* 0x001ea80000300800 */
[----:B------:R-:W4:Y:S04]  /*71300*/  LDL.LU.64 R14, [R1+0x37a8] ;  /* 0x0037a800010e7983 */ /* 0x000f280000300a00 */
[----:B------:R-:W-:Y:S04]  /*71310*/  STL.64 [R1+0x3590], R10 ;  /* 0x0035900a01007387 */ /* 0x000fe80000100a00 */
[----:B------:R0:W-:Y:S04]  /*71320*/  STL.64 [R1+0x3588], R8 ;  /* 0x0035880801007387 */ /* 0x0001e80000100a00 */
[----:B0-----:R-:W2:Y:S04]  /*71330*/  LDL.LU R8, [R1+0x1a0] ;  /* 0x0001a00001087983 */ /* 0x001ea80000300800 */
[----:B------:R-:W2:Y:S04]  /*71340*/  LDL.LU R9, [R1+0x1a4] ;  /* 0x0001a40001097983 */ /* 0x000ea80000300800 */
[----:B------:R-:W2:Y:S04]  /*71350*/  LDL.LU R10, [R1+0x1a8] ;  /* 0x0001a800010a7983 */ /* 0x000ea80000300800 */
[----:B------:R-:W2:Y:S01]  /*71360*/  LDL.LU R11, [R1+0x1ac] ;  /* 0x0001ac00010b7983 */ /* 0x000ea20000300800 */
[----:B----4-:R-:W-:Y:S03]  /*71370*/  HMMA.16816.F32.BF16 R12, R4, R14, R16 ;  /* 0x0000000e040c723c */ /* 0x010fe60000041810 */
[----:B------:R-:W3:-:S15]  /*71380*/  LDL.LU.64 R18, [R1+0x37a0] ;  /* 0x0037a00001127983 */ /* 0x000ede0000300a00 */
[----:B------:R-:W-:-:S05]  /*71390*/  NOP ;  /* 0x0000000000007918 */ /* 0x000fca0000000000 */
[----:B------:R0:W-:Y:S04]  /*713a0*/  STL.64 [R1+0x3580], R14 ;  /* 0x0035800e01007387 */ /* 0x0001e80000100a00 */
[----:B------:R-:W-:Y:S04]  /*713b0*/  STL.64 [R1+0x3578], R12 ;  /* 0x0035780c01007387 */ /* 0x000fe80000100a00 */
[----:B0-----:R-:W4:Y:S04]  /*713c0*/  LDL.LU R14, [R1+0x528] ;  /* 0x00052800010e7983 */ /* 0x001f280000300800 */
[----:B------:R-:W4:Y:S01]  /*713d0*/  LDL.LU R15, [R1+0x52c] ;  /* 0x00052c00010f7983 */ /* 0x000f220000300800 */
[----:B---3--:R-:W-:Y:S03]  /*713e0*/  HMMA.16816.F32.BF16 R16, R4, R18, R20 ;  /* 0x000000120410723c */ /* 0x008fe60000041814 */
[----:B------:R-:W2:-:S15]  /*713f0*/  LDL.LU.64 R22, [R1+0x3798] ;  /* 0x0037980001167983 */ /* 0x000e9e0000300a00 */
[----:B------:R-:W-:-:S05]  /*71400*/  NOP ;  /* 0x0000000000007918 */ /* 0x000fca0000000000 */
[----:B------:R-:W-:Y:S04]  /*71410*/  STL.64 [R1+0x3570], R18 ;  /* 0x0035701201007387 */ /* 0x000fe80000100a00 */
[----:B------:R0:W-:Y:S02]  /*71420*/  STL.64 [R1+0x3568], R16 ;  /* 0x0035681001007387 */ /* 0x0001e40000100a00 */
[----:B0-----:R-:W-:Y:S02]  /*71430*/  IMAD.MOV.U32 R16, RZ, RZ, R2 ;  /* 0x000000ffff107224 */ /* 0x001fe400078e0002 */
[----:B------:R-:W3:Y:S01]  /*71440*/  LDL.LU R2, [R1+0x3794] ;  /* 0x0037940001027983 */ /* 0x000ee20000300800 */
[----:B--2---:R-:W-:Y:S03]  /*71450*/  HMMA.16816.F32.BF16 R20, R4, R22, R24 ;  /* 0x000000160414723c */ /* 0x004fe60000041818 */
[----:B------:R-:W2:-:S15]  /*71460*/  LDL.LU R27, [R1+0x3790] ;  /* 0x00379000011b7983 */ /* 0x000e9e0000300800 */
[----:B------:R-:W-:-:S05]  /*71470*/  NOP ;  /* 0x0000000000007918 */ /* 0x000fca0000000000 */
[----:B------:R-:W-:Y:S04]  /*71480*/  STL.64 [R1+0x10], R20 ;  /* 0x0000101401007387 */ /* 0x000fe80000100a00 */
[----:B------:R0:W-:Y:S04]  /*71490*/  STL.64 [R1+0x18], R22 ;  /* 0x0000181601007387 */ /* 0x0001e80000100a00 */
[----:B0-----:R-:W2:Y:S01]  /*714a0*/  LDL.LU.64 R22, [R1+0x3788] ;  /* 0x0037880001167983 */ /* 0x001ea20000300a00 */
[----:B------:R-:W-:Y:S02]  /*714b0*/  IMAD.MOV.U32 R17, RZ, RZ, R28 ;  /* 0x000000ffff117224 */ /* 0x000fe400078e001c */
[----:B------:R-:W-:-:S02]  /*714c0*/  IMAD.MOV.U32 R18, RZ, RZ, R3 ;  /* 0x000000ffff127224 */ /* 0x000fc400078e0003 */
[----:B------:R-:W-:-:S07]  /*714d0*/  IMAD.MOV.U32 R19, RZ, RZ, R0 ;  /* 0x000000ffff137224 */ /* 0x000fce00078e0000 */
[----:B----4-:R-:W-:Y:S06]  /*714e0*/  HMMA.16816.F32.BF16 R12, R4, R14, R16 ;  /* 0x0000000e040c723c */ /* 0x010fec0000041810 */
[----:B------:R-:W-:Y:S04]  /*714f0*/  STL.64 [R1+0x3778], R6 ;  /* 0x0037780601007387 */ /* 0x000fe80000100a00 */
[----:B---3--:R-:W-:-:S13]  /*71500*/  LDSM.16.M88.4 R16, [R2+UR6+0x10080] ;  /* 0x010080060210783b */ /* 0x008fda0008000200 */
[----:B------:R-:W-:Y:S04]  /*71510*/  STL.64 [R1+0x30], R12 ;  /* 0x0000300c01007387 */ /* 0x000fe80000100a00 */
[----:B------:R-:W-:Y:S04]  /*71520*/  STL.64 [R1+0x38], R14 ;  /* 0x0000380e01007387 */ /* 0x000fe80000100a00 */
[----:B------:R-:W-:Y:S04]  /*71530*/  STL.64 [R1+0x3770], R4 ;  /* 0x0037700401007387 */ /* 0x000fe80000100a00 */
[----:B------:R-:W-:Y:S01]  /*71540*/  LDSM.16.M88.4 R12, [R2+UR6+0x80] ;  /* 0x00008006020c783b */ /* 0x000fe20008000200 */
[----:B--2---:R-:W-:Y:S03]  /*71550*/  HMMA.16816.F32.BF16 R8, R4, R22, R8 ;  /* 0x000000160408723c */ /* 0x004fe60000041808 */
[----:B------:R-:W0:-:S15]  /*71560*/  LDSM.16.MT88.4 R20, [R27+0x20c00] ;  /* 0x020c00001b14783b */ /* 0x000e1e0000004200 */
[----:B------:R-:W-:-:S05]  /*71570*/  NOP ;  /* 0x0000000000007918 */ /* 0x000fca0000000000 */
[----:B------:R-:W-:Y:S04]  /*71580*/  STL.64 [R1+0x50], R8 ;  /* 0x0000500801007387 */ /* 0x000fe80000100a00 */
[----:B------:R-:W-:Y:S04]  /*71590*/  STL.64 [R1+0x58], R10 ;  /* 0x0000580a01007387 */ /* 0x000fe80000100a00 */
[----:B------:R-:W1:Y:S04]  /*715a0*/  LDSM.16.M88.4 R8, [R2+UR6+0x1080] ;  /* 0x001080060208783b */ /* 0x000e680008000200 */
[----:B------:R-:W-:Y:S04]  /*715b0*/  STL [R1+0x3780], R27 ;  /* 0x0037801b01007387 */ /* 0x000fe80000100800 */
[----:B------:R-:W-:Y:S04]  /*715c0*/  LDSM.16.M88.4 R24, [R2+UR6+0x1c080] ;  /* 0x01c080060218783b */ /* 0x000fe80008000200 */
[----:B0-----:R-:W-:Y:S04]  /*715d0*/  STL.64 [R1+0x3740], R22 ;  /* 0x0037401601007387 */ /* 0x001fe80000100a00 */
[----:B------:R-:W-:Y:S04]  /*715e0*/  STL.64 [R1+0x3738], R20 ;  /* 0x0037381401007387 */ /* 0x000fe80000100a00 */
[----:B------:R-:W-:Y:S04]  /*715f0*/  STL.64 [R1+0x3f0], R12 ;  /* 0x0003f00c01007387 */ /* 0x000fe80000100a00 */
[----:B------:R-:W-:Y:S04]  /*71600*/  STL.64 [R1+0x3f8], R14 ;  /* 0x0003f80e01007387 */ /* 0x000fe80000100a00 */
[----:B------:R-:W-:Y:S04]  /*71610*/  LDSM.16.M88.4 R12, [R2+UR6+0x4080] ;  /* 0x00408006020c783b */ /* 0x000fe80008000200 */
[----:B------:R-:W-:Y:S01]  /*71620*/  LDSM.16.M88.4 R20, [R2+UR6+0x1a080] ;  /* 0x01a080060214783b */ /* 0x000fe20008000200 */
[----:B-1----:R-:W-:-:S03]  /*71630*/  IMAD.MOV.U32 R4, RZ, RZ, R8 ;  /* 0x000000ffff047224 */ /* 0x002fc600078e0008 */
[----:B------:R-:W-:Y:S01]  /*71640*/  STL.64 [R1+0x3e8], R10 ;  /* 0x0003e80a01007387 */ /* 0x000fe20000100a00 */
[----:B------:R-:W-:-:S03]  /*71650*/  IMAD.MOV.U32 R0, RZ, RZ, R9 ;  /* 0x000000ffff007224 */ /* 0x000fc600078e0009 */
[----:B------:R-:W0:Y:S02]  /*71660*/  LDSM.16.M88.4 R8, [R2+UR6+0x2080] ;  /* 0x002080060208783b */ /* 0x000e240008000200 */
[----:B0-----:R-:W-:Y:S02]  /*71670*/  IMAD.MOV.U32 R6, RZ, RZ, R8 ;  /* 0x000000ffff067224 */ /* 0x001fe400078e0008 */
[----:B------:R-:W-:Y:S02]  /*71680*/  IMAD.MOV.U32 R5, RZ, RZ, R9 ;  /* 0x000000ffff057224 */ /* 0x000fe400078e0009 */
[----:B------:R-:W-:Y:S02]  /*71690*/  IMAD.MOV.U32 R28, RZ, RZ, R10 ;  /* 0x000000ffff1c7224 */ /* 0x000fe400078e000a */
[----:B------:R-:W-:Y:S02]  /*716a0*/  IMAD.MOV.U32 R3, RZ, RZ, R11 ;  /* 0x000000ffff037224 */ /* 0x000fe400078e000b */
[----:B------:R-:W0:Y:S04]  /*716b0*/  LDSM.16.M88.4 R8, [R2+UR6+0x3080] ;  /* 0x003080060208783b */ /* 0x000e280008000200 */
[----:B------:R-:W-:Y:S04]  /*716c0*/  STL [R1+0x3550], R28 ;  /* 0x0035501c01007387 */ /* 0x000fe80000100800 */
[----:B------:R1:W-:Y:S01]  /*716d0*/  STL [R1+0x3530], R3 ;  /* 0x0035300301007387 */ /* 0x0003e20000100800 */
[----:B0-----:R-:W-:-:S03]  /*716e0*/  IMAD.MOV.U32 R29, RZ, RZ, R8 ;  /* 0x000000ffff1d7224 */ /* 0x001fc600078e0008 */
[----:B------:R-:W-:Y:S01]  /*716f0*/  STL.64 [R1+0x3c8], R10 ;  /* 0x0003c80a01007387 */ /* 0x000fe20000100a00 */
[----:B-1----:R-:W-:-:S03]  /*71700*/  IMAD.MOV.U32 R3, RZ, RZ, R9 ;  /* 0x000000ffff037224 */ /* 0x002fc600078e0009 */
[----:B------:R-:W0:Y:S04]  /*71710*/  LDSM.16.M88.4 R8, [R2+UR6+0x5080] ;  /* 0x005080060208783b */ /* 0x000e280008000200 */
[----:B------:R0:W-:Y:S04]  /*71720*/  STL [R1+0x3710], R3 ;  /* 0x0037100301007387 */ /* 0x0001e80000100800 */
[----:B------:R1:W-:Y:S04]  /*71730*/  STL [R1+0x370c], R29 ;  /* 0x00370c1d01007387 */ /* 0x0003e80000100800 */
[----:B------:R-:W-:Y:S04]  /*71740*/  STL.64 [R1+0x3b0], R12 ;  /* 0x0003b00c01007387 */ /* 0x000fe80000100a00 */
[----:B------:R-:W-:Y:S04]  /*71750*/  STL.64 [R1+0x3b8], R14 ;  /* 0x0003b80e01007387 */ /* 0x000fe80000100a00 */
[----:B------:R-:W2:Y:S01]  /*71760*/  LDSM.16.M88.4 R12, [R2+UR6+0x6080] ;  /* 0x00608006020c783b */ /* 0x000ea20008000200 */
[----:B0-----:R-:W-:-:S03]  /*71770*/  IMAD.MOV.U32 R3, RZ, RZ, R8 ;  /* 0x000000ffff037224 */ /* 0x001fc600078e0008 */
[----:B------:R-:W-:Y:S01]  /*71780*/  STL.64 [R1+0x3a8], R10 ;  /* 0x0003a80a01007387 */ /* 0x000fe20000100a00 */
[----:B-1----:R-:W-:-:S03]  /*71790*/  IMAD.MOV.U32 R29, RZ, RZ, R9 ;  /* 0x000000ffff1d7224 */ /* 0x002fc600078e0009 */
[----:B------:R-:W0:Y:S04]  /*717a0*/  LDSM.16.M88.4 R8, [R2+UR6+0x7080] ;  /* 0x007080060208783b */ /* 0x000e280008000200 */
[----:B------:R0:W-:Y:S04]  /*717b0*/  STL [R1+0x3718], R29 ;  /* 0x0037181d01007387 */ /* 0x0001e80000100800 */
[----:B------:R1:W-:Y:S04]  /*717c0*/  STL [R1+0x3714], R3 ;  /* 0x0037140301007387 */ /* 0x0003e80000100800 */
[----:B--2---:R-:W-:Y:S04]  /*717d0*/  STL.64 [R1+0x390], R12 ;  /* 0x0003900c01007387 */ /* 0x004fe80000100a00 */
        /* <DEDUP_REMOVED lines=10> */
[----:B------:R-:W-:Y:S01]  /*71880*/  LDSM.16.M88.4 R12, [R2+UR6+0xa080] ;  /* 0x00a08006020c783b */ /* 0x000fe20008000200 */
[----:B0-----:R-:W-:-:S03]  /*71890*/  IMAD.MOV.U32 R3, RZ, RZ, R8 ;  /* 0x000000ffff037224 */ /* 0x001fc600078e0008 */
[----:B------:R-:W-:Y:S01]  /*718a0*/  STL.64 [R1+0x368], R10 ;  /* 0x0003680a01007387 */ /* 0x000fe20000100a00 */
[----:B-1----:R-:W-:-:S03]  /*718b0*/  IMAD.MOV.U32 R29, RZ, RZ, R9 ;  /* 0x000000ffff1d7224 */ /* 0x002fc600078e0009 */
[----:B------:R-:W0:Y:S04]  /*718c0*/  LDSM.16.M88.4 R8, [R2+UR6+0xb080] ;  /* 0x00b080060208783b */ /* 0x000e280008000200 */
[----:B------:R-:W-:Y:S04]  /*718d0*/  STL [R1+0x3728], R3 ;  /* 0x0037280301007387 */ /* 0x000fe80000100800 */
[----:B------:R1:W-:Y:S04]  /*718e0*/  STL [R1+0x3724], R29 ;  /* 0x0037241d01007387 */ /* 0x0003e80000100800 */
[----:B0-----:R-:W-:Y:S04]  /*718f0*/  STL [R1+0x344], R9 ;  /* 0x0003440901007387 */ /* 0x001fe80000100800 */
[----:B------:R-:W-:Y:S04]  /*71900*/  STL.64 [R1+0x350], R12 ;  /* 0x0003500c01007387 */ /* 0x000fe80000100a00 */
[----:B------:R-:W-:Y:S04]  /*71910*/  STL.64 [R1+0x358], R14 ;  /* 0x0003580e01007387 */ /* 0x000fe80000100a00 */
[----:B------:R-:W-:Y:S01]  /*71920*/  STL.64 [R1+0x348], R10 ;  /* 0x0003480a01007387 */ /* 0x000fe20000100a00 */
[----:B-1----:R-:W-:-:S03]  /*71930*/  IMAD.MOV.U32 R29, RZ, RZ, R8 ;  /* 0x000000ffff1d7224 */ /* 0x002fc600078e0008 */
[----:B------:R-:W-:Y:S04]  /*71940*/  LDSM.16.M88.4 R12, [R2+UR6+0xf080] ;  /* 0x00f08006020c783b */ /* 0x000fe80008000200 */
[----:B------:R-:W0:Y:S04]  /*71950*/  LDSM.16.M88.4 R8, [R2+UR6+0xc080] ;  /* 0x00c080060208783b */ /* 0x000e280008000200 */
[----:B------:R-:W-:Y:S04]  /*71960*/  STL [R1+0x372c], R29 ;  /* 0x00372c1d01007387 */ /* 0x000fe80000100800 */
[----:B0-----:R-:W-:Y:S04]  /*71970*/  STL [R1+0x330], R8 ;  /* 0x0003300801007387 */ /* 0x001fe80000100800 */
[----:B------:R-:W-:Y:S01]  /*71980*/  STL.64 [R1+0x338], R10 ;  /* 0x0003380a01007387 */ /* 0x000fe20000100a00 */
[----:B------:R-:W-:-:S03]  /*71990*/  IMAD.MOV.U32 R3, RZ, RZ, R9 ;  /* 0x000000ffff037224 */ /* 0x000fc600078e0009 */
[----:B------:R-:W0:Y:S04]  /*719a0*/  LDSM.16.M88.4 R8, [R2+UR6+0xd080] ;  /* 0x00d080060208783b */ /* 0x000e280008000200 */
[----:B0-----:R-:W-:Y:S04]  /*719b0*/  STL [R1+0x320], R8 ;  /* 0x0003200801007387 */ /* 0x001fe80000100800 */
        /* <DEDUP_REMOVED lines=26> */
[----:B--2---:R-:W-:Y:S04]  /*71b60*/  STL.64 [R1+0x290], R16 ;  /* 0x0002901001007387 */ /* 0x004fe80000100a00 */
[----:B------:R-:W-:Y:S04]  /*71b70*/  STL.64 [R1+0x298], R18 ;  /* 0x0002981201007387 */ /* 0x000fe80000100a00 */
[----:B------:R-:W-:Y:S04]  /*71b80*/  LDSM.16.M88.4 R12, [R2+UR6+0x18080] ;  /* 0x01808006020c783b */ /* 0x000fe80008000200 */
[----:B------:R-:W-:Y:S04]  /*71b90*/  LDSM.16.M88.4 R16, [R2+UR6+0x19080] ;  /* 0x019080060210783b */ /* 0x000fe80008000200 */
[----:B0-----:R-:W-:Y:S04]  /*71ba0*/  STL.64 [R1+0x288], R10 ;  /* 0x0002880a01007387 */ /* 0x001fe80000100a00 */
[----:B------:R-:W-:Y:S04]  /*71bb0*/  STL.64 [R1+0x35a0], R8 ;  /* 0x0035a00801007387 */ /* 0x000fe80000100a00 */
[----:B------:R-:W-:Y:S04]  /*71bc0*/  STL.64 [R1+0x250], R20 ;  /* 0x0002501401007387 */ /* 0x000fe80000100a00 */
[----:B------:R-:W-:Y:S04]  /*71bd0*/  STL.64 [R1+0x258], R22 ;  /* 0x0002581601007387 */ /* 0x000fe80000100a00 */
[----:B------:R-:W0:Y:S02]  /*71be0*/  LDSM.16.M88.4 R20, [R2+UR6+0x1b080] ;  /* 0x01b080060214783b */ /* 0x000e240008000200 */
[----:B0-----:R-:W-:-:S02]  /*71bf0*/  IMAD.MOV.U32 R11, RZ, RZ, R20 ;  /* 0x000000ffff0b7224 */ /* 0x001fc400078e0014 */
[----:B------:R-:W-:Y:S01]  /*71c00*/  IMAD.MOV.U32 R10, RZ, RZ, R21 ;  /* 0x000000ffff0a7224 */ /* 0x000fe200078e0015 */
[----:B------:R0:W-:Y:S04]  /*71c10*/  STL.64 [R1+0x248], R22 ;  /* 0x0002481601007387 */ /* 0x0001e80000100a00 */
[----:B------:R-:W-:Y:S04]  /*71c20*/  STL.64 [R1+0x3648], R10 ;  /* 0x0036480a01007387 */ /* 0x000fe80000100a00 */
[----:B0-----:R-:W2:Y:S04]  /*71c30*/  LDL.LU R22, [R1+0x548] ;  /* 0x0005480001167983 */ /* 0x001ea80000300800 */
[----:B------:R-:W2:Y:S01]  /*71c40*/  LDL.LU R23, [R1+0x54c] ;  /* 0x00054c0001177983 */ /* 0x000ea20000300800 */
[----:B------:R-:W-:-:S02]  /*71c50*/  IMAD.MOV.U32 R8, RZ, RZ, R6 ;  /* 0x000000ffff087224 */ /* 0x000fc400078e0006 */
[----:B------:R-:W-:Y:S01]  /*71c60*/  IMAD.MOV.U32 R9, RZ, RZ, R5 ;  /* 0x000000ffff097224 */ /* 0x000fe200078e0005 */
[----:B--2---:R-:W-:Y:S04]  /*71c70*/  STL.64 [R1+0x3758], R22 ;  /* 0x0037581601007387 */ /* 0x004fe80000100a00 */
[----:B------:R0:W-:Y:S04]  /*71c80*/  STL.64 [R1+0x3730], R8 ;  /* 0x0037300801007387 */ /* 0x0001e80000100a00 */
        /* <DEDUP_REMOVED lines=27> */
[----:B------:R-:W-:Y:S04]  /*71e40*/  STL.64 [R1+0x268], R18 ;  /* 0x0002681201007387 */ /* 0x000fe80000100a00 */
[----:B------:R0:W-:Y:S02]  /*71e50*/  STL.64 [R1+0x35a8], R16 ;  /* 0x0035a81001007387 */ /* 0x0001e40000100a00 */
[----:B0-----:R-:W-:-:S02]  /*71e60*/  IMAD.MOV.U32 R16, RZ, RZ, R4 ;  /* 0x000000ffff107224 */ /* 0x001fc400078e0004 */
[----:B------:R-:W0:Y:S01]  /*71e70*/  LDSM.16.M88.4 R4, [R2+UR6+0x1d080] ;  /* 0x01d080060204783b */ /* 0x000e220008000200 */
[----:B------:R-:W-:-:S03]  /*71e80*/  IMAD.MOV.U32 R17, RZ, RZ, R0 ;  /* 0x000000ffff117224 */ /* 0x000fc600078e0000 */
[----:B0-----:R-:W-:Y:S04]  /*71e90*/  STL.64 [R1+0x220], R4 ;  /* 0x0002200401007387 */ /* 0x001fe80000100a00 */
[----:B------:R-:W-:Y:S01]  /*71ea0*/  STL [R1+0x228], R6 ;  /* 0x0002280601007387 */ /* 0x000fe20000100800 */
[----:B------:R-:W-:-:S03]  /*71eb0*/  IMAD.MOV.U32 R0, RZ, RZ, R7 ;  /* 0x000000ffff007224 */ /* 0x000fc600078e0007 */
[----:B------:R-:W0:Y:S04]  /*71ec0*/  LDSM.16.M88.4 R4, [R2+UR6+0x1e080] ;  /* 0x01e080060204783b */ /* 0x000e280008000200 */
[----:B------:R-:W-:Y:S04]  /*71ed0*/  STL [R1+0x3480], R0 ;  /* 0x0034800001007387 */ /* 0x000fe80000100800 */
[----:B0-----:R-:W-:Y:S04]  /*71ee0*/  STL.64 [R1+0x210], R4 ;  /* 0x0002100401007387 */ /* 0x001fe80000100a00 */
[----:B------:R-:W-:Y:S04]  /*71ef0*/  STL.64 [R1+0x218], R6 ;  /* 0x0002180601007387 */ /* 0x000fe80000100a00 */
[----:B------:R-:W0:Y:S04]  /*71f00*/  LDSM.16.M88.4 R4, [R2+UR6+0x1f080] ;  /* 0x01f080060204783b */ /* 0x000e280008000200 */
[----:B0-----:R-:W-:Y:S04]  /*71f10*/  STL.64 [R1+0x200], R4 ;  /* 0x0002000401007387 */ /* 0x001fe80000100a00 */
[----:B------:R0:W-:Y:S01]  /*71f20*/  STL [R1+0x208], R6 ;  /* 0x0002080601007387 */ /* 0x0001e20000100800 */
[----:B------:R-:W-:-:S03]  /*71f30*/  IMAD.MOV.U32 R2, RZ, RZ, R7 ;  /* 0x000000ffff027224 */ /* 0x000fc600078e0007 */
[----:B0-----:R-:W4:Y:S04]  /*71f40*/  LDL.LU.64 R6, [R1+0x3778] ;  /* 0x0037780001067983 */ /* 0x001f280000300a00 */
[----:B------:R-:W4:Y:S04]  /*71f50*/  LDL.LU.64 R4, [R1+0x3770] ;  /* 0x0037700001047983 */ /* 0x000f280000300a00 */
[----:B------:R-:W-:Y:S04]  /*71f60*/  STL [R1+0x3484], R2 ;  /* 0x0034840201007387 */ /* 0x000fe80000100800 */
[----:B---3--:R-:W0:Y:S04]  /*71f70*/  LDSM.16.MT88.4 R24, [R27+0x20e00] ;  /* 0x020e00001b18783b */ /* 0x008e280000004200 */
[----:B0-----:R-:W-:Y:S04]  /*71f80*/  STL.64 [R1+0x3520], R26 ;  /* 0x0035201a01007387 */ /* 0x001fe80000100a00 */
[----:B------:R0:W-:Y:S04]  /*71f90*/  STL.64 [R1+0x3518], R24 ;  /* 0x0035181801007387 */ /* 0x0001e80000100a00 */
[----:B0-----:R-:W3:Y:S04]  /*71fa0*/  LDL.LU R24, [R1+0x440] ;  /* 0x0004400001187983 */ /* 0x001ee80000300800 */
[----:B------:R-:W3:Y:S04]  /*71fb0*/  LDL.LU R25, [R1+0x444] ;  /* 0x0004440001197983 */ /* 0x000ee80000300800 */
[----:B------:R-:W3:Y:S04]  /*71fc0*/  LDL.LU R26, [R1+0x448] ;  /* 0x00044800011a7983 */ /* 0x000ee80000300800 */
[----:B------:R-:W3:Y:S01]  /*71fd0*/  LDL.LU R27, [R1+0x44c] ;  /* 0x00044c00011b7983 */ /* 0x000ee20000300800 */
[----:B----4-:R-:W-:Y:S03]  /*71fe0*/  HMMA.16816.F32.BF16 R20, R4, R22, R8 ;  /* 0x000000160414723c */ /* 0x010fe60000041808 */
[----:B------:R-:W4:Y:S04]  /*71ff0*/  LDL.LU.64 R10, [R1+0x3768] ;  /* 0x00376800010a7983 */ /* 0x000f280000300a00 */
[----:B------:R-:W4:-:S15]  /*72000*/  LDL.LU.64 R8, [R1+0x3760] ;  /* 0x0037600001087983 */ /* 0x000f1e0000300a00 */
[----:B------:R-:W-:-:S01]  /*72010*/  NOP ;  /* 0x0000000000007918 */ /* 0x000fc20000000000 */
[----:B------:R-:W-:Y:S04]  /*72020*/  STL.64 [R1+0x80], R20 ;  /* 0x0000801401007387 */ /* 0x000fe80000100a00 */
[----:B------:R0:W-:Y:S04]  /*72030*/  STL.64 [R1+0x88], R22 ;  /* 0x0000881601007387 */ /* 0x0001e80000100a00 */
[----:B0-----:R-:W4:Y:S02]  /*72040*/  LDL.LU.64 R22, [R1+0x3758] ;  /* 0x0037580001167983 */ /* 0x001f240000300a00 */
[----:B----4-:R-:W-:Y:S02]  /*72050*/  HMMA.16816.F32.BF16 R4, R4, R22, R8 ;  /* 0x000000160404723c */ /* 0x010fe40000041808 */
[----:B------:R-:W4:Y:S04]  /*72060*/  LDL.LU.64 R10, [R1+0x3750] ;  /* 0x00375000010a7983 */ /* 0x000f280000300a00 */
[----:B------:R-:W4:Y:S04]  /*72070*/  LDL.LU.64 R8, [R1+0x3748] ;  /* 0x0037480001087983 */ /* 0x000f280000300a00 */
[----:B------:R-:W4:Y:S04]  /*72080*/  LDL.LU.64 R22, [R1+0x3740] ;  /* 0x0037400001167983 */ /* 0x000f280000300a00 */
[----:B------:R-:W4:Y:S09]  /*72090*/  LDL.LU.64 R20, [R1+0x3738] ;  /* 0x0037380001147983 */ /* 0x000f320000300a00 */
[----:B------:R0:W-:Y:S04]  /*720a0*/  STL.64 [R1+0x70], R4 ;  /* 0x0000700401007387 */ /* 0x0001e80000100a00 */
[----:B------:R4:W-:Y:S04]  /*720b0*/  STL.64 [R1+0x78], R6 ;  /* 0x0000780601007387 */ /* 0x0009e80000100a00 */
[----:B0-----:R-:W4:Y:S04]  /*720c0*/  LDL.LU R4, [R1+0x3f0] ;  /* 0x0003f00001047983 */ /* 0x001f280000300800 */
[----:B------:R-:W4:Y:S02]  /*720d0*/  LDL.LU R5, [R1+0x3f4] ;  /* 0x0003f40001057983 */ /* 0x000f240000300800 */
[C---:B----4-:R-:W-:Y:S02]  /*720e0*/  HMMA.16816.F32.BF16 R4, R20.reuse, R4, R8 ;  /* 0x000000041404723c */ /* 0x050fe40000041808 */
[----:B------:R-:W2:Y:S04]  /*720f0*/  LDL.LU.64 R8, [R1+0x3730] ;  /* 0x0037300001087983 */ /* 0x000ea80000300a00 */
[----:B---3--:R-:W-:-:S15]  /*72100*/  HMMA.16816.F32.BF16 R16, R20, R16, R24 ;  /* 0x000000101410723c */ /* 0x008fde0000041818 */
[----:B------:R-:W-:-:S02]  /*72110*/  NOP ;  /* 0x0000000000007918 */ /* 0x000fc40000000000 */
[----:B------:R-:W-:Y:S04]  /*72120*/  STL.64 [R1+0x1f0], R4 ;  /* 0x0001f00401007387 */ /* 0x000fe80000100a00 */
[----:B------:R2:W-:Y:S01]  /*72130*/  STL [R1+0x1f8], R6 ;  /* 0x0001f80601007387 */ /* 0x0005e20000100800 */
[----:B------:R-:W-:-:S05]  /*72140*/  IMAD.MOV.U32 R28, RZ, RZ, R7 ;  /* 0x000000ffff1c7224 */ /* 0x000fca00078e0007 */
[----:B------:R-:W-:Y:S04]  /*72150*/  STL [R1+0x3554], R28 ;  /* 0x0035541c01007387 */ /* 0x000fe80000100800 */
[----:B------:R-:W-:Y:S04]  /*72160*/  STL.64 [R1+0x1e0], R16 ;  /* 0x0001e01001007387 */ /* 0x000fe80000100a00 */
[----:B------:R-:W-:Y:S01]  /*72170*/  STL.64 [R1+0x1e8], R18 ;  /* 0x0001e81201007387 */ /* 0x000fe20000100a00 */
[----:B--2---:R-:W-:-:S15]  /*72180*/  HMMA.16816.F32.BF16 R4, R20, R8, R12 ;  /* 0x000000081404723c */ /* 0x004fde000004180c */
[----:B------:R-:W-:-:S09]  /*72190*/  NOP ;  /* 0x0000000000007918 */ /* 0x000fd20000000000 */
[----:B------:R-:W-:Y:S02]  /*721a0*/  IMAD.MOV.U32 R25, RZ, RZ, R6 ;  /* 0x000000ffff197224 */ /* 0x000fe400078e0006 */
[----:B------:R-:W-:Y:S01]  /*721b0*/  IMAD.MOV.U32 R24, RZ, RZ, R7 ;  /* 0x000000ffff187224 */ /* 0x000fe200078e0007 */
[----:B------:R0:W-:Y:S04]  /*721c0*/  STL.64 [R1+0x1d0], R4 ;  /* 0x0001d00401007387 */ /* 0x0001e80000100a00 */
[----:B------:R-:W-:Y:S04]  /*721d0*/  STL.64 [R1+0x3700], R24 ;  /* 0x0037001801007387 */ /* 0x000fe80000100a00 */
[----:B------:R-:W2:Y:S01]  /*721e0*/  LDL.LU R12, [R1+0x320] ;  /* 0x00032000010c7983 */ /* 0x000ea20000300800 */
[----:B------:R-:W-:-:S03]  /*721f0*/  IMAD.MOV.U32 R13, RZ, RZ, R29 ;  /* 0x000000ffff0d7224 */ /* 0x000fc600078e001d */
[----:B------:R-:W3:Y:S04]  /*72200*/  LDL.LU R29, [R1+0x372c] ;  /* 0x00372c00011d7983 */ /* 0x000ee80000300800 */
[----:B--2---:R-:W-:Y:S04]  /*72210*/  STL.64 [R1+0x3650], R12 ;  /* 0x0036500c01007387 */ /* 0x004fe80000100a00 */
[----:B0-----:R-:W2:Y:S01]  /*72220*/  LDL.LU R4, [R1+0x330] ;  /* 0x0003300001047983 */ /* 0x001ea20000300800 */
[----:B------:R-:W-:-:S03]  /*72230*/  IMAD.MOV.U32 R5, RZ, RZ, R3 ;  /* 0x000000ffff057224 */ /* 0x000fc600078e0003 */
[----:B------:R-:W4:Y:S04]  /*72240*/  LDL.LU R3, [R1+0x3728] ;  /* 0x0037280001037983 */ /* 0x000f280000300800 */
[----:B--2---:R0:W-:Y:S04]  /*72250*/  STL.64 [R1+0x3658], R4 ;  /* 0x0036580401007387 */ /* 0x0041e80000100a00 */
[----:B------:R-:W2:Y:S04]  /*72260*/  LDL.LU R16, [R1+0xf0] ;  /* 0x0000f00001107983 */ /* 0x000ea80000300800 */
[----:B------:R-:W2:Y:S04]  /*72270*/  LDL.LU R17, [R1+0xf4] ;  /* 0x0000f40001117983 */ /* 0x000ea80000300800 */
[----:B------:R-:W4:Y:S04]  /*72280*/  LDL.LU R18, [R1+0xf8] ;  /* 0x0000f80001127983 */ /* 0x000f280000300800 */
[----:B------:R-:W4:Y:S01]  /*72290*/  LDL.LU R19, [R1+0xfc] ;  /* 0x0000fc0001137983 */ /* 0x000f220000300800 */
[----:B---3--:R-:W-:-:S03]  /*722a0*/  IMAD.MOV.U32 R8, RZ, RZ, R29 ;  /* 0x000000ffff087224 */ /* 0x008fc600078e001d */
[----:B----4-:R-:W-:Y:S04]  /*722b0*/  STL.64 [R1+0x3668], R18 ;  /* 0x0036681201007387 */ /* 0x010fe80000100a00 */
[----:B--2---:R-:W-:Y:S04]  /*722c0*/  STL.64 [R1+0x3660], R16 ;  /* 0x0036601001007387 */ /* 0x004fe80000100a00 */
[----:B------:R-:W2:Y:S04]  /*722d0*/  LDL.LU R29, [R1+0x3724] ;  /* 0x00372400011d7983 */ /* 0x000ea80000300800 */
[----:B------:R-:W3:Y:S04]  /*722e0*/  LDL.LU R9, [R1+0x344] ;  /* 0x0003440001097983 */ /* 0x000ee80000300800 */
[----:B---3--:R1:W-:Y:S04]  /*722f0*/  STL.64 [R1+0x3670], R8 ;  /* 0x0036700801007387 */ /* 0x0083e80000100a00 */
[----:B0-----:R-:W3:Y:S04]  /*72300*/  LDL.LU R4, [R1+0x350] ;  /* 0x0003500001047983 */ /* 0x001ee80000300800 */
[----:B------:R-:W3:Y:S01]  /*72310*/  LDL.LU R5, [R1+0x354] ;  /* 0x0003540001057983 */ /* 0x000ee20000300800 */
[----:B-1----:R-:W-:-:S02]  /*72320*/  IMAD.MOV.U32 R8, RZ, RZ, R3 ;  /* 0x000000ffff087224 */ /* 0x002fc400078e0003 */
[----:B--2---:R-:W-:Y:S01]  /*72330*/  IMAD.MOV.U32 R9, RZ, RZ, R29 ;  /* 0x000000ffff097224 */ /* 0x004fe200078e001d */
[----:B---3--:R-:W-:Y:S04]  /*72340*/  STL.64 [R1+0x3678], R4 ;  /* 0x0036780401007387 */ /* 0x008fe80000100a00 */
[----:B------:R-:W2:Y:S04]  /*72350*/  LDL.LU R3, [R1+0x3720] ;  /* 0x0037200001037983 */ /* 0x000ea80000300800 */
[----:B------:R-:W3:Y:S04]  /*72360*/  LDL.LU R29, [R1+0x371c] ;  /* 0x00371c00011d7983 */ /* 0x000ee80000300800 */
[----:B------:R0:W-:Y:S04]  /*72370*/  STL.64 [R1+0x3680], R8 ;  /* 0x0036800801007387 */ /* 0x0001e80000100a00 */
[----:B0-----:R-:W4:Y:S04]  /*72380*/  LDL.LU R8, [R1+0x370] ;  /* 0x0003700001087983 */ /* 0x001f280000300800 */
[----:B------:R-:W4:Y:S04]  /*72390*/  LDL.LU R9, [R1+0x374] ;  /* 0x0003740001097983 */ /* 0x000f280000300800 */
[----:B----4-:R3:W-:Y:S04]  /*723a0*/  STL.64 [R1+0x3698], R8 ;  /* 0x0036980801007387 */ /* 0x0107e80000100a00 */
[----:B------:R-:W4:Y:S04]  /*723b0*/  LDL.LU R4, [R1+0x130] ;  /* 0x0001300001047983 */ /* 0x000f280000300800 */
[----:B------:R-:W4:Y:S04]  /*723c0*/  LDL.LU R5, [R1+0x134] ;  /* 0x0001340001057983 */ /* 0x000f280000300800 */
[----:B------:R-:W4:Y:S04]  /*723d0*/  LDL.LU R6, [R1+0x138] ;  /* 0x0001380001067983 */ /* 0x000f280000300800 */
[----:B------:R-:W4:Y:S01]  /*723e0*/  LDL.LU R7, [R1+0x13c] ;  /* 0x00013c0001077983 */ /* 0x000f220000300800 */
[----:B---3--:R-:W-:-:S02]  /*723f0*/  IMAD.MOV.U32 R8, RZ, RZ, R29 ;  /* 0x000000ffff087224 */ /* 0x008fc400078e001d */
[----:B--2---:R-:W-:Y:S01]  /*72400*/  IMAD.MOV.U32 R9, RZ, RZ, R3 ;  /* 0x000000ffff097224 */ /* 0x004fe200078e0003 */
[----:B------:R-:W2:Y:S04]  /*72410*/  LDL.LU R29, [R1+0x3718] ;  /* 0x00371800011d7983 */ /* 0x000ea80000300800 */
[----:B------:R-:W3:Y:S04]  /*72420*/  LDL.LU R3, [R1+0x3714] ;  /* 0x0037140001037983 */ /* 0x000ee80000300800 */
[----:B------:R0:W-:Y:S04]  /*72430*/  STL.64 [R1+0x36b0], R8 ;  /* 0x0036b00801007387 */ /* 0x0001e80000100a00 */
[----:B0-----:R-:W4:Y:S04]  /*72440*/  LDL.LU R8, [R1+0x390] ;  /* 0x0003900001087983 */ /* 0x001f280000300800 */
[----:B------:R-:W4:Y:S04]  /*72450*/  LDL.LU R9, [R1+0x394] ;  /* 0x0003940001097983 */ /* 0x000f280000300800 */
[----:B----4-:R-:W-:Y:S04]  /*72460*/  STL.64 [R1+0x36c8], R8 ;  /* 0x0036c80801007387 */ /* 0x010fe80000100a00 */
[----:B------:R-:W-:Y:S04]  /*72470*/  STL.64 [R1+0x3690], R6 ;  /* 0x0036900601007387 */ /* 0x000fe80000100a00 */
[----:B------:R0:W-:Y:S04]  /*72480*/  STL.64 [R1+0x3688], R4 ;  /* 0x0036880401007387 */ /* 0x0001e80000100a00 */
[----:B0-----:R-:W4:Y:S04]  /*72490*/  LDL.LU R4, [R1+0x140] ;  /* 0x0001400001047983 */ /* 0x001f280000300800 */
[----:B------:R-:W4:Y:S04]  /*724a0*/  LDL.LU R5, [R1+0x144] ;  /* 0x0001440001057983 */ /* 0x000f280000300800 */
[----:B------:R-:W4:Y:S04]  /*724b0*/  LDL.LU R6, [R1+0x148] ;  /* 0x0001480001067983 */ /* 0x000f280000300800 */
[----:B------:R-:W4:Y:S01]  /*724c0*/  LDL.LU R7, [R1+0x14c] ;  /* 0x00014c0001077983 */ /* 0x000f220000300800 */
[----:B---3--:R-:W-:-:S02]  /*724d0*/  IMAD.MOV.U32 R8, RZ, RZ, R3 ;  /* 0x000000ffff087224 */ /* 0x008fc400078e0003 */
[----:B--2---:R-:W-:Y:S01]  /*724e0*/  IMAD.MOV.U32 R9, RZ, RZ, R29 ;  /* 0x000000ffff097224 */ /* 0x004fe200078e001d */
        /* <DEDUP_REMOVED lines=8> */
[----:B------:R-:W2:Y:S04]  /*72570*/  LDL.LU R7, [R1+0x40c] ;  /* 0x00040c0001077983 */ /* 0x000ea80000300800 */
[----:B------:R-:W4:Y:S04]  /*72580*/  LDL.LU R24, [R1+0x1c0] ;  /* 0x0001c00001187983 */ /* 0x000f280000300800 */
[----:B------:R-:W4:Y:S04]  /*72590*/  LDL.LU R25, [R1+0x1c4] ;  /* 0x0001c40001197983 */ /* 0x000f280000300800 */
[----:B------:R-:W4:Y:S04]  /*725a0*/  LDL.LU R26, [R1+0x1c8] ;  /* 0x0001c800011a7983 */ /* 0x000f280000300800 */
[----:B------:R-:W4:Y:S04]  /*725b0*/  LDL.LU R27, [R1+0x1cc] ;  /* 0x0001cc00011b7983 */ /* 0x000f280000300800 */
[----:B------:R-:W3:Y:S04]  /*725c0*/  LDL.LU R8, [R1+0x3b0] ;  /* 0x0003b00001087983 */ /* 0x000ee80000300800 */
[----:B------:R-:W3:Y:S04]  /*725d0*/  LDL.LU R9, [R1+0x3b4] ;  /* 0x0003b40001097983 */ /* 0x000ee80000300800 */
[----:B---3--:R0:W-:Y:S02]  /*725e0*/  STL.64 [R1+0x36f8], R8 ;  /* 0x0036f80801007387 */ /* 0x0081e40000100a00 */
[----:B0-----:R-:W-:-:S02]  /*725f0*/  IMAD.MOV.U32 R8, RZ, RZ, R29 ;  /* 0x000000ffff087224 */ /* 0x001fc400078e001d */
[----:B------:R-:W3:Y:S04]  /*72600*/  LDL.LU R29, [R1+0x3708] ;  /* 0x00370800011d7983 */ /* 0x000ee80000300800 */
[----:B--2---:R-:W-:Y:S04]  /*72610*/  STL.64 [R1+0x36c0], R6 ;  /* 0x0036c00601007387 */ /* 0x004fe80000100a00 */
[----:B----4-:R0:W-:Y:S04]  /*72620*/  STL.64 [R1+0x36b8], R4 ;  /* 0x0036b80401007387 */ /* 0x0101e80000100a00 */
[----:B0-----:R-:W2:Y:S04]  /*72630*/  LDL.LU R4, [R1+0x410] ;  /* 0x0004100001047983 */ /* 0x001ea80000300800 */
[----:B------:R-:W2:Y:S04]  /*72640*/  LDL.LU R5, [R1+0x414] ;  /* 0x0004140001057983 */ /* 0x000ea80000300800 */
[----:B------:R-:W4:Y:S04]  /*72650*/  LDL.LU R6, [R1+0x418] ;  /* 0x0004180001067983 */ /* 0x000f280000300800 */
[----:B------:R-:W4:Y:S01]  /*72660*/  LDL.LU R7, [R1+0x41c] ;  /* 0x00041c0001077983 */ /* 0x000f220000300800 */
[----:B------:R-:W-:-:S03]  /*72670*/  IMAD.MOV.U32 R9, RZ, RZ, R3 ;  /* 0x000000ffff097224 */ /* 0x000fc600078e0003 */
[----:B----4-:R-:W-:Y:S04]  /*72680*/  STL.64 [R1+0x36d8], R6 ;  /* 0x0036d80601007387 */ /* 0x010fe80000100a00 */
[----:B--2---:R0:W-:Y:S04]  /*72690*/  STL.64 [R1+0x36d0], R4 ;  /* 0x0036d00401007387 */ /* 0x0041e80000100a00 */
[----:B0-----:R-:W2:Y:S04]  /*726a0*/  LDL.LU R4, [R1+0x420] ;  /* 0x0004200001047983 */ /* 0x001ea80000300800 */
[----:B------:R-:W2:Y:S04]  /*726b0*/  LDL.LU R5, [R1+0x424] ;  /* 0x0004240001057983 */ /* 0x000ea80000300800 */
[----:B------:R-:W4:Y:S04]  /*726c0*/  LDL.LU R6, [R1+0x428] ;  /* 0x0004280001067983 */ /* 0x000f280000300800 */
[----:B------:R-:W4:Y:S01]  /*726d0*/  LDL.LU R7, [R1+0x42c] ;  /* 0x00042c0001077983 */ /* 0x000f220000300800 */
[----:B------:R-:W-:Y:S01]  /*726e0*/  HMMA.16816.F32.BF16 R8, R20, R8, R24 ;  /* 0x000000081408723c */ /* 0x000fe20000041818 */
[----:B---3--:R-:W-:-:S15]  /*726f0*/  IMAD.MOV.U32 R15, RZ, RZ, R29 ;  /* 0x000000ffff0f7224 */ /* 0x008fde00078e001d */
[----:B------:R-:W-:-:S08]  /*72700*/  NOP ;  /* 0x0000000000007918 */ /* 0x000fd00000000000 */
[----:B------:R-:W-:Y:S02]  /*72710*/  IMAD.MOV.U32 R3, RZ, RZ, R8 ;  /* 0x000000ffff037224 */ /* 0x000fe400078e0008 */
[----:B------:R-:W-:Y:S01]  /*72720*/  IMAD.MOV.U32 R29, RZ, RZ, R9 ;  /* 0x000000ffff1d7224 */ /* 0x000fe200078e0009 */
[----:B----4-:R-:W-:Y:S04]  /*72730*/  STL.64 [R1+0x36f0], R6 ;  /* 0x0036f00601007387 */ /* 0x010fe80000100a00 */
        /* <DEDUP_REMOVED lines=12> */
[----:B------:R-:W3:Y:S04]  /*72800*/  LDL.LU.64 R24, [R1+0x3700] ;  /* 0x0037000001187983 */ /* 0x000ee80000300a00 */
[----:B------:R-:W2:Y:S01]  /*72810*/  LDL.LU.64 R8, [R1+0x36f8] ;  /* 0x0036f80001087983 */ /* 0x000ea20000300a00 */
[----:B------:R-:W-:-:S02]  /*72820*/  IMAD.MOV.U32 R27, RZ, RZ, R10 ;  /* 0x000000ffff1b7224 */ /* 0x000fc400078e000a */
[----:B------:R-:W-:-:S05]  /*72830*/  IMAD.MOV.U32 R26, RZ, RZ, R11 ;  /* 0x000000ffff1a7224 */ /* 0x000fca00078e000b */
[----:B------:R-:W-:Y:S01]  /*72840*/  STL.64 [R1+0x3560], R26 ;  /* 0x0035601a01007387 */ /* 0x000fe20000100a00 */
[----:B--2---:R-:W-:Y:S03]  /*72850*/  HMMA.16816.F32.BF16 R8, R20, R8, R4 ;  /* 0x000000081408723c */ /* 0x004fe60000041804 */
[----:B---3--:R0:W-:Y:S04]  /*72860*/  STL.64 [R1+0x3558], R24 ;  /* 0x0035581801007387 */ /* 0x0081e80000100a00 */
[----:B0-----:R-:W2:Y:S04]  /*72870*/  LDL.LU R24, [R1+0x100] ;  /* 0x0001000001187983 */ /* 0x001ea80000300800 */
[----:B------:R-:W2:Y:S04]  /*72880*/  LDL.LU R25, [R1+0x104] ;  /* 0x0001040001197983 */ /* 0x000ea80000300800 */
[----:B------:R-:W2:Y:S04]  /*72890*/  LDL.LU R26, [R1+0x108] ;  /* 0x00010800011a7983 */ /* 0x000ea80000300800 */
[----:B------:R-:W2:Y:S04]  /*728a0*/  LDL.LU R27, [R1+0x10c] ;  /* 0x00010c00011b7983 */ /* 0x000ea80000300800 */
[----:B------:R-:W3:Y:S04]  /*728b0*/  LDL.LU.64 R6, [R1+0x36f0] ;  /* 0x0036f00001067983 */ /* 0x000ee80000300a00 */
[----:B------:R-:W3:Y:S04]  /*728c0*/  LDL.LU.64 R4, [R1+0x36e8] ;  /* 0x0036e80001047983 */ /* 0x000ee80000300a00 */
[----:B------:R0:W-:Y:S04]  /*728d0*/  STL.64 [R1+0x1b0], R8 ;  /* 0x0001b00801007387 */ /* 0x0001e80000100a00 */
[----:B------:R3:W-:Y:S04]  /*728e0*/  STL [R1+0x1b8], R10 ;  /* 0x0001b80a01007387 */ /* 0x0007e80000100800 */
[----:B0-----:R-:W3:Y:S01]  /*728f0*/  LDL.LU.64 R8, [R1+0x36e0] ;  /* 0x0036e00001087983 */ /* 0x001ee20000300a00 */
        /* <DEDUP_REMOVED lines=19> */
[----:B------:R-:W3:Y:S04]  /*72a30*/  LDL.LU.64 R6, [R1+0x36a8] ;  /* 0x0036a80001067983 */ /* 0x000ee80000300a00 */
[----:B------:R-:W3:-:S15]  /*72a40*/  LDL.LU.64 R4, [R1+0x36a0] ;  /* 0x0036a00001047983 */ /* 0x000ede0000300a00 */
[----:B------:R-:W-:-:S01]  /*72a50*/  NOP ;  /* 0x0000000000007918 */ /* 0x000fc20000000000 */
        /* <DEDUP_REMOVED lines=10> */
[----:B------:R-:W-:-:S03]  /*72b00*/  IMAD.MOV.U32 R0, RZ, RZ, R10 ;  /* 0x000000ffff007224 */ /* 0x000fc600078e000a */
[----:B------:R-:W-:Y:S04]  /*72b10*/  STL [R1+0x3494], R2 ;  /* 0x0034940201007387 */ /* 0x000fe80000100800 */
[----:B------:R-:W-:Y:S01]  /*72b20*/  STL [R1+0x3490], R0 ;  /* 0x0034900001007387 */ /* 0x000fe20000100800 */
[----:B---3--:R-:W-:Y:S03]  /*72b30*/  HMMA.16816.F32.BF16 R8, R20, R8, R4 ;  /* 0x000000081408723c */ /* 0x008fe60000041804 */
[----:B------:R-:W3:-:S15]  /*72b40*/  LDL.LU.64 R4, [R1+0x3678] ;  /* 0x0036780001047983 */ /* 0x000ede0000300a00 */
[----:B------:R-:W-:-:S05]  /*72b50*/  NOP ;  /* 0x0000000000007918 */ /* 0x000fca0000000000 */
[----:B------:R0:W-:Y:S04]  /*72b60*/  STL.64 [R1+0x160], R8 ;  /* 0x0001600801007387 */ /* 0x0001e80000100a00 */
[----:B------:R-:W-:Y:S04]  /*72b70*/  STL.64 [R1+0x168], R10 ;  /* 0x0001680a01007387 */ /* 0x000fe80000100a00 */
[----:B0-----:R-:W4:Y:S01]  /*72b80*/  LDL.LU.64 R8, [R1+0x3670] ;  /* 0x0036700001087983 */ /* 0x001f220000300a00 */
[----:B---3--:R-:W-:Y:S03]  /*72b90*/  HMMA.16816.F32.BF16 R4, R20, R4, R16 ;  /* 0x000000041404723c */ /* 0x008fe60000041810 */
[----:B------:R-:W3:Y:S04]  /*72ba0*/  LDL.LU.64 R18, [R1+0x3668] ;  /* 0x0036680001127983 */ /* 0x000ee80000300a00 */
[----:B------:R-:W3:-:S15]  /*72bb0*/  LDL.LU.64 R16, [R1+0x3660] ;  /* 0x0036600001107983 */ /* 0x000ede0000300a00 */
[----:B------:R-:W-:-:S01]  /*72bc0*/  NOP ;  /* 0x0000000000007918 */ /* 0x000fc20000000000 */
[----:B------:R0:W-:Y:S04]  /*72bd0*/  STL.64 [R1+0x150], R4 ;  /* 0x0001500401007387 */ /* 0x0001e80000100a00 */
[----:B0-----:R-:W2:Y:S01]  /*72be0*/  LDL.LU.64 R4, [R1+0x3658] ;  /* 0x0036580001047983 */ /* 0x001ea20000300a00 */
[----:B------:R-:W-:Y:S02]  /*72bf0*/  IMAD.MOV.U32 R0, RZ, RZ, R7 ;  /* 0x000000ffff007224 */ /* 0x000fe400078e0007 */
[----:B------:R-:W-:Y:S01]  /*72c00*/  IMAD.MOV.U32 R2, RZ, RZ, R6 ;  /* 0x000000ffff027224 */ /* 0x000fe200078e0006 */
[----:B----4-:R-:W-:Y:S02]  /*72c10*/  HMMA.16816.F32.BF16 R8, R20, R8, R12 ;  /* 0x000000081408723c */ /* 0x010fe4000004180c */
[----:B------:R-:W-:Y:S04]  /*72c20*/  STL [R1+0x349c], R0 ;  /* 0x00349c0001007387 */ /* 0x000fe80000100800 */
[----:B------:R-:W-:Y:S04]  /*72c30*/  STL [R1+0x3498], R2 ;  /* 0x0034980201007387 */ /* 0x000fe80000100800 */
[----:B------:R-:W3:-:S13]  /*72c40*/  LDL.LU.64 R12, [R1+0x3650] ;  /* 0x00365000010c7983 */ /* 0x000eda0000300a00 */
[----:B------:R-:W-:Y:S04]  /*72c50*/  STL.64 [R1+0x140], R8 ;  /* 0x0001400801007387 */ /* 0x000fe80000100a00 */
[----:B------:R0:W-:Y:S04]  /*72c60*/  STL.64 [R1+0x148], R10 ;  /* 0x0001480a01007387 */ /* 0x0001e80000100a00 */
[----:B0-----:R-:W4:Y:S01]  /*72c70*/  LDL.LU.64 R10, [R1+0x3648] ;  /* 0x00364800010a7983 */ /* 0x001f220000300a00 */
[----:B--2---:R-:W-:-:S15]  /*72c80*/  HMMA.16816.F32.BF16 R4, R20, R4, R24 ;  /* 0x000000041404723c */ /* 0x004fde0000041818 */
[----:B------:R-:W-:-:S08]  /*72c90*/  NOP ;  /* 0x0000000000007918 */ /* 0x000fd00000000000 */
[----:B------:R3:W-:Y:S01]  /*72ca0*/  STL.64 [R1+0x130], R4 ;  /* 0x0001300401007387 */ /* 0x0007e20000100a00 */
[----:B------:R-:W-:Y:S02]  /*72cb0*/  IMAD.MOV.U32 R0, RZ, RZ, R6 ;  /* 0x000000ffff007224 */ /* 0x000fe400078e0006 */
[----:B------:R-:W-:Y:S02]  /*72cc0*/  IMAD.MOV.U32 R2, RZ, RZ, R7 ;  /* 0x000000ffff027224 */ /* 0x000fe400078e0007 */
[----:B---3--:R-:W-:Y:S03]  /*72cd0*/  HMMA.16816.F32.BF16 R4, R20, R12, R16 ;  /* 0x0000000c1404723c */ /* 0x008fe60000041810 */
[----:B------:R-:W-:Y:S04]  /*72ce0*/  STL [R1+0x34a4], R2 ;  /* 0x0034a40201007387 */ /* 0x000fe80000100800 */
[----:B------:R-:W-:Y:S04]  /*72cf0*/  STL [R1+0x34a0], R0 ;  /* 0x0034a00001007387 */ /* 0x000fe80000100800 */
[----:B------:R-:W2:-:S12]  /*72d00*/  LDL.LU R8, [R1+0x290] ;  /* 0x0002900001087983 */ /* 0x000e980000300800 */
[----:B------:R-:W-:Y:S04]  /*72d10*/  STL.64 [R1+0x120], R4 ;  /* 0x0001200401007387 */ /* 0x000fe80000100a00 */
[----:B------:R-:W-:Y:S04]  /*72d20*/  STL.64 [R1+0x128], R6 ;  /* 0x0001280601007387 */ /* 0x000fe80000100a00 */
[----:B------:R-:W2:Y:S04]  /*72d30*/  LDL.LU R9, [R1+0x294] ;  /* 0x0002940001097983 */ /* 0x000ea80000300800 */
[----:B--2---:R0:W-:Y:S04]  /*72d40*/  STL.64 [R1+0x35b0], R8 ;  /* 0x0035b00801007387 */ /* 0x0041e80000100a00 */
[----:B------:R-:W2:Y:S04]  /*72d50*/  LDL.LU R16, [R1+0x20] ;  /* 0x0000200001107983 */ /* 0x000ea80000300800 */
        /* <DEDUP_REMOVED lines=15> */
[----:B0-----:R-:W2:Y:S04]  /*72e50*/  LDL.LU R8, [R1+0x2c0] ;  /* 0x0002c00001087983 */ /* 0x001ea80000300800 */
[----:B------:R-:W2:Y:S04]  /*72e60*/  LDL.LU R9, [R1+0x2c4] ;  /* 0x0002c40001097983 */ /* 0x000ea80000300800 */
[----:B----4-:R-:W-:Y:S04]  /*72e70*/  STL.64 [R1+0x3600], R10 ;  /* 0x0036000a01007387 */ /* 0x010fe80000100a00 */
[----:B--2---:R-:W-:Y:S04]  /*72e80*/  STL.64 [R1+0x35f8], R8 ;  /* 0x0035f80801007387 */ /* 0x004fe80000100a00 */
[----:B------:R-:W2:Y:S04]  /*72e90*/  LDL.LU R4, [R1+0x2d0] ;  /* 0x0002d00001047983 */ /* 0x000ea80000300800 */
[----:B------:R-:W2:Y:S04]  /*72ea0*/  LDL.LU R5, [R1+0x2d4] ;  /* 0x0002d40001057983 */ /* 0x000ea80000300800 */
        /* <DEDUP_REMOVED lines=11> */
[----:B------:R-:W3:Y:S04]  /*72f60*/  LDL.LU R12, [R1+0x310] ;  /* 0x00031000010c7983 */ /* 0x000ee80000300800 */
[----:B------:R-:W3:Y:S04]  /*72f70*/  LDL.LU R13, [R1+0x314] ;  /* 0x00031400010d7983 */ /* 0x000ee80000300800 */
[----:B0-----:R-:W2:Y:S04]  /*72f80*/  LDL.LU R24, [R1+0x300] ;  /* 0x0003000001187983 */ /* 0x001ea80000300800 */
[----:B------:R-:W2:Y:S04]  /*72f90*/  LDL.LU R25, [R1+0x304] ;  /* 0x0003040001197983 */ /* 0x000ea80000300800 */
[----:B--2---:R0:W-:Y:S04]  /*72fa0*/  STL.64 [R1+0x3640], R24 ;  /* 0x0036401801007387 */ /* 0x0041e80000100a00 */
[----:B0-----:R-:W2:Y:S04]  /*72fb0*/  LDL.LU R24, [R1+0xe0] ;  /* 0x0000e00001187983 */ /* 0x001ea80000300800 */
[----:B------:R-:W2:Y:S04]  /*72fc0*/  LDL.LU R25, [R1+0xe4] ;  /* 0x0000e40001197983 */ /* 0x000ea80000300800 */
[----:B------:R-:W2:Y:S04]  /*72fd0*/  LDL.LU R26, [R1+0xe8] ;  /* 0x0000e800011a7983 */ /* 0x000ea80000300800 */
[----:B------:R-:W2:Y:S04]  /*72fe0*/  LDL.LU R27, [R1+0xec] ;  /* 0x0000ec00011b7983 */ /* 0x000ea80000300800 */
[----:B----4-:R-:W-:Y:S04]  /*72ff0*/  STL.64 [R1+0x3620], R6 ;  /* 0x0036200601007387 */ /* 0x010fe80000100a00 */
[----:B------:R0:W-:Y:S04]  /*73000*/  STL.64 [R1+0x3618], R4 ;  /* 0x0036180401007387 */ /* 0x0001e80000100a00 */
[----:B0-----:R-:W4:Y:S04]  /*73010*/  LDL.LU R4, [R1+0xc0] ;  /* 0x0000c00001047983 */ /* 0x001f280000300800 */
[----:B------:R-:W4:Y:S04]  /*73020*/  LDL.LU R5, [R1+0xc4] ;  /* 0x0000c40001057983 */ /* 0x000f280000300800 */
[----:B------:R-:W3:Y:S04]  /*73030*/  LDL.LU R6, [R1+0xc8] ;  /* 0x0000c80001067983 */ /* 0x000ee80000300800 */
[----:B------:R-:W3:Y:S04]  /*73040*/  LDL.LU R7, [R1+0xcc] ;  /* 0x0000cc0001077983 */ /* 0x000ee80000300800 */
[----:B---3--:R-:W-:Y:S04]  /*73050*/  STL.64 [R1+0x3638], R6 ;  /* 0x0036380601007387 */ /* 0x008fe80000100a00 */
[----:B----4-:R0:W-:Y:S04]  /*73060*/  STL.64 [R1+0x3630], R4 ;  /* 0x0036300401007387 */ /* 0x0101e80000100a00 */
        /* <DEDUP_REMOVED lines=8> */
[----:B------:R-:W-:Y:S04]  /*730f0*/  STL.64 [R1+0x35d8], R18 ;  /* 0x0035d81201007387 */ /* 0x000fe80000100a00 */
[----:B------:R0:W-:Y:S04]  /*73100*/  STL.64 [R1+0x35d0], R16 ;  /* 0x0035d01001007387 */ /* 0x0001e80000100a00 */
[----:B0-----:R-:W3:Y:S04]  /*73110*/  LDL.LU R16, [R1+0x60] ;  /* 0x0000600001107983 */ /* 0x001ee80000300800 */
[----:B------:R-:W3:Y:S04]  /*73120*/  LDL.LU R17, [R1+0x64] ;  /* 0x0000640001117983 */ /* 0x000ee80000300800 */
[----:B------:R-:W4:Y:S04]  /*73130*/  LDL.LU R18, [R1+0x68] ;  /* 0x0000680001127983 */ /* 0x000f280000300800 */
[----:B------:R-:W4:Y:S01]  /*73140*/  LDL.LU R19, [R1+0x6c] ;  /* 0x00006c0001137983 */ /* 0x000f220000300800 */
[----:B--2---:R-:W-:Y:S03]  /*73150*/  HMMA.16816.F32.BF16 R12, R20, R12, R24 ;  /* 0x0000000c140c723c */ /* 0x004fe60000041818 */
[----:B----4-:R-:W-:Y:S04]  /*73160*/  STL.64 [R1+0x35f0], R18 ;  /* 0x0035f01201007387 */ /* 0x010fe80000100a00 */
[----:B---3--:R0:W-:Y:S04]  /*73170*/  STL.64 [R1+0x35e8], R16 ;  /* 0x0035e81001007387 */ /* 0x0081e80000100a00 */
[----:B0-----:R-:W2:Y:S04]  /*73180*/  LDL.LU R16, [R1+0x90] ;  /* 0x0000900001107983 */ /* 0x001ea80000300800 */
[----:B------:R-:W2:Y:S04]  /*73190*/  LDL.LU R17, [R1+0x94] ;  /* 0x0000940001117983 */ /* 0x000ea80000300800 */
[----:B------:R-:W2:Y:S04]  /*731a0*/  LDL.LU R18, [R1+0x98] ;  /* 0x0000980001127983 */ /* 0x000ea80000300800 */
[----:B------:R-:W2:Y:S04]  /*731b0*/  LDL.LU R19, [R1+0x9c] ;  /* 0x00009c0001137983 */ /* 0x000ea80000300800 */
[----:B------:R-:W3:Y:S04]  /*731c0*/  LDL.LU.64 R24, [R1+0x3640] ;  /* 0x0036400001187983 */ /* 0x000ee80000300a00 */
[----:B------:R0:W-:Y:S01]  /*731d0*/  STL.64 [R1+0x110], R12 ;  /* 0x0001100c01007387 */ /* 0x0001e20000100a00 */
[----:B------:R-:W-:-:S02]  /*731e0*/  IMAD.MOV.U32 R0, RZ, RZ, R15 ;  /* 0x000000ffff007224 */ /* 0x000fc400078e000f */
[----:B------:R-:W-:Y:S01]  /*731f0*/  IMAD.MOV.U32 R2, RZ, RZ, R14 ;  /* 0x000000ffff027224 */ /* 0x000fe200078e000e */
[----:B0-----:R-:W4:Y:S04]  /*73200*/  LDL.LU R12, [R1] ;  /* 0x00000000010c7983 */ /* 0x001f280000300800 */
[----:B------:R-:W4:Y:S04]  /*73210*/  LDL.LU R13, [R1+0x4] ;  /* 0x00000400010d7983 */ /* 0x000f280000300800 */
[----:B------:R-:W4:Y:S04]  /*73220*/  LDL.LU R14, [R1+0x8] ;  /* 0x00000800010e7983 */ /* 0x000f280000300800 */
[----:B------:R-:W4:Y:S04]  /*73230*/  LDL.LU R15, [R1+0xc] ;  /* 0x00000c00010f7983 */ /* 0x000f280000300800 */
        /* <DEDUP_REMOVED lines=24> */
[----:B0-----:R-:W4:Y:S04]  /*733c0*/  LDL.LU R24, [R1+0x250] ;  /* 0x0002500001187983 */ /* 0x001f280000300800 */
[----:B------:R-:W4:Y:S01]  /*733d0*/  LDL.LU R25, [R1+0x254] ;  /* 0x0002540001197983 */ /* 0x000f220000300800 */
[----:B---3--:R-:W-:Y:S03]  /*733e0*/  HMMA.16816.F32.BF16 R4, R20, R4, R8 ;  /* 0x000000041404723c */ /* 0x008fe60000041808 */
[----:B------:R-:W3:Y:S04]  /*733f0*/  LDL.LU.64 R10, [R1+0x3600] ;  /* 0x00360000010a7983 */ /* 0x000ee80000300a00 */
[----:B------:R-:W2:-:S15]  /*73400*/  LDL.LU.64 R8, [R1+0x35f8] ;  /* 0x0035f80001087983 */ /* 0x000e9e0000300a00 */
[----:B------:R-:W-:-:S01]  /*73410*/  NOP ;  /* 0x0000000000007918 */ /* 0x000fc20000000000 */
[----:B------:R3:W-:Y:S01]  /*73420*/  STL.64 [R1+0xd0], R4 ;  /* 0x0000d00401007387 */ /* 0x0007e20000100a00 */
[----:B------:R-:W-:Y:S02]  /*73430*/  IMAD.MOV.U32 R0, RZ, RZ, R7 ;  /* 0x000000ffff007224 */ /* 0x000fe400078e0007 */
[----:B------:R-:W-:-:S03]  /*73440*/  IMAD.MOV.U32 R2, RZ, RZ, R6 ;  /* 0x000000ffff027224 */ /* 0x000fc600078e0006 */
[----:B------:R-:W-:Y:S04]  /*73450*/  STL [R1+0x34bc], R0 ;  /* 0x0034bc0001007387 */ /* 0x000fe80000100800 */
[----:B------:R-:W-:Y:S01]  /*73460*/  STL [R1+0x34b8], R2 ;  /* 0x0034b80201007387 */ /* 0x000fe20000100800 */
[----:B---3--:R-:W-:Y:S02]  /*73470*/  IMAD.MOV.U32 R4, RZ, RZ, R11 ;  /* 0x000000ffff047224 */ /* 0x008fe400078e000b */
        /* <DEDUP_REMOVED lines=26> */
[----:B------:R-:W2:-:S15]  /*73620*/  LDL.LU.64 R16, [R1+0x35a8] ;  /* 0x0035a80001107983 */ /* 0x000e9e0000300a00 */
[----:B------:R-:W-:-:S06]  /*73630*/  NOP ;  /* 0x0000000000007918 */ /* 0x000fcc0000000000 */
[----:B------:R0:W-:Y:S04]  /*73640*/  STL.64 [R1+0x90], R8 ;  /* 0x0000900801007387 */ /* 0x0001e80000100a00 */
[----:B0-----:R-:W4:Y:S01]  /*73650*/  LDL.LU.64 R8, [R1+0x35a0] ;  /* 0x0035a00001087983 */ /* 0x001f220000300a00 */
[----:B------:R-:W-:Y:S02]  /*73660*/  IMAD.MOV.U32 R2, RZ, RZ, R10 ;  /* 0x000000ffff027224 */ /* 0x000fe400078e000a */
[----:B------:R-:W-:-:S05]  /*73670*/  IMAD.MOV.U32 R0, RZ, RZ, R11 ;  /* 0x000000ffff007224 */ /* 0x000fca00078e000b */
[----:B------:R-:W-:Y:S04]  /*73680*/  STL [R1+0x34cc], R0 ;  /* 0x0034cc0001007387 */ /* 0x000fe80000100800 */
[----:B------:R-:W-:Y:S01]  /*73690*/  STL [R1+0x34c8], R2 ;  /* 0x0034c80201007387 */ /* 0x000fe20000100800 */
[----:B----4-:R-:W-:Y:S03]  /*736a0*/  HMMA.16816.F32.BF16 R8, R20, R8, R12 ;  /* 0x000000081408723c */ /* 0x010fe6000004180c */
[----:B------:R-:W3:-:S15]  /*736b0*/  LDL.LU.64 R12, [R1+0x3598] ;  /* 0x00359800010c7983 */ /* 0x000ede0000300a00 */
[----:B------:R-:W-:-:S05]  /*736c0*/  NOP ;  /* 0x0000000000007918 */ /* 0x000fca0000000000 */
[----:B------:R-:W-:Y:S04]  /*736d0*/  STL.64 [R1+0x60], R8 ;  /* 0x0000600801007387 */ /* 0x000fe80000100a00 */
[----:B------:R0:W-:Y:S04]  /*736e0*/  STL.64 [R1+0x68], R10 ;  /* 0x0000680a01007387 */ /* 0x0001e80000100a00 */
[----:B0-----:R-:W3:Y:S04]  /*736f0*/  LDL.LU.64 R10, [R1+0x3590] ;  /* 0x00359000010a7983 */ /* 0x001ee80000300a00 */
[----:B------:R-:W3:Y:S04]  /*73700*/  LDL.LU.64 R8, [R1+0x3588] ;  /* 0x0035880001087983 */ /* 0x000ee80000300a00 */
[----:B------:R-:W2:Y:S01]  /*73710*/  LDL.LU.64 R14, [R1+0x3580] ;  /* 0x00358000010e7983 */ /* 0x000ea20000300a00 */
[----:B---3--:R-:W-:Y:S03]  /*73720*/  HMMA.16816.F32.BF16 R8, R20, R12, R8 ;  /* 0x0000000c1408723c */ /* 0x008fe60000041808 */
[----:B------:R-:W2:-:S15]  /*73730*/  LDL.LU.64 R12, [R1+0x3578] ;  /* 0x00357800010c7983 */ /* 0x000e9e0000300a00 */
[----:B------:R-:W-:-:S06]  /*73740*/  NOP ;  /* 0x0000000000007918 */ /* 0x000fcc0000000000 */
[----:B------:R-:W-:Y:S02]  /*73750*/  IMAD.MOV.U32 R2, RZ, RZ, R11 ;  /* 0x000000ffff027224 */ /* 0x000fe400078e000b */
[----:B------:R-:W-:Y:S01]  /*73760*/  IMAD.MOV.U32 R0, RZ, RZ, R10 ;  /* 0x000000ffff007224 */ /* 0x000fe200078e000a */
[----:B------:R0:W-:Y:S04]  /*73770*/  STL.64 [R1+0x40], R8 ;  /* 0x0000400801007387 */ /* 0x0001e80000100a00 */
[----:B0-----:R-:W3:Y:S04]  /*73780*/  LDL.LU R8, [R1+0x230] ;  /* 0x0002300001087983 */ /* 0x001ee80000300800 */
[----:B------:R-:W3:Y:S04]  /*73790*/  LDL.LU R9, [R1+0x234] ;  /* 0x0002340001097983 */ /* 0x000ee80000300800 */
[----:B------:R-:W-:Y:S04]  /*737a0*/  STL [R1+0x34d4], R2 ;  /* 0x0034d40201007387 */ /* 0x000fe80000100800 */
[----:B------:R-:W-:Y:S04]  /*737b0*/  STL [R1+0x34d0], R0 ;  /* 0x0034d00001007387 */ /* 0x000fe80000100800 */
[----:B------:R-:W4:Y:S01]  /*737c0*/  LDL.LU.64 R18, [R1+0x3570] ;  /* 0x0035700001127983 */ /* 0x000f220000300a00 */
[----:B--2---:R-:W-:Y:S03]  /*737d0*/  HMMA.16816.F32.BF16 R12, R20, R16, R12 ;  /* 0x00000010140c723c */ /* 0x004fe6000004180c */
[----:B------:R-:W4:-:S15]  /*737e0*/  LDL.LU.64 R16, [R1+0x3568] ;  /* 0x0035680001107983 */ /* 0x000f1e0000300a00 */
[----:B------:R-:W-:-:S05]  /*737f0*/  NOP ;  /* 0x0000000000007918 */ /* 0x000fca0000000000 */
[----:B------:R0:W-:Y:S04]  /*73800*/  STL.64 [R1+0x20], R12 ;  /* 0x0000200c01007387 */ /* 0x0001e80000100a00 */
[----:B------:R1:W-:Y:S04]  /*73810*/  STL.64 [R1+0x28], R14 ;  /* 0x0000280e01007387 */ /* 0x0003e80000100a00 */
[----:B0-----:R-:W3:Y:S04]  /*73820*/  LDL.LU R12, [R1+0x30] ;  /* 0x00003000010c7983 */ /* 0x001ee80000300800 */
[----:B------:R-:W3:Y:S04]  /*73830*/  LDL.LU R13, [R1+0x34] ;  /* 0x00003400010d7983 */ /* 0x000ee80000300800 */
[----:B-1----:R-:W3:Y:S04]  /*73840*/  LDL.LU R14, [R1+0x38] ;  /* 0x00003800010e7983 */ /* 0x002ee80000300800 */
[----:B------:R-:W3:Y:S04]  /*73850*/  LDL.LU R15, [R1+0x3c] ;  /* 0x00003c00010f7983 */ /* 0x000ee80000300800 */
[----:B------:R-:W2:Y:S01]  /*73860*/  LDL.LU.64 R26, [R1+0x3560] ;  /* 0x00356000011a7983 */ /* 0x000ea20000300a00 */
[----:B----4-:R-:W-:Y:S03]  /*73870*/  HMMA.16816.F32.BF16 R16, R20, R24, R16 ;  /* 0x000000181410723c */ /* 0x010fe60000041810 */
[----:B------:R-:W4:-:S15]  /*73880*/  LDL.LU.64 R24, [R1+0x3558] ;  /* 0x0035580001187983 */ /* 0x000f1e0000300a00 */
[----:B------:R-:W-:-:S05]  /*73890*/  NOP ;  /* 0x0000000000007918 */ /* 0x000fca0000000000 */
[----:B------:R0:W-:Y:S01]  /*738a0*/  STL.64 [R1], R16 ;  /* 0x0000001001007387 */ /* 0x0001e20000100a00 */
[----:B------:R-:W-:Y:S02]  /*738b0*/  IMAD.MOV.U32 R2, RZ, RZ, R18 ;  /* 0x000000ffff027224 */ /* 0x000fe400078e0012 */
[----:B------:R-:W-:Y:S01]  /*738c0*/  IMAD.MOV.U32 R0, RZ, RZ, R19 ;  /* 0x000000ffff007224 */ /* 0x000fe200078e0013 */
[----:B0-----:R-:W3:Y:S04]  /*738d0*/  LDL.LU R16, [R1+0x10] ;  /* 0x0000100001107983 */ /* 0x001ee80000300800 */
[----:B------:R-:W3:Y:S04]  /*738e0*/  LDL.LU R17, [R1+0x14] ;  /* 0x0000140001117983 */ /* 0x000ee80000300800 */
[----:B------:R-:W3:Y:S04]  /*738f0*/  LDL.LU R18, [R1+0x18] ;  /* 0x0000180001127983 */ /* 0x000ee80000300800 */
[----:B------:R-:W3:Y:S02]  /*73900*/  LDL.LU R19, [R1+0x1c] ;  /* 0x00001c0001137983 */ /* 0x000ee40000300800 */
[----:B---3--:R-:W-:-:S15]  /*73910*/  HMMA.16816.F32.BF16 R4, R20, R4, R16 ;  /* 0x000000041404723c */ /* 0x008fde0000041810 */
[----:B------:R-:W-:-:S08]  /*73920*/  NOP ;  /* 0x0000000000007918 */ /* 0x000fd00000000000 */
[----:B------:R0:W-:Y:S04]  /*73930*/  STL.64 [R1+0x3280], R6 ;  /* 0x0032800601007387 */ /* 0x0001e80000100a00 */
[----:B------:R1:W-:Y:S04]  /*73940*/  STL.64 [R1+0x3278], R4 ;  /* 0x0032780401007387 */ /* 0x0003e80000100a00 */
[----:B0-----:R-:W3:Y:S04]  /*73950*/  LDL.LU R6, [R1+0x3b8] ;  /* 0x0003b80001067983 */ /* 0x001ee80000300800 */
[----:B------:R-:W3:Y:S04]  /*73960*/  LDL.LU R7, [R1+0x3bc] ;  /* 0x0003bc0001077983 */ /* 0x000ee80000300800 */
[----:B---3--:R4:W-:Y:S04]  /*73970*/  STL.64 [R1+0x34d8], R6 ;  /* 0x0034d80601007387 */ /* 0x0089e80000100a00 */
[----:B-1----:R-:W3:Y:S04]  /*73980*/  LDL.LU R4, [R1+0x1d0] ;  /* 0x0001d00001047983 */ /* 0x002ee80000300800 */
[----:B------:R-:W3:Y:S01]  /*73990*/  LDL.LU R5, [R1+0x1d4] ;  /* 0x0001d40001057983 */ /* 0x000ee20000300800 */
[----:B----4-:R-:W-:-:S02]  /*739a0*/  IMAD.MOV.U32 R6, RZ, RZ, R25 ;  /* 0x000000ffff067224 */ /* 0x010fc400078e0019 */
[----:B------:R-:W-:-:S05]  /*739b0*/  IMAD.MOV.U32 R7, RZ, RZ, R24 ;  /* 0x000000ffff077224 */ /* 0x000fca00078e0018 */
[----:B------:R0:W-:Y:S04]  /*739c0*/  STL.64 [R1+0x34e8], R6 ;  /* 0x0034e80601007387 */ /* 0x0001e80000100a00 */
[----:B---3--:R-:W-:Y:S04]  /*739d0*/  STL.64 [R1+0x34e0], R4 ;  /* 0x0034e00401007387 */ /* 0x008fe80000100a00 */
[----:B0-----:R-:W3:Y:S04]  /*739e0*/  LDL.LU R6, [R1+0x3e8] ;  /* 0x0003e80001067983 */ /* 0x001ee80000300800 */
[----:B------:R-:W3:Y:S04]  /*739f0*/  LDL.LU R7, [R1+0x3ec] ;  /* 0x0003ec0001077983 */ /* 0x000ee80000300800 */
[----:B---3--:R0:W-:Y:S04]  /*73a00*/  STL.64 [R1+0x3500], R6 ;  /* 0x0035000601007387 */ /* 0x0081e80000100a00 */
[----:B0-----:R-:W3:Y:S04]  /*73a10*/  LDL.LU R6, [R1+0x3f8] ;  /* 0x0003f80001067983 */ /* 0x001ee80000300800 */
[----:B------:R-:W3:Y:S04]  /*73a20*/  LDL.LU R7, [R1+0x3fc] ;  /* 0x0003fc0001077983 */ /* 0x000ee80000300800 */
[----:B------:R-:W4:Y:S04]  /*73a30*/  LDL.LU R16, [R1+0x210] ;  /* 0x0002100001107983 */ /* 0x000f280000300800 */
[----:B------:R-:W4:Y:S01]  /*73a40*/  LDL.LU R17, [R1+0x214] ;  /* 0x0002140001117983 */ /* 0x000f220000300800 */
[----:B------:R-:W-:Y:S03]  /*73a50*/  HMMA.16816.F32.BF16 R8, R20, R8, R12 ;  /* 0x000000081408723c */ /* 0x000fe6000004180c */
[----:B----4-:R0:W-:Y:S04]  /*73a60*/  STL.64 [R1+0x3548], R16 ;  /* 0x0035481001007387 */ /* 0x0101e80000100a00 */
[----:B---3--:R-:W-:Y:S04]  /*73a70*/  STL.64 [R1+0x3528], R6 ;  /* 0x0035280601007387 */ /* 0x008fe80000100a00 */
[----:B------:R-:W3:Y:S04]  /*73a80*/  LDL.LU R12, [R1+0x220] ;  /* 0x00022000010c7983 */ /* 0x000ee80000300800 */
[----:B------:R-:W3:Y:S04]  /*73a90*/  LDL.LU R13, [R1+0x224] ;  /* 0x00022400010d7983 */ /* 0x000ee80000300800 */
[----:B0-----:R-:W3:Y:S04]  /*73aa0*/  LDL.LU R16, [R1+0x50] ;  /* 0x0000500001107983 */ /* 0x001ee80000300800 */
[----:B------:R-:W3:Y:S04]  /*73ab0*/  LDL.LU R17, [R1+0x54] ;  /* 0x0000540001117983 */ /* 0x000ee80000300800 */
[----:B------:R-:W3:Y:S04]  /*73ac0*/  LDL.LU R18, [R1+0x58] ;  /* 0x0000580001127983 */ /* 0x000ee80000300800 */
[----:B------:R-:W3:Y:S04]  /*73ad0*/  LDL.LU R19, [R1+0x5c] ;  /* 0x00005c0001137983 */ /* 0x000ee80000300800 */
[----:B------:R-:W4:Y:S04]  /*73ae0*/  LDL.LU R24, [R1+0x200] ;  /* 0x0002000001187983 */ /* 0x000f280000300800 */
[----:B------:R-:W4:Y:S04]  /*73af0*/  LDL.LU R25, [R1+0x204] ;  /* 0x0002040001197983 */ /* 0x000f280000300800 */
[----:B--2---:R-:W-:Y:S04]  /*73b00*/  STL.64 [R1+0x3540], R26 ;  /* 0x0035401a01007387 */ /* 0x004fe80000100a00 */
[----:B----4-:R0:W-:Y:S04]  /*73b10*/  STL.64 [R1+0x3538], R24 ;  /* 0x0035381801007387 */ /* 0x0101e80000100a00 */
        /* <DEDUP_REMOVED lines=12> */
[----:B------:R-:W2:Y:S01]  /*73be0*/  LDL.LU R10, [R1+0x1b8] ;  /* 0x0001b800010a7983 */ /* 0x000ea20000300800 */
[----:B------:R-:W-:-:S03]  /*73bf0*/  IMAD.MOV.U32 R11, RZ, RZ, R28 ;  /* 0x000000ffff0b7224 */ /* 0x000fc600078e001c */
[----:B------:R-:W4:Y:S04]  /*73c00*/  LDL.LU R28, [R1+0x3554] ;  /* 0x00355400011c7983 */ /* 0x000f280000300800 */
[----:B--2---:R-:W-:Y:S04]  /*73c10*/  STL.64 [R1+0x34f8], R10 ;  /* 0x0034f80a01007387 */ /* 0x004fe80000100a00 */
[----:B---3--:R0:W-:Y:S04]  /*73c20*/  STL.64 [R1+0x34f0], R8 ;  /* 0x0034f00801007387 */ /* 0x0081e80000100a00 */
[----:B0-----:R-:W2:Y:S04]  /*73c30*/  LDL.LU R8, [R1+0x1e0] ;  /* 0x0001e00001087983 */ /* 0x001ea80000300800 */
[----:B------:R-:W2:Y:S04]  /*73c40*/  LDL.LU R9, [R1+0x1e4] ;  /* 0x0001e40001097983 */ /* 0x000ea80000300800 */
[----:B------:R-:W3:Y:S04]  /*73c50*/  LDL.LU R10, [R1+0x1e8] ;  /* 0x0001e800010a7983 */ /* 0x000ee80000300800 */
[----:B------:R-:W3:Y:S01]  /*73c60*/  LDL.LU R11, [R1+0x1ec] ;  /* 0x0001ec00010b7983 */ /* 0x000ee20000300800 */
[----:B------:R-:W-:Y:S03]  /*73c70*/  HMMA.16816.F32.BF16 R12, R20, R12, R16 ;  /* 0x0000000c140c723c */ /* 0x000fe60000041810 */
[----:B---3--:R-:W-:Y:S04]  /*73c80*/  STL.64 [R1+0x3510], R10 ;  /* 0x0035100a01007387 */ /* 0x008fe80000100a00 */
[----:B--2---:R0:W-:Y:S04]  /*73c90*/  STL.64 [R1+0x3508], R8 ;  /* 0x0035080801007387 */ /* 0x0041e80000100a00 */
[----:B0-----:R-:W2:Y:S04]  /*73ca0*/  LDL.LU R8, [R1+0x1f0] ;  /* 0x0001f00001087983 */ /* 0x001ea80000300800 */
[----:B------:R-:W2:Y:S04]  /*73cb0*/  LDL.LU R9, [R1+0x1f4] ;  /* 0x0001f40001097983 */ /* 0x000ea80000300800 */
[----:B------:R-:W2:Y:S01]  /*73cc0*/  LDL.LU R10, [R1+0x1f8] ;  /* 0x0001f800010a7983 */ /* 0x000ea20000300800 */
[----:B----4-:R-:W-:-:S03]  /*73cd0*/  IMAD.MOV.U32 R11, RZ, RZ, R28 ;  /* 0x000000ffff0b7224 */ /* 0x010fc600078e001c */
[----:B------:R-:W3:Y:S04]  /*73ce0*/  LDL.LU R28, [R1+0x3550] ;  /* 0x00355000011c7983 */ /* 0x000ee80000300800 */
[----:B------:R-:W4:Y:S04]  /*73cf0*/  LDL.LU.64 R16, [R1+0x3548] ;  /* 0x0035480001107983 */ /* 0x000f280000300a00 */
[----:B------:R0:W-:Y:S04]  /*73d00*/  STL.64 [R1+0x3260], R14 ;  /* 0x0032600e01007387 */ /* 0x0001e80000100a00 */
[----:B------:R-:W-:Y:S04]  /*73d10*/  STL.64 [R1+0x3258], R12 ;  /* 0x0032580c01007387 */ /* 0x000fe80000100a00 */
[----:B0-----:R-:W3:Y:S04]  /*73d20*/  LDL.LU R14, [R1+0x3c8] ;  /* 0x0003c800010e7983 */ /* 0x001ee80000300800 */
[----:B------:R-:W3:Y:S01]  /*73d30*/  LDL.LU R15, [R1+0x3cc] ;  /* 0x0003cc00010f7983 */ /* 0x000ee20000300800 */
[----:B----4-:R-:W-:Y:S03]  /*73d40*/  HMMA.16816.F32.BF16 R16, R20, R16, R24 ;  /* 0x000000101410723c */ /* 0x010fe60000041818 */
[----:B------:R-:W4:Y:S04]  /*73d50*/  LDL.LU.64 R26, [R1+0x3540] ;  /* 0x00354000011a7983 */ /* 0x000f280000300a00 */
[----:B------:R-:W2:-:S15]  /*73d60*/  LDL.LU.64 R24, [R1+0x3538] ;  /* 0x0035380001187983 */ /* 0x000e9e0000300a00 */
[----:B------:R-:W-:-:S01]  /*73d70*/  NOP ;  /* 0x0000000000007918 */ /* 0x000fc20000000000 */
[----:B------:R-:W-:Y:S04]  /*73d80*/  STL.64 [R1+0x3250], R18 ;  /* 0x0032501201007387 */ /* 0x000fe80000100a00 */
[----:B------:R0:W-:Y:S02]  /*73d90*/  STL.64 [R1+0x3248], R16 ;  /* 0x0032481001007387 */ /* 0x0001e40000100a00 */
[----:B0-----:R-:W-:Y:S02]  /*73da0*/  IMAD.MOV.U32 R16, RZ, RZ, R3 ;  /* 0x000000ffff107224 */ /* 0x001fe400078e0003 */
[----:B------:R-:W3:Y:S01]  /*73db0*/  LDL.LU R3, [R1+0x3530] ;  /* 0x0035300001037983 */ /* 0x000ee20000300800 */
[----:B----4-:R-:W-:Y:S01]  /*73dc0*/  IMAD.MOV.U32 R18, RZ, RZ, R27 ;  /* 0x000000ffff127224 */ /* 0x010fe200078e001b */
[----:B--2---:R-:W-:Y:S01]  /*73dd0*/  HMMA.16816.F32.BF16 R20, R20, R24, R4 ;  /* 0x000000181414723c */ /* 0x004fe20000041804 */
[----:B------:R-:W-:Y:S01]  /*73de0*/  IMAD.MOV.U32 R19, RZ, RZ, R26 ;  /* 0x000000ffff137224 */ /* 0x000fe200078e001a */
[----:B------:R-:W2:Y:S04]  /*73df0*/  LDL.LU.64 R6, [R1+0x3528] ;  /* 0x0035280001067983 */ /* 0x000ea80000300a00 */
[----:B------:R-:W2:Y:S04]  /*73e00*/  LDL.LU.64 R26, [R1+0x3520] ;  /* 0x00352000011a7983 */ /* 0x000ea80000300a00 */
[----:B------:R-:W2:-:S13]  /*73e10*/  LDL.LU.64 R24, [R1+0x3518] ;  /* 0x0035180001187983 */ /* 0x000e9a0000300a00 */
[----:B------:R-:W-:Y:S04]  /*73e20*/  STL.64 [R1+0x3290], R22 ;  /* 0x0032901601007387 */ /* 0x000fe80000100a00 */
[----:B------:R-:W-:Y:S01]  /*73e30*/  STL.64 [R1+0x3288], R20 ;  /* 0x0032881401007387 */ /* 0x000fe20000100a00 */
[----:B--2---:R-:W-:Y:S03]  /*73e40*/  HMMA.16816.F32.BF16 R4, R24, R6, R8 ;  /* 0x000000061804723c */ /* 0x004fe60000041808 */
[----:B------:R-:W2:Y:S04]  /*73e50*/  LDL.LU.64 R10, [R1+0x3510] ;  /* 0x00351000010a7983 */ /* 0x000ea80000300a00 */
[----:B------:R-:W2:-:S15]  /*73e60*/  LDL.LU.64 R8, [R1+0x3508] ;  /* 0x0035080001087983 */ /* 0x000e9e0000300a00 */
[----:B------:R-:W-:-:S01]  /*73e70*/  NOP ;  /* 0x0000000000007918 */ /* 0x000fc20000000000 */
[----:B------:R-:W-:Y:S04]  /*73e80*/  STL.64 [R1+0x790], R4 ;  /* 0x0007900401007387 */ /* 0x000fe80000100a00 */
[----:B------:R0:W-:Y:S04]  /*73e90*/  STL.64 [R1+0x798], R6 ;  /* 0x0007980601007387 */ /* 0x0001e80000100a00 */
[----:B0-----:R-:W2:Y:S01]  /*73ea0*/  LDL.LU.64 R6, [R1+0x3500] ;  /* 0x0035000001067983 */ /* 0x001ea20000300a00 */
[----:B---3--:R-:W-:Y:S02]  /*73eb0*/  IMAD.MOV.U32 R23, RZ, RZ, R3 ;  /* 0x000000ffff177224 */ /* 0x008fe400078e0003 */
[----:B------:R-:W-:-:S02]  /*73ec0*/  IMAD.MOV.U32 R3, RZ, RZ, R4 ;  /* 0x000000ffff037224 */ /* 0x000fc400078e0004 */
[----:B------:R-:W-:-:S03]  /*73ed0*/  IMAD.MOV.U32 R22, RZ, RZ, R28 ;  /* 0x000000ffff167224 */ /* 0x000fc600078e001c */
[----:B------:R-:W-:Y:S01]  /*73ee0*/  STL [R1+0x3010], R3 ;  /* 0x0030100301007387 */ /* 0x000fe20000100800 */
[----:B--2---:R-:W-:Y:S03]  /*73ef0*/  HMMA.16816.F32.BF16 R4, R24, R6, R8 ;  /* 0x000000061804723c */ /* 0x004fe60000041808 */
[----:B------:R-:W2:Y:S04]  /*73f00*/  LDL.LU.64 R10, [R1+0x34f8] ;  /* 0x0034f800010a7983 */ /* 0x000ea80000300a00 */
[----:B------:R-:W2:-:S15]  /*73f10*/  LDL.LU.64 R8, [R1+0x34f0] ;  /* 0x0034f00001087983 */ /* 0x000e9e0000300a00 */
[----:B------:R-:W-:-:S01]  /*73f20*/  NOP ;  /* 0x0000000000007918 */ /* 0x000fc20000000000 */
[----:B------:R-:W-:Y:S04]  /*73f30*/  STL.64 [R1+0x780], R4 ;  /* 0x0007800401007387 */ /* 0x000fe80000100a00 */
[----:B------:R0:W-:Y:S01]  /*73f40*/  STL.64 [R1+0x788], R6 ;  /* 0x0007880601007387 */ /* 0x0001e20000100a00 */
[----:B------:R-:W-:-:S03]  /*73f50*/  IMAD.MOV.U32 R28, RZ, RZ, R4 ;  /* 0x000000ffff1c7224 */ /* 0x000fc600078e0004 */
[----:B0-----:R-:W3:Y:S04]  /*73f60*/  LDL.LU.64 R6, [R1+0x34e8] ;  /* 0x0034e80001067983 */ /* 0x001ee80000300a00 */
[----:B------:R-:W3:Y:S04]  /*73f70*/  LDL.LU.64 R4, [R1+0x34e0] ;  /* 0x0034e00001047983 */ /* 0x000ee80000300a00 */
[----:B------:R-:W-:Y:S01]  /*73f80*/  STL [R1+0x3014], R28 ;  /* 0x0030141c01007387 */ /* 0x000fe20000100800 */
[----:B------:R-:W-:Y:S01]  /*73f90*/  IMAD.MOV.U32 R17, RZ, RZ, R29 ;  /* 0x000000ffff117224 */ /* 0x000fe200078e001d */
[C---:B---3--:R-:W-:Y:S02]  /*73fa0*/  HMMA.16816.F32.BF16 R20, R24.reuse, R22, R4 ;  /* 0x000000161814723c */ /* 0x048fe40000041804 */
[----:B------:R-:W2:Y:S04]  /*73fb0*/  LDL.LU.64 R6, [R1+0x34d8] ;  /* 0x0034d80001067983 */ /* 0x000ea80000300a00 */
[----:B------:R-:W-:-:S15]  /*73fc0*/  HMMA.16816.F32.BF16 R12, R24, R14, R16 ;  /* 0x0000000e180c723c */ /* 0x000fde0000041810 */
[----:B------:R-:W-:-:S03]  /*73fd0*/  NOP ;  /* 0x0000000000007918 */ /* 0x000fc60000000000 */
[----:B------:R-:W-:Y:S01]  /*73fe0*/  IMAD.MOV.U32 R29, RZ, RZ, R20 ;  /* 0x000000ffff1d7224 */ /* 0x000fe200078e0014 */
[----:B------:R-:W-:Y:S04]  /*73ff0*/  STL.64 [R1+0x770], R20 ;  /* 0x0007701401007387 */ /* 0x000fe80000100a00 */
[----:B------:R0:W-:Y:S04]  /*74000*/  STL.64 [R1+0x778], R22 ;  /* 0x0007781601007387 */ /* 0x0001e80000100a00 */
[----:B------:R-:W-:Y:S01]  /*74010*/  STL [R1+0x3018], R29 ;  /* 0x0030181d01007387 */ /* 0x000fe20000100800 */
[----:B--2---:R-:W-:Y:S03]  /*74020*/  HMMA.16816.F32.BF16 R8, R24, R6, R8 ;  /* 0x000000061808723c */ /* 0x004fe60000041808 */
[----:B------:R-:W2:Y:S04]  /*74030*/  LDL.LU R6, [R1+0x258] ;  /* 0x0002580001067983 */ /* 0x000ea80000300800 */
[----:B------:R-:W-:Y:S04]  /*74040*/  STL.64 [R1+0x760], R12 ;  /* 0x0007600c01007387 */ /* 0x000fe80000100a00 */
[----:B------:R-:W-:-:S12]  /*74050*/  STL.64 [R1+0x768], R14 ;  /* 0x0007680e01007387 */ /* 0x000fd80000100a00 */
[----:B------:R-:W-:Y:S04]  /*74060*/  STL.64 [R1+0x750], R8 ;  /* 0x0007500801007387 */ /* 0x000fe80000100a00 */
[----:B------:R-:W-:Y:S04]  /*74070*/  STL.64 [R1+0x758], R10 ;  /* 0x0007580a01007387 */ /* 0x000fe80000100a00 */
[----:B------:R-:W2:Y:S01]  /*74080*/  LDL.LU R7, [R1+0x25c] ;  /* 0x00025c0001077983 */ /* 0x000ea20000300800 */
[----:B0-----:R-:W-:Y:S02]  /*74090*/  IMAD.MOV.U32 R22, RZ, RZ, R2 ;  /* 0x000000ffff167224 */ /* 0x001fe400078e0002 */
[----:B------:R-:W-:Y:S01]  /*740a0*/  IMAD.MOV.U32 R23, RZ, RZ, R0 ;  /* 0x000000ffff177224 */ /* 0x000fe200078e0000 */
[----:B--2---:R0:W-:Y:S04]  /*740b0*/  STL.64 [R1+0x3298], R6 ;  /* 0x0032980601007387 */ /* 0x0041e80000100a00 */
[----:B------:R-:W2:Y:S04]  /*740c0*/  LDL.LU R20, [R1] ;  /* 0x0000000001147983 */ /* 0x000ea80000300800 */
[----:B------:R-:W2:Y:S04]  /*740d0*/  LDL.LU R21, [R1+0x4] ;  /* 0x0000040001157983 */ /* 0x000ea80000300800 */
[----:B------:R-:W3:Y:S04]  /*740e0*/  LDL.LU R2, [R1+0x34d4] ;  /* 0x0034d40001027983 */ /* 0x000ee80000300800 */
[----:B------:R-:W4:Y:S04]  /*740f0*/  LDL.LU R0, [R1+0x34d0] ;  /* 0x0034d00001007983 */ /* 0x000f280000300800 */
[----:B------:R-:W-:Y:S04]  /*74100*/  STL.64 [R1+0x32a8], R22 ;  /* 0x0032a81601007387 */ /* 0x000fe80000100a00 */
        /* <DEDUP_REMOVED lines=14> */
[----:B---3--:R0:W-:Y:S04]  /*741f0*/  STL.64 [R1+0x32c0], R22 ;  /* 0x0032c01601007387 */ /* 0x0081e80000100a00 */
[----:B--2---:R1:W-:Y:S01]  /*74200*/  STL.64 [R1+0x32b8], R20 ;  /* 0x0032b81401007387 */ /* 0x0043e20000100a00 */
[----:B0-----:R-:W-:-:S03]  /*74210*/  IMAD.MOV.U32 R22, RZ, RZ, R0 ;  /* 0x000000ffff167224 */ /* 0x001fc600078e0000 */
[----:B-1----:R-:W2:Y:S04]  /*74220*/  LDL.LU R20, [R1+0x40] ;  /* 0x0000400001147983 */ /* 0x002ea80000300800 */
[----:B------:R-:W2:Y:S04]  /*74230*/  LDL.LU R21, [R1+0x44] ;  /* 0x0000440001157983 */ /* 0x000ea80000300800 */
[----:B------:R-:W3:Y:S01]  /*74240*/  LDL.LU R0, [R1+0x34cc] ;  /* 0x0034cc0001007983 */ /* 0x000ee20000300800 */
[----:B------:R-:W-:-:S03]  /*74250*/  IMAD.MOV.U32 R23, RZ, RZ, R2 ;  /* 0x000000ffff177224 */ /* 0x000fc600078e0002 */
        /* <DEDUP_REMOVED lines=144> */
[----:B------:R-:W4:Y:S04]  /*74b60*/  LDL.LU R4, [R1+0x1a0] ;  /* 0x0001a00001047983 */ /* 0x000f280000300800 */
[----:B------:R-:W4:Y:S04]  /*74b70*/  LDL.LU R5, [R1+0x1a4] ;  /* 0x0001a40001057983 */ /* 0x000f280000300800 */
[----:B0-----:R-:W4:Y:S04]  /*74b80*/  LDL.LU R6, [R1+0x1a8] ;  /* 0x0001a80001067983 */ /* 0x001f280000300800 */
[----:B------:R-:W4:Y:S04]  /*74b90*/  LDL.LU R7, [R1+0x1ac] ;  /* 0x0001ac0001077983 */ /* 0x000f280000300800 */
[----:B---3--:R-:W-:Y:S04]  /*74ba0*/  STL.64 [R1+0x3410], R22 ;  /* 0x0034101601007387 */ /* 0x008fe80000100a00 */
[----:B--2---:R0:W-:Y:S04]  /*74bb0*/  STL.64 [R1+0x3408], R20 ;  /* 0x0034081401007387 */ /* 0x0041e80000100a00 */
[----:B0-----:R-:W2:Y:S04]  /*74bc0*/  LDL.LU R20, [R1+0x150] ;  /* 0x0001500001147983 */ /* 0x001ea80000300800 */
[----:B------:R-:W2:Y:S01]  /*74bd0*/  LDL.LU R21, [R1+0x154] ;  /* 0x0001540001157983 */ /* 0x000ea20000300800 */
[----:B------:R-:W-:-:S02]  /*74be0*/  IMAD.MOV.U32 R22, RZ, RZ, R2 ;  /* 0x000000ffff167224 */ /* 0x000fc400078e0002 */
[----:B------:R-:W-:Y:S01]  /*74bf0*/  IMAD.MOV.U32 R23, RZ, RZ, R0 ;  /* 0x000000ffff177224 */ /* 0x000fe200078e0000 */
[----:B------:R-:W3:Y:S04]  /*74c00*/  LDL.LU R2, [R1+0x3494] ;  /* 0x0034940001027983 */ /* 0x000ee80000300800 */
[----:B------:R-:W4:Y:S04]  /*74c10*/  LDL.LU R0, [R1+0x3490] ;  /* 0x0034900001007983 */ /* 0x000f280000300800 */
[----:B------:R-:W-:Y:S04]  /*74c20*/  STL.64 [R1+0x3428], R22 ;  /* 0x0034281601007387 */ /* 0x000fe80000100a00 */
[----:B--2---:R0:W-:Y:S04]  /*74c30*/  STL.64 [R1+0x3420], R20 ;  /* 0x0034201401007387 */ /* 0x0041e80000100a00 */
[----:B0-----:R-:W2:Y:S04]  /*74c40*/  LDL.LU R20, [R1+0x160] ;  /* 0x0001600001147983 */ /* 0x001ea80000300800 */
[----:B------:R-:W2:Y:S04]  /*74c50*/  LDL.LU R21, [R1+0x164] ;  /* 0x0001640001157983 */ /* 0x000ea80000300800 */
[----:B------:R-:W3:Y:S04]  /*74c60*/  LDL.LU R22, [R1+0x168] ;  /* 0x0001680001167983 */ /* 0x000ee80000300800 */
[----:B------:R-:W3:Y:S04]  /*74c70*/  LDL.LU R23, [R1+0x16c] ;  /* 0x00016c0001177983 */ /* 0x000ee80000300800 */
[----:B---3--:R-:W-:Y:S04]  /*74c80*/  STL.64 [R1+0x3440], R22 ;  /* 0x0034401601007387 */ /* 0x008fe80000100a00 */
[----:B--2---:R0:W-:Y:S04]  /*74c90*/  STL.64 [R1+0x3438], R20 ;  /* 0x0034381401007387 */ /* 0x0041e80000100a00 */
[----:B0-----:R-:W2:Y:S04]  /*74ca0*/  LDL.LU R20, [R1+0x170] ;  /* 0x0001700001147983 */ /* 0x001ea80000300800 */
[----:B------:R-:W2:Y:S01]  /*74cb0*/  LDL.LU R21, [R1+0x174] ;  /* 0x0001740001157983 */ /* 0x000ea20000300800 */
[----:B----4-:R-:W-:-:S02]  /*74cc0*/  IMAD.MOV.U32 R22, RZ, RZ, R0 ;  /* 0x000000ffff167224 */ /* 0x010fc400078e0000 */
        /* <DEDUP_REMOVED lines=9> */
[----:B------:R-:W-:Y:S03]  /*74d60*/  HMMA.16816.F32.BF16 R16, R24, R18, R4 ;  /* 0x000000121810723c */ /* 0x000fe60000041804 */
[----:B---3--:R4:W-:Y:S04]  /*74d70*/  STL.64 [R1+0x3470], R22 ;  /* 0x0034701601007387 */ /* 0x0089e80000100a00 */
[----:B--2---:R0:W-:Y:S01]  /*74d80*/  STL.64 [R1+0x3468], R20 ;  /* 0x0034681401007387 */ /* 0x0041e20000100a00 */
[----:B----4-:R-:W-:-:S03]  /*74d90*/  IMAD.MOV.U32 R22, RZ, RZ, R2 ;  /* 0x000000ffff167224 */ /* 0x010fc600078e0002 */
[----:B0-----:R-:W2:Y:S04]  /*74da0*/  LDL.LU R20, [R1+0x190] ;  /* 0x0001900001147983 */ /* 0x001ea80000300800 */
[----:B------:R-:W2:Y:S04]  /*74db0*/  LDL.LU R21, [R1+0x194] ;  /* 0x0001940001157983 */ /* 0x000ea80000300800 */
[----:B------:R-:W3:Y:S01]  /*74dc0*/  LDL.LU R2, [R1+0x3484] ;  /* 0x0034840001027983 */ /* 0x000ee20000300800 */
[----:B------:R-:W-:-:S03]  /*74dd0*/  IMAD.MOV.U32 R23, RZ, RZ, R0 ;  /* 0x000000ffff177224 */ /* 0x000fc600078e0000 */
[----:B------:R-:W4:Y:S04]  /*74de0*/  LDL.LU R0, [R1+0x3480] ;  /* 0x0034800001007983 */ /* 0x000f280000300800 */
[----:B------:R-:W3:Y:S04]  /*74df0*/  LDL.LU R10, [R1+0x248] ;  /* 0x00024800010a7983 */ /* 0x000ee80000300800 */
[----:B------:R-:W3:Y:S04]  /*74e00*/  LDL.LU R11, [R1+0x24c] ;  /* 0x00024c00010b7983 */ /* 0x000ee80000300800 */
[----:B------:R-:W4:Y:S04]  /*74e10*/  LDL.LU R14, [R1+0x238] ;  /* 0x00023800010e7983 */ /* 0x000f280000300800 */
[----:B------:R-:W4:Y:S04]  /*74e20*/  LDL.LU R15, [R1+0x23c] ;  /* 0x00023c00010f7983 */ /* 0x000f280000300800 */
[----:B------:R-:W2:Y:S04]  /*74e30*/  LDL.LU.64 R6, [R1+0x3478] ;  /* 0x0034780001067983 */ /* 0x000ea80000300a00 */
[----:B------:R-:W-:Y:S04]  /*74e40*/  STL.64 [R1+0x740], R16 ;  /* 0x0007401001007387 */ /* 0x000fe80000100a00 */
[----:B------:R0:W-:Y:S04]  /*74e50*/  STL.64 [R1+0x748], R18 ;  /* 0x0007481201007387 */ /* 0x0001e80000100a00 */
[----:B0-----:R-:W4:Y:S01]  /*74e60*/  LDL.LU R18, [R1+0x228] ;  /* 0x0002280001127983 */ /* 0x001f220000300800 */
        /* <DEDUP_REMOVED lines=118> */
[----:B0-----:R-:W2:Y:S04]  /*755d0*/  LDL.LU.64 R6, [R1+0x32e0] ;  /* 0x0032e00001067983 */ /* 0x001ea80000300a00 */
[----:B------:R-:W4:Y:S04]  /*755e0*/  LDL.LU R29, [R1+0x2b34] ;  /* 0x002b3400011d7983 */ /* 0x000f280000300800 */
[----:B------:R-:W4:Y:S04]  /*755f0*/  LDL.LU R28, [R1+0x2f60] ;  /* 0x002f6000011c7983 */ /* 0x000f280000300800 */
[----:B------:R-:W4:Y:S01]  /*75600*/  LDL.LU R3, [R1+0x2b24] ;  /* 0x002b240001037983 */ /* 0x000f220000300800 */
        /* <DEDUP_REMOVED lines=28> */
[----:B------:R-:W3:Y:S02]  /*757d0*/  LDL.LU.64 R4, [R1+0x3278] ;  /* 0x0032780001047983 */ /* 0x000ee40000300a00 */
[----:B---3--:R-:W-:Y:S02]  /*757e0*/  HMMA.16816.F32.BF16 R4, R24, R10, R4 ;  /* 0x0000000a1804723c */ /* 0x008fe40000041804 */
[----:B------:R-:W4:Y:S04]  /*757f0*/  LDL.LU.64 R10, [R1+0x3270] ;  /* 0x00327000010a7983 */ /* 0x000f280000300a00 */
[----:B------:R-:W4:-:S15]  /*75800*/  LDL.LU.64 R8, [R1+0x3268] ;  /* 0x0032680001087983 */ /* 0x000f1e0000300a00 */
[----:B------:R-:W-:-:S02]  /*75810*/  NOP ;  /* 0x0000000000007918 */ /* 0x000fc40000000000 */
[----:B------:R-:W-:Y:S04]  /*75820*/  STL.64 [R1+0x3a0], R4 ;  /* 0x0003a00401007387 */ /* 0x000fe80000100a00 */
[----:B------:R0:W-:Y:S04]  /*75830*/  STL.64 [R1+0x3a8], R6 ;  /* 0x0003a80601007387 */ /* 0x0001e80000100a00 */
[----:B0-----:R-:W3:Y:S01]  /*75840*/  LDL.LU R7, [R1+0x2b44] ;  /* 0x002b440001077983 */ /* 0x001ee20000300800 */
[----:B----4-:R-:W-:Y:S03]  /*75850*/  HMMA.16816.F32.BF16 R8, R24, R14, R8 ;  /* 0x0000000e1808723c */ /* 0x010fe60000041808 */
[----:B------:R-:W4:Y:S04]  /*75860*/  LDL.LU.64 R14, [R1+0x3260] ;  /* 0x00326000010e7983 */ /* 0x000f280000300a00 */
[----:B------:R-:W4:Y:S01]  /*75870*/  LDL.LU.64 R12, [R1+0x3258] ;  /* 0x00325800010c7983 */ /* 0x000f220000300a00 */
[----:B------:R-:W-:-:S02]  /*75880*/  IMAD.MOV.U32 R19, RZ, RZ, R0 ;  /* 0x000000ffff137224 */ /* 0x000fc400078e0000 */
[----:B------:R-:W0:-:S13]  /*75890*/  LDC R0, c[0x0][0x230] ;  /* 0x00008c00ff007b82 */ /* 0x000e1a0000000800 */
[----:B------:R-:W-:Y:S04]  /*758a0*/  STL.64 [R1+0x340], R8 ;  /* 0x0003400801007387 */ /* 0x000fe80000100a00 */
[----:B------:R1:W-:Y:S04]  /*758b0*/  STL.64 [R1+0x348], R10 ;  /* 0x0003480a01007387 */ /* 0x0003e80000100a00 */
[----:B-1----:R-:W2:Y:S01]  /*758c0*/  LDL.LU R10, [R1+0x208] ;  /* 0x00020800010a7983 */ /* 0x002ea20000300800 */
[----:B----4-:R-:W-:Y:S03]  /*758d0*/  HMMA.16816.F32.BF16 R12, R24, R18, R12 ;  /* 0x00000012180c723c */ /* 0x010fe6000004180c */
[----:B------:R-:W4:Y:S04]  /*758e0*/  LDL.LU.64 R18, [R1+0x3250] ;  /* 0x0032500001127983 */ /* 0x000f280000300a00 */
[----:B------:R-:W4:-:S15]  /*758f0*/  LDL.LU.64 R16, [R1+0x3248] ;  /* 0x0032480001107983 */ /* 0x000f1e0000300a00 */
[----:B------:R-:W-:-:S01]  /*75900*/  NOP ;  /* 0x0000000000007918 */ /* 0x000fc20000000000 */
[----:B------:R-:W-:Y:S04]  /*75910*/  STL.64 [R1+0x360], R12 ;  /* 0x0003600c01007387 */ /* 0x000fe80000100a00 */
[----:B------:R1:W-:Y:S04]  /*75920*/  STL.64 [R1+0x368], R14 ;  /* 0x0003680e01007387 */ /* 0x0003e80000100a00 */
[----:B-1----:R-:W4:Y:S04]  /*75930*/  LDL.LU R14, [R1+0x218] ;  /* 0x00021800010e7983 */ /* 0x002f280000300800 */
[----:B------:R-:W4:Y:S01]  /*75940*/  LDL.LU R15, [R1+0x21c] ;  /* 0x00021c00010f7983 */ /* 0x000f220000300800 */
[----:B------:R-:W-:-:S07]  /*75950*/  IMAD.MOV.U32 R11, RZ, RZ, R2 ;  /* 0x000000ffff0b7224 */ /* 0x000fce00078e0002 */
[----:B--2---:R-:W-:Y:S01]  /*75960*/  HMMA.16816.F32.BF16 R8, R24, R10, R20 ;  /* 0x0000000a1808723c */ /* 0x004fe20000041814 */
[----:B0-----:R-:W-:Y:S01]  /*75970*/  VIADD R0, R0, 0x7f ;  /* 0x0000007f00007836 */ /* 0x001fe20000000000 */
[----:B------:R-:W-:-:S04]  /*75980*/  USHF.L.U32 UR6, UR14, 0x7, URZ ;  /* 0x000000070e067899 */ /* 0x000fc8000800063f */
[----:B------:R-:W-:Y:S01]  /*75990*/  SHF.R.S32.HI R2, RZ, 0x1f, R0 ;  /* 0x0000001fff027819 */ /* 0x000fe20000011400 */
[----:B------:R-:W-:-:S03]  /*759a0*/  USHF.L.U32 UR15, UR6, 0x1, URZ ;  /* 0x00000001060f7899 */ /* 0x000fc6000800063f */
[----:B------:R-:W-:Y:S01]  /*759b0*/  LEA.HI R0, R2, R0, RZ, 0x7 ;  /* 0x0000000002007211 */ /* 0x000fe200078f38ff */
[----:B------:R-:W-:Y:S02]  /*759c0*/  UIADD3 UR4, UR4, 0x1, URZ ;  /* 0x0000000104047890 */ /* 0x000fe4000fffe03f */
[----:B---3--:R-:W-:Y:S02]  /*759d0*/  IADD3 R7, P3, R7, UR15, RZ ;  /* 0x0000000f07077c10 */ /* 0x008fe4000ff7e0ff */
[----:B------:R-:W-:-:S04]  /*759e0*/  SHF.R.S32.HI R0, RZ, 0x7, R0 ;  /* 0x00000007ff007819 */ /* 0x000fc80000011400 */
[----:B------:R-:W-:-:S05]  /*759f0*/  ISETP.NE.U32.AND P0, PT, R0, UR4, PT ;  /* 0x0000000400007c0c */ /* 0x000fca000bf05070 */
[----:B------:R-:W-:Y:S01]  /*75a00*/  IMAD.MOV.U32 R2, RZ, RZ, R11 ;  /* 0x000000ffff027224 */ /* 0x000fe200078e000b */
[----:B----4-:R-:W-:-:S15]  /*75a10*/  HMMA.16816.F32.BF16 R16, R24, R14, R16 ;  /* 0x0000000e1810723c */ /* 0x010fde0000041810 */
[----:B------:R-:W-:-:S09]  /*75a20*/  NOP ;  /* 0x0000000000007918 */ /* 0x000fd20000000000 */
[----:B------:R-:W-:Y:S01]  /*75a30*/  IMAD.MOV.U32 R4, RZ, RZ, R19 ;  /* 0x000000ffff047224 */ /* 0x000fe200078e0013 */
[----:B------:R-:W-:Y:S04]  /*75a40*/  STL.64 [R1+0x390], R16 ;  /* 0x0003901001007387 */ /* 0x000fe80000100a00 */
[----:B------:R-:W-:Y:S04]  /*75a50*/  STL.64 [R1+0x398], R18 ;  /* 0x0003981201007387 */ /* 0x000fe80000100a00 */
[----:B------:R-:W-:Y:S04]  /*75a60*/  STL [R1+0x301c], R4 ;  /* 0x00301c0401007387 */ /* 0x000fe80000100800 */
[----:B------:R-:W-:Y:S04]  /*75a70*/  STL.64 [R1+0x380], R8 ;  /* 0x0003800801007387 */ /* 0x000fe80000100a00 */
[----:B------:R-:W-:Y:S04]  /*75a80*/  STL.64 [R1+0x388], R10 ;  /* 0x0003880a01007387 */ /* 0x000fe80000100a00 */
[----:B------:R-:W-:Y:S04]  /*75a90*/  STL [R1+0x3020], R2 ;  /* 0x0030200201007387 */ /* 0x000fe80000100800 */
[----:B------:R-:W-:Y:S04]  /*75aa0*/  STL [R1+0x2b44], R7 ;  /* 0x002b440701007387 */ /* 0x000fe80000100800 */
[----:B------:R-:W2:Y:S01]  /*75ab0*/  LDL.LU R0, [R1+0x2f40] ;  /* 0x002f400001007983 */ /* 0x000ea20000300800 */
[----:B------:R-:W-:-:S04]  /*75ac0*/  USHF.L.U32 UR5, UR12, 0x7, URZ ;  /* 0x000000070c057899 */ /* 0x000fc8000800063f */
[----:B------:R-:W-:Y:S01]  /*75ad0*/  USHF.L.U32 UR13, UR5, 0x1, URZ ;  /* 0x00000001050d7899 */ /* 0x000fe2000800063f */
[----:B------:R-:W-:-:S05]  /*75ae0*/  IADD3 R29, P4, R29, UR15, RZ ;  /* 0x0000000f1d1d7c10 */ /* 0x000fca000ff9e0ff */
[----:B------:R-:W-:Y:S01]  /*75af0*/  IADD3 R28, P2, R28, UR13, RZ ;  /* 0x0000000d1c1c7c10 */ /* 0x000fe2000ff5e0ff */
[----:B------:R-:W-:Y:S04]  /*75b00*/  STL [R1+0x2b34], R29 ;  /* 0x002b341d01007387 */ /* 0x000fe80000100800 */
[----:B--2---:R0:W-:Y:S04]  /*75b10*/  STL [R1+0x323c], R0 ;  /* 0x00323c0001007387 */ /* 0x0041e80000100800 */
[----:B------:R-:W-:Y:S04]  /*75b20*/  STL [R1+0x2f60], R28 ;  /* 0x002f601c01007387 */ /* 0x000fe80000100800 */
[----:B0-----:R-:W2:Y:S01]  /*75b30*/  LDL.LU R0, [R1+0x2fec] ;  /* 0x002fec0001007983 */ /* 0x001ea20000300800 */
[----:B------:R-:W-:-:S05]  /*75b40*/  IADD3 R3, P1, R3, UR15, RZ ;  /* 0x0000000f03037c10 */ /* 0x000fca000ff3e0ff */
[----:B------:R-:W-:Y:S04]  /*75b50*/  STL [R1+0x2b24], R3 ;  /* 0x002b240301007387 */ /* 0x000fe80000100800 */
        /* <DEDUP_REMOVED lines=29> */
[----:B------:R-:W3:Y:S01]  /*75d30*/  LDL.LU R3, [R1+0x2ae8] ;  /* 0x002ae80001037983 */ /* 0x000ee20000300800 */
[----:B--2---:R-:W-:-:S05]  /*75d40*/  IADD3 R0, P6, R0, UR13, RZ ;  /* 0x0000000d00007c10 */ /* 0x004fca000ffde0ff */
[----:B------:R0:W-:Y:S04]  /*75d50*/  STL [R1+0x3000], R0 ;  /* 0x0030000001007387 */ /* 0x0001e80000100800 */
[----:B0-----:R-:W2:Y:S01]  /*75d60*/  LDL.LU R0, [R1+0x3240] ;  /* 0x0032400001007983 */ /* 0x001ea20000300800 */
[----:B------:R-:W-:Y:S01]  /*75d70*/  USHF.R.S32.HI UR7, URZ, 0x1f, UR5 ;  /* 0x0000001f3f077899 */ /* 0x000fe20008011405 */
[----:B--2---:R-:W-:-:S05]  /*75d80*/  IADD3 R0, P5, R0, UR13, RZ ;  /* 0x0000000d00007c10 */ /* 0x004fca000ffbe0ff */
[----:B------:R0:W-:Y:S04]  /*75d90*/  STL [R1+0x2fec], R0 ;  /* 0x002fec0001007387 */ /* 0x0001e80000100800 */
[----:B0-----:R-:W2:Y:S01]  /*75da0*/  LDL.LU R0, [R1+0x323c] ;  /* 0x00323c0001007983 */ /* 0x001ea20000300800 */
[----:B------:R-:W-:Y:S02]  /*75db0*/  USHF.L.U64.HI UR7, UR5, 0x1, UR7 ;  /* 0x0000000105077899 */ /* 0x000fe40008010207 */
[----:B------:R-:W-:-:S04]  /*75dc0*/  USHF.R.S32.HI UR8, URZ, 0x1f, UR6 ;  /* 0x0000001f3f087899 */ /* 0x000fc80008011406 */
[----:B------:R-:W-:Y:S01]  /*75dd0*/  USHF.L.U64.HI UR8, UR6, 0x1, UR8 ;  /* 0x0000000106087899 */ /* 0x000fe20008010208 */
[----:B----4-:R-:W-:Y:S02]  /*75de0*/  IADD3.X R24, R24, UR7, RZ, P6, !PT ;  /* 0x0000000718187c10 */ /* 0x010fe4000b7fe4ff */
[----:B---3--:R-:W-:Y:S02]  /*75df0*/  IADD3 R25, P6, R25, UR15, RZ ;  /* 0x0000000f19197c10 */ /* 0x008fe4000ffde0ff */
[----:B------:R-:W-:Y:S02]  /*75e00*/  IADD3.X R26, R26, UR7, RZ, P5, !PT ;  /* 0x000000071a1a7c10 */ /* 0x000fe4000affe4ff */
[----:B------:R-:W-:Y:S02]  /*75e10*/  IADD3 R27, P5, R27, UR15, RZ ;  /* 0x0000000f1b1b7c10 */ /* 0x000fe4000ffbe0ff */
[----:B------:R-:W-:Y:S02]  /*75e20*/  IADD3.X R20, R20, UR8, RZ, P3, !PT ;  /* 0x0000000814147c10 */ /* 0x000fe40009ffe4ff */
[----:B------:R-:W-:-:S02]  /*75e30*/  IADD3 R21, P3, R21, UR15, RZ ;  /* 0x0000000f15157c10 */ /* 0x000fc4000ff7e0ff */
[----:B------:R-:W-:Y:S02]  /*75e40*/  IADD3.X R22, R22, UR8, RZ, P6, !PT ;  /* 0x0000000816167c10 */ /* 0x000fe4000b7fe4ff */
[----:B------:R-:W-:Y:S02]  /*75e50*/  IADD3 R23, P6, R23, UR15, RZ ;  /* 0x0000000f17177c10 */ /* 0x000fe4000ffde0ff */
        /* <DEDUP_REMOVED lines=12> */
[----:B--2---:R-:W-:Y:S02]  /*75f20*/  IADD3.X R0, R0, UR7, RZ, P2, !PT ;  /* 0x0000000700007c10 */ /* 0x004fe400097fe4ff */
[----:B------:R-:W-:-:S03]  /*75f30*/  IADD3 R2, P2, R2, UR15, RZ ;  /* 0x0000000f02027c10 */ /* 0x000fc6000ff5e0ff */
[----:B------:R0:W-:Y:S04]  /*75f40*/  STL [R1+0x2f40], R0 ;  /* 0x002f400001007387 */ /* 0x0001e80000100800 */
        /* <DEDUP_REMOVED lines=13> */
[----:B------:R-:W-:-:S03]  /*76020*/  IADD3.X R15, R15, UR8, RZ, P2, !PT ;  /* 0x000000080f0f7c10 */ /* 0x000fc600097fe4ff */
[----:B------:R-:W-:Y:S01]  /*76030*/  STL [R1+0x2b20], R19 ;  /* 0x002b201301007387 */ /* 0x000fe20000100800 */
[----:B------:R-:W-:-:S03]  /*76040*/  IADD3 R8, P2, R8, UR15, RZ ;  /* 0x0000000f08087c10 */ /* 0x000fc6000ff5e0ff */
        /* <DEDUP_REMOVED lines=12> */
[----:B------:R-:W-:Y:S04]  /*76110*/  STL [R1+0x2ab4], R7 ;  /* 0x002ab40701007387 */ /* 0x000fe80000100800 */
[----:B0-----:R-:W2:Y:S01]  /*76120*/  LDL.LU R0, [R1+0x2acc] ;  /* 0x002acc0001007983 */ /* 0x001ea20000300800 */
[----:B------:R-:W-:-:S02]  /*76130*/  IADD3.X R29, R29, UR8, RZ, P6, !PT ;  /* 0x000000081d1d7c10 */ /* 0x000fc4000b7fe4ff */
[----:B------:R-:W-:-:S03]  /*76140*/  IADD3 R28, P6, R28, UR15, RZ ;  /* 0x0000000f1c1c7c10 */ /* 0x000fc6000ffde0ff */
[----:B------:R-:W-:Y:S04]  /*76150*/  STL [R1+0x2af0], R29 ;  /* 0x002af01d01007387 */ /* 0x000fe80000100800 */
[----:B--2---:R0:W-:Y:S04]  /*76160*/  STL [R1+0x3234], R0 ;  /* 0x0032340001007387 */ /* 0x0041e80000100800 */
[----:B------:R-:W-:Y:S04]  /*76170*/  STL [R1+0x2adc], R28 ;  /* 0x002adc1c01007387 */ /* 0x000fe80000100800 */
[----:B0-----:R-:W2:Y:S01]  /*76180*/  LDL.LU R0, [R1+0x2ae0] ;  /* 0x002ae00001007983 */ /* 0x001ea20000300800 */
[----:B------:R-:W-:-:S05]  /*76190*/  IADD3.X R3, R3, UR8, RZ, P5, !PT ;  /* 0x0000000803037c10 */ /* 0x000fca000affe4ff */
[----:B------:R-:W-:Y:S04]  /*761a0*/  STL [R1+0x2ae8], R3 ;  /* 0x002ae80301007387 */ /* 0x000fe80000100800 */
        /* <DEDUP_REMOVED lines=30> */
[----:B--2---:R-:W-:-:S05]  /*76390*/  IADD3 R0, P5, R0, UR15, RZ ;  /* 0x0000000f00007c10 */ /* 0x004fca000ffbe0ff */
[----:B------:R0:W-:Y:S04]  /*763a0*/  STL [R1+0x2aa4], R0 ;  /* 0x002aa40001007387 */ /* 0x0001e80000100800 */
[----:B0-----:R-:W2:Y:S02]  /*763b0*/  LDL.LU R0, [R1+0x3238] ;  /* 0x0032380001007983 */ /* 0x001ea40000300800 */
[----:B--2---:R-:W-:-:S05]  /*763c0*/  IADD3.X R0, R0, UR8, RZ, P3, !PT ;  /* 0x0000000800007c10 */ /* 0x004fca0009ffe4ff */
[----:B------:R0:W-:Y:S04]  /*763d0*/  STL [R1+0x2ae0], R0 ;  /* 0x002ae00001007387 */ /* 0x0001e80000100800 */
[----:B0-----:R-:W2:Y:S01]  /*763e0*/  LDL.LU R0, [R1+0x3234] ;  /* 0x0032340001007983 */ /* 0x001ea20000300800 */
[----:B---3--:R-:W-:Y:S02]  /*763f0*/  IADD3.X R2, R2, UR8, RZ, P6, !PT ;  /* 0x0000000802027c10 */ /* 0x008fe4000b7fe4ff */
[----:B----4-:R-:W-:Y:S02]  /*76400*/  IADD3 R24, P6, R24, UR15, RZ ;  /* 0x0000000f18187c10 */ /* 0x010fe4000ffde0ff */
        /* <DEDUP_REMOVED lines=19> */
[----:B--2---:R-:W-:-:S04]  /*76540*/  IADD3 R0, P3, R0, UR15, RZ ;  /* 0x0000000f00007c10 */ /* 0x004fc8000ff7e0ff */
[----:B------:R-:W-:Y:S01]  /*76550*/  IADD3.X R27, R27, UR8, RZ, P3, !PT ;  /* 0x000000081b1b7c10 */ /* 0x000fe20009ffe4ff */
[----:B------:R0:W-:Y:S04]  /*76560*/  STL [R1+0x2acc], R0 ;  /* 0x002acc0001007387 */ /* 0x0001e80000100800 */
[----:B------:R-:W-:Y:S01]  /*76570*/  STL [R1+0x2ad8], R2 ;  /* 0x002ad80201007387 */ /* 0x000fe20000100800 */
[----:B------:R-:W-:-:S03]  /*76580*/  IADD3 R20, P3, R20, UR15, RZ ;  /* 0x0000000f14147c10 */ /* 0x000fc6000ff7e0ff */
        /* <DEDUP_REMOVED lines=26> */
[----:B0-----:R-:W2:Y:S01]  /*76730*/  LDL.LU R0, [R1+0x2a78] ;  /* 0x002a780001007983 */ /* 0x001ea20000300800 */
[----:B------:R-:W-:-:S02]  /*76740*/  IADD3 R29, P6, R29, UR15, RZ ;  /* 0x0000000f1d1d7c10 */ /* 0x000fc4000ffde0ff */
[----:B------:R-:W-:-:S03]  /*76750*/  IADD3.X R28, R28, UR8, RZ, P4, !PT ;  /* 0x000000081c1c7c10 */ /* 0x000fc6000a7fe4ff */
        /* <DEDUP_REMOVED lines=36> */
[----:B--2---:R-:W-:-:S05]  /*769a0*/  IADD3.X R0, R0, UR8, RZ, P3, !PT ;  /* 0x0000000800007c10 */ /* 0x004fca0009ffe4ff */
[----:B------:R0:W-:Y:S04]  /*769b0*/  STL [R1+0x2a80], R0 ;  /* 0x002a800001007387 */ /* 0x0001e80000100800 */
[----:B0-----:R-:W2:Y:S02]  /*769c0*/  LDL.LU R0, [R1+0x3230] ;  /* 0x0032300001007983 */ /* 0x001ea40000300800 */
[----:B--2---:R-:W-:-:S05]  /*769d0*/  IADD3 R0, P3, R0, UR15, RZ ;  /* 0x0000000f00007c10 */ /* 0x004fca000ff7e0ff */
[----:B------:R0:W-:Y:S04]  /*769e0*/  STL [R1+0x2a3c], R0 ;  /* 0x002a3c0001007387 */ /* 0x0001e80000100800 */
[----:B0-----:R-:W2:Y:S01]  /*769f0*/  LDL.LU R0, [R1+0x322c] ;  /* 0x00322c0001007983 */ /* 0x001ea20000300800 */
[----:B----4-:R-:W-:Y:S02]  /*76a00*/  IADD3.X R24, R24, UR8, RZ, P4, !PT ;  /* 0x0000000818187c10 */ /* 0x010fe4000a7fe4ff */
[----:B---3--:R-:W-:Y:S02]  /*76a10*/  IADD3 R25, P4, R25, UR15, RZ ;  /* 0x0000000f19197c10 */ /* 0x008fe4000ff9e0ff */
        /* <DEDUP_REMOVED lines=18> */
[----:B--2---:R-:W-:Y:S02]  /*76b40*/  IADD3.X R0, R0, UR8, RZ, P1, !PT ;  /* 0x0000000800007c10 */ /* 0x004fe40008ffe4ff */
[----:B------:R-:W-:-:S03]  /*76b50*/  IADD3 R2, P1, R2, UR15, RZ ;  /* 0x0000000f02027c10 */ /* 0x000fc6000ff3e0ff */
[----:B------:R0:W-:Y:S04]  /*76b60*/  STL [R1+0x2a78], R0 ;  /* 0x002a780001007387 */ /* 0x0001e80000100800 */
        /* <DEDUP_REMOVED lines=95> */
[----:B--2---:R-:W-:-:S05]  /*77160*/  IADD3 R0, P1, R0, UR15, RZ ;  /* 0x0000000f00007c10 */ /* 0x004fca000ff3e0ff */
        /* <DEDUP_REMOVED lines=6108> */
[----:B--2---:R-:W-:-:S05]  /*8ef30*/  IADD3 R0, P3, R0, UR13, RZ ;  /* 0x0000000d00007c10 */ /* 0x004fca000ff7e0ff */
[----:B------:R-:W-:Y:S04]  /*8ef40*/  STL [R1+0x2f20], R0 ;  /* 0x002f200001007387 */ /* 0x000fe80000100800 */
        /* <DEDUP_REMOVED lines=92> */
[----:B------:R-:W-:Y:S02]  /*8f510*/  IADD3 R8, P6, R8, UR13, RZ ;  /* 0x0000000d08087c10 */ /* 0x000fe4000ffde0ff */
[----:B------:R-:W-:Y:S02]  /*8f520*/  IADD3.X R9, R9, UR8, RZ, P1, !PT ;  /* 0x0000000809097c10 */ /* 0x000fe40008ffe4ff */
[----:B------:R-:W-:Y:S02]  /*8f530*/  IADD3.X R10, R10, UR7, RZ, P2, !PT ;  /* 0x000000070a0a7c10 */ /* 0x000fe400097fe4ff */
[----:B------:R-:W-:Y:S02]  /*8f540*/  IADD3.X R5, R5, UR7, RZ, P5, !PT ;  /* 0x0000000705057c10 */ /* 0x000fe4000affe4ff */
[----:B------:R-:W-:Y:S02]  /*8f550*/  IADD3.X R7, R7, UR7, RZ, P6, !PT ;  /* 0x0000000707077c10 */ /* 0x000fe4000b7fe4ff */
[----:B------:R-:W-:-:S02]  /*8f560*/  IADD3.X R6, R6, UR7, RZ, P4, !PT ;  /* 0x0000000706067c10 */ /* 0x000fc4000a7fe4ff */
[----:B--2---:R-:W-:Y:S02]  /*8f570*/  IADD3.X R2, R2, UR7, RZ, P3, !PT ;  /* 0x0000000702027c10 */ /* 0x004fe40009ffe4ff */
[----:B------:R-:W-:-:S03]  /*8f580*/  IADD3 R4, P3, R4, UR13, RZ ;  /* 0x0000000d04047c10 */ /* 0x000fc6000ff7e0ff */
[----:B------:R0:W-:Y:S01]  /*8f590*/  STL [R1+0x2f5c], R2 ;  /* 0x002f5c0201007387 */ /* 0x0001e20000100800 */
[----:B------:R-:W-:Y:S02]  /*8f5a0*/  IADD3.X R26, R26, UR7, RZ, P3, !PT ;  /* 0x000000071a1a7c10 */ /* 0x000fe40009ffe4ff */
[----:B------:R-:W-:Y:S01]  /*8f5b0*/  IADD3 R27, P3, R27, UR13, RZ ;  /* 0x0000000d1b1b7c10 */ /* 0x000fe2000ff7e0ff */
[----:B0-----:R0:W5:Y:S04]  /*8f5c0*/  LDL.LU R2, [R1+0x3020] ;  /* 0x0030200001027983 */ /* 0x0011680000300800 */
[----:B------:R1:W-:Y:S04]  /*8f5d0*/  STL [R1+0x2fb0], R4 ;  /* 0x002fb00401007387 */ /* 0x0003e80000100800 */
[----:B-1----:R0:W5:Y:S04]  /*8f5e0*/  LDL.LU R4, [R1+0x301c] ;  /* 0x00301c0001047983 */ /* 0x0021680000300800 */
[----:B------:R1:W-:Y:S04]  /*8f5f0*/  STL [R1+0x2f64], R29 ;  /* 0x002f641d01007387 */ /* 0x0003e80000100800 */
[----:B-1----:R0:W5:Y:S04]  /*8f600*/  LDL.LU R29, [R1+0x3018] ;  /* 0x00301800011d7983 */ /* 0x0021680000300800 */
[----:B------:R1:W-:Y:S01]  /*8f610*/  STL [R1+0x2fb8], R28 ;  /* 0x002fb81c01007387 */ /* 0x0003e20000100800 */
[----:B------:R-:W-:-:S03]  /*8f620*/  IADD3.X R18, R18, UR7, RZ, P3, !PT ;  /* 0x0000000712127c10 */ /* 0x000fc60009ffe4ff */
[----:B-1----:R0:W5:Y:S04]  /*8f630*/  LDL.LU R28, [R1+0x3014] ;  /* 0x00301400011c7983 */ /* 0x0021680000300800 */
[----:B------:R1:W-:Y:S01]  /*8f640*/  STL [R1+0x2f6c], R3 ;  /* 0x002f6c0301007387 */ /* 0x0003e20000100800 */
[----:B------:R-:W-:-:S03]  /*8f650*/  IADD3 R19, P3, R19, UR13, RZ ;  /* 0x0000000d13137c10 */ /* 0x000fc6000ff7e0ff */
[----:B-1----:R0:W5:Y:S04]  /*8f660*/  LDL.LU R3, [R1+0x3010] ;  /* 0x0030100001037983 */ /* 0x0021680000300800 */
[----:B------:R0:W-:Y:S04]  /*8f670*/  STL [R1+0x2fc0], R0 ;  /* 0x002fc00001007387 */ /* 0x0001e80000100800 */
        /* <DEDUP_REMOVED lines=14> */
[----:B------:R0:W-:Y:S01]  /*8f760*/  STL [R1+0x2fac], R14 ;  /* 0x002fac0e01007387 */ /* 0x0001e20000100800 */
[----:B------:R-:W-:-:S03]  /*8f770*/  IADD3.X R11, R11, UR7, RZ, P3, !PT ;  /* 0x000000070b0b7c10 */ /* 0x000fc60009ffe4ff */
        /* <DEDUP_REMOVED lines=8> */
[----:B------:R-:W-:Y:S05]  /*8f800*/  @P0 BRA `(.L_x_2) ;  /* 0xfffffa3400d40947 */ /* 0x000fea000383ffff */
[----:B0-----:R-:W2:Y:S04]  /*8f810*/  LDL.LU R0, [R1+0x68c] ;  /* 0x00068c0001007983 */ /* 0x001ea80000300800 */
[----:B--2---:R0:W-:Y:S04]  /*8f820*/  STL [R1+0x309c], R0 ;  /* 0x00309c0001007387 */ /* 0x0041e80000100800 */
        /* <DEDUP_REMOVED lines=34> */
[----:B------:R-:W2:Y:S01]  /*8fa50*/  LDL.LU R24, [R1+0x69c] ;  /* 0x00069c0001187983 */ /* 0x000ea20000300800 */
[----:B0----5:R-:W-:-:S03]  /*8fa60*/  IMAD.MOV.U32 R0, RZ, RZ, R4 ;  /* 0x000000ffff007224 */ /* 0x021fc600078e0004 */
        /* <DEDUP_REMOVED lines=33> */
[----:B------:R-:W2:Y:S04]  /*8fc80*/  LDL.LU R25, [R1+0x628] ;  /* 0x0006280001197983 */ /* 0x000ea80000300800 */
[----:B------:R-:W2:Y:S04]  /*8fc90*/  LDL.LU R26, [R1+0x638] ;  /* 0x00063800011a7983 */ /* 0x000ea80000300800 */
[----:B------:R-:W3:Y:S01]  /*8fca0*/  LDL.LU R27, [R1+0x648] ;  /* 0x00064800011b7983 */ /* 0x000ee20000300800 */
[----:B0-----:R-:W-:-:S03]  /*8fcb0*/  IMAD.MOV.U32 R24, RZ, RZ, R2 ;  /* 0x000000ffff187224 */ /* 0x001fc600078e0002 */
        /* <DEDUP_REMOVED lines=20> */
[----:B------:R-:W-:-:S03]  /*8fe00*/  F2FP.BF16.F32.PACK_AB R0, R24, R0 ;  /* 0x000000001800723e */ /* 0x000fc600000010ff */
[----:B------:R-:W4:Y:S04]  /*8fe10*/  LDL.LU R7, [R1+0x690] ;  /* 0x0006900001077983 */ /* 0x000f280000300800 */
[----:B------:R0:W-:Y:S04]  /*8fe20*/  STL [R1+0x3018], R29 ;  /* 0x0030181d01007387 */ /* 0x0001e80000100800 */
[----:B0-----:R-:W2:Y:S04]  /*8fe30*/  LDL.LU R29, [R1+0x67c] ;  /* 0x00067c00011d7983 */ /* 0x001ea80000300800 */
[----:B------:R0:W-:Y:S04]  /*8fe40*/  STL [R1+0x3014], R3 ;  /* 0x0030140301007387 */ /* 0x0001e80000100800 */
[----:B0-----:R-:W2:Y:S04]  /*8fe50*/  LDL.LU R3, [R1+0x66c] ;  /* 0x00066c0001037983 */ /* 0x001ea80000300800 */
[----:B------:R0:W-:Y:S04]  /*8fe60*/  STL [R1+0x3010], R28 ;  /* 0x0030101c01007387 */ /* 0x0001e80000100800 */
[----:B0-----:R-:W3:Y:S04]  /*8fe70*/  LDL.LU R28, [R1+0x65c] ;  /* 0x00065c00011c7983 */ /* 0x001ee80000300800 */
[----:B------:R-:W4:Y:S04]  /*8fe80*/  LDL.LU R24, [R1+0x3124] ;  /* 0x0031240001187983 */ /* 0x000f280000300800 */
[----:B------:R0:W-:Y:S04]  /*8fe90*/  STL [R1+0x9c], R0 ;  /* 0x00009c0001007387 */ /* 0x0001e80000100800 */
[----:B0-----:R-:W4:Y:S02]  /*8fea0*/  LDL.LU R0, [R1+0x3120] ;  /* 0x0031200001007983 */ /* 0x001f240000300800 */
[----:B----4-:R-:W-:-:S02]  /*8feb0*/  F2FP.BF16.F32.PACK_AB R0, R24, R0 ;  /* 0x000000001800723e */ /* 0x010fc400000010ff */
        /* <DEDUP_REMOVED lines=62> */
[----:B0-----:R-:W3:Y:S02]  /*902a0*/  LDL.LU R0, [R1+0x30a0] ;  /* 0x0030a00001007983 */ /* 0x001ee40000300800 */
[----:B---3--:R-:W-:-:S02]  /*902b0*/  F2FP.BF16.F32.PACK_AB R28, R0, R28 ;  /* 0x0000001c001c723e */ /* 0x008fc400000010ff */
[----:B------:R-:W4:Y:S04]  /*902c0*/  LDL.LU R0, [R1+0x309c] ;  /* 0x00309c0001007983 */ /* 0x000f280000300800 */
[----:B------:R2:W-:Y:S01]  /*902d0*/  STL [R1+0x58], R28 ;  /* 0x0000581c01007387 */ /* 0x0005e20000100800 */
[----:B------:R-:W-:Y:S02]  /*902e0*/  F2FP.BF16.F32.PACK_AB R20, R27, R20 ;  /* 0x000000141b14723e */ /* 0x000fe400000010ff */
[----:B--2---:R-:W-:Y:S02]  /*902f0*/  F2FP.BF16.F32.PACK_AB R28, R3, R29 ;  /* 0x0000001d031c723e */ /* 0x004fe400000010ff */
[----:B------:R-:W-:-:S03]  /*90300*/  F2FP.BF16.F32.PACK_AB R3, R25, R26 ;  /* 0x0000001a1903723e */ /* 0x000fc600000010ff */
[----:B------:R-:W-:Y:S01]  /*90310*/  STL [R1+0x54], R28 ;  /* 0x0000541c01007387 */ /* 0x000fe20000100800 */
[----:B----4-:R-:W-:-:S05]  /*90320*/  F2FP.BF16.F32.PACK_AB R0, R0, R24 ;  /* 0x000000180000723e */ /* 0x010fca00000010ff */
[----:B------:R0:W-:Y:S04]  /*90330*/  STL [R1+0x50], R0 ;  /* 0x0000500001007387 */ /* 0x0001e80000100800 */
[----:B------:R1:W-:Y:S01]  /*90340*/  STL [R1+0x4c], R3 ;  /* 0x00004c0301007387 */ /* 0x0003e20000100800 */
[----:B0-----:R-:W-:-:S03]  /*90350*/  F2FP.BF16.F32.PACK_AB R0, R21, R22 ;  /* 0x000000161500723e */ /* 0x001fc600000010ff */
[----:B------:R-:W-:Y:S01]  /*90360*/  STL [R1+0x48], R20 ;  /* 0x0000481401007387 */ /* 0x000fe20000100800 */
[----:B-1----:R-:W-:-:S03]  /*90370*/  F2FP.BF16.F32.PACK_AB R3, R23, R2 ;  /* 0x000000021703723e */ /* 0x002fc600000010ff */
[----:B------:R0:W-:Y:S01]  /*90380*/  STL [R1+0x44], R0 ;  /* 0x0000440001007387 */ /* 0x0001e20000100800 */
[----:B------:R-:W-:-:S03]  /*90390*/  F2FP.BF16.F32.PACK_AB R2, R16, R17 ;  /* 0x000000111002723e */ /* 0x000fc600000010ff */
[----:B------:R1:W-:Y:S01]  /*903a0*/  STL [R1+0x40], R3 ;  /* 0x0000400301007387 */ /* 0x0003e20000100800 */
[----:B0-----:R-:W-:-:S03]  /*903b0*/  F2FP.BF16.F32.PACK_AB R0, R18, R19 ;  /* 0x000000131200723e */ /* 0x001fc600000010ff */
[----:B------:R0:W-:Y:S01]  /*903c0*/  STL [R1+0x3c], R2 ;  /* 0x00003c0201007387 */ /* 0x0001e20000100800 */
[----:B-1----:R-:W-:-:S03]  /*903d0*/  F2FP.BF16.F32.PACK_AB R3, R12, R13 ;  /* 0x0000000d0c03723e */ /* 0x002fc600000010ff */
[----:B------:R1:W-:Y:S04]  /*903e0*/  STL [R1+0x38], R0 ;  /* 0x0000380001007387 */ /* 0x0003e80000100800 */
[----:B------:R2:W-:Y:S01]  /*903f0*/  STL [R1+0x34], R3 ;  /* 0x0000340301007387 */ /* 0x0005e20000100800 */
[----:B0-----:R-:W-:Y:S02]  /*90400*/  F2FP.BF16.F32.PACK_AB R2, R14, R15 ;  /* 0x0000000f0e02723e */ /* 0x001fe400000010ff */
[----:B-1----:R-:W-:-:S03]  /*90410*/  F2FP.BF16.F32.PACK_AB R0, R8, R9 ;  /* 0x000000090800723e */ /* 0x002fc600000010ff */
[----:B------:R-:W-:Y:S01]  /*90420*/  STL [R1+0x30], R2 ;  /* 0x0000300201007387 */ /* 0x000fe20000100800 */
[----:B--2---:R-:W-:-:S03]  /*90430*/  F2FP.BF16.F32.PACK_AB R3, R10, R11 ;  /* 0x0000000b0a03723e */ /* 0x004fc600000010ff */
[----:B------:R0:W-:Y:S04]  /*90440*/  STL [R1+0x2c], R0 ;  /* 0x00002c0001007387 */ /* 0x0001e80000100800 */
[----:B------:R-:W-:Y:S01]  /*90450*/  STL [R1+0x28], R3 ;  /* 0x0000280301007387 */ /* 0x000fe20000100800 */
[----:B0-----:R-:W-:-:S03]  /*90460*/  F2FP.BF16.F32.PACK_AB R0, R6, R7 ;  /* 0x000000070600723e */ /* 0x001fc600000010ff */
[----:B------:R-:W2:Y:S01]  /*90470*/  LDL.LU R7, [R1+0x6b4] ;  /* 0x0006b40001077983 */ /* 0x000ea20000300800 */
[----:B------:R-:W-:-:S05]  /*90480*/  F2FP.BF16.F32.PACK_AB R2, R4, R5 ;  /* 0x000000050402723e */ /* 0x000fca00000010ff */
        /* <DEDUP_REMOVED lines=18> */
[----:B------:R-:W3:Y:S04]  /*905b0*/  LDL.LU R6, [R1+0x6d4] ;  /* 0x0006d40001067983 */ /* 0x000ee80000300800 */
[----:B---3--:R0:W-:Y:S04]  /*905c0*/  STL [R1+0x3058], R6 ;  /* 0x0030580601007387 */ /* 0x0081e80000100800 */
[----:B0-----:R-:W3:Y:S04]  /*905d0*/  LDL.LU R6, [R1+0x6a4] ;  /* 0x0006a40001067983 */ /* 0x001ee80000300800 */
        /* <DEDUP_REMOVED lines=15> */
[----:B0-----:R-:W2:Y:S04]  /*906d0*/  LDL.LU R6, [R1+0x6ac] ;  /* 0x0006ac0001067983 */ /* 0x001ea80000300800 */
[----:B------:R-:W3:Y:S04]  /*906e0*/  LDL.LU R5, [R1+0x6f4] ;  /* 0x0006f40001057983 */ /* 0x000ee80000300800 */
[----:B---3--:R0:W-:Y:S04]  /*906f0*/  STL [R1+0x3054], R5 ;  /* 0x0030540501007387 */ /* 0x0081e80000100800 */
[----:B0-----:R-:W3:Y:S04]  /*90700*/  LDL.LU R5, [R1+0x6c4] ;  /* 0x0006c40001057983 */ /* 0x001ee80000300800 */
[----:B------:R-:W4:Y:S04]  /*90710*/  LDL.LU R4, [R1+0x714] ;  /* 0x0007140001047983 */ /* 0x000f280000300800 */
[----:B----4-:R0:W-:Y:S04]  /*90720*/  STL [R1+0x3050], R4 ;  /* 0x0030500401007387 */ /* 0x0101e80000100800 */
[----:B0-----:R-:W4:Y:S04]  /*90730*/  LDL.LU R4, [R1+0x6e4] ;  /* 0x0006e40001047983 */ /* 0x001f280000300800 */
[----:B------:R-:W2:Y:S04]  /*90740*/  LDL.LU R11, [R1+0x6b0] ;  /* 0x0006b000010b7983 */ /* 0x000ea80000300800 */
[----:B--2---:R0:W-:Y:S04]  /*90750*/  STL [R1+0x304c], R11 ;  /* 0x00304c0b01007387 */ /* 0x0041e80000100800 */
        /* <DEDUP_REMOVED lines=34> */
[----:B------:R-:W2:Y:S01]  /*90980*/  LDL.LU R29, [R1+0x724] ;  /* 0x00072400011d7983 */ /* 0x000ea20000300800 */
[----:B------:R-:W-:-:S03]  /*90990*/  F2FP.BF16.F32.PACK_AB R7, R6, R7 ;  /* 0x000000070607723e */ /* 0x000fc600000010ff */
        /* <DEDUP_REMOVED lines=14> */
[----:B------:R-:W3:Y:S04]  /*90a80*/  LDL.LU R6, [R1+0x3098] ;  /* 0x0030980001067983 */ /* 0x000ee80000300800 */
[----:B------:R0:W-:Y:S04]  /*90a90*/  STL [R1+0x1c], R7 ;  /* 0x00001c0701007387 */ /* 0x0001e80000100800 */
[----:B0-----:R-:W3:Y:S02]  /*90aa0*/  LDL.LU R7, [R1+0x3094] ;  /* 0x0030940001077983 */ /* 0x001ee40000300800 */
[----:B---3--:R-:W-:-:S02]  /*90ab0*/  F2FP.BF16.F32.PACK_AB R7, R6, R7 ;  /* 0x000000070607723e */ /* 0x008fc400000010ff */
        /* <DEDUP_REMOVED lines=25> */
[----:B------:R0:W-:Y:S04]  /*90c50*/  STL [R1], R7 ;  /* 0x0000000701007387 */ /* 0x0001e80000100800 */
[----:B0-----:R-:W3:Y:S02]  /*90c60*/  LDL.LU R7, [R1+0x305c] ;  /* 0x00305c0001077983 */ /* 0x001ee40000300800 */
[----:B---3--:R-:W-:-:S02]  /*90c70*/  F2FP.BF16.F32.PACK_AB R7, R6, R7 ;  /* 0x000000070607723e */ /* 0x008fc400000010ff */
[----:B------:R-:W3:Y:S02]  /*90c80*/  LDL.LU R6, [R1+0x3058] ;  /* 0x0030580001067983 */ /* 0x000ee40000300800 */
[----:B---3--:R-:W-:Y:S02]  /*90c90*/  F2FP.BF16.F32.PACK_AB R6, R5, R6 ;  /* 0x000000060506723e */ /* 0x008fe400000010ff */
[----:B------:R-:W3:Y:S02]  /*90ca0*/  LDL.LU R5, [R1+0x3054] ;  /* 0x0030540001057983 */ /* 0x000ee40000300800 */
[----:B---3--:R-:W-:Y:S02]  /*90cb0*/  F2FP.BF16.F32.PACK_AB R5, R4, R5 ;  /* 0x000000050405723e */ /* 0x008fe400000010ff */
[----:B------:R-:W3:Y:S02]  /*90cc0*/  LDL.LU R4, [R1+0x3050] ;  /* 0x0030500001047983 */ /* 0x000ee40000300800 */
        /* <DEDUP_REMOVED lines=21> */
[----:B------:R-:W4:Y:S02]  /*90e20*/  LDL.LU R17, [R1+0x3024] ;  /* 0x0030240001117983 */ /* 0x000f240000300800 */
[----:B----4-:R-:W-:Y:S02]  /*90e30*/  F2FP.BF16.F32.PACK_AB R17, R16, R17 ;  /* 0x000000111011723e */ /* 0x010fe400000010ff */
[----:B------:R-:W2:Y:S02]  /*90e40*/  LDL.LU R16, [R1+0x3020] ;  /* 0x0030200001107983 */ /* 0x000ea40000300800 */
[----:B--2---:R-:W-:-:S02]  /*90e50*/  F2FP.BF16.F32.PACK_AB R16, R29, R16 ;  /* 0x000000101d10723e */ /* 0x004fc400000010ff */
[----:B------:R-:W2:Y:S01]  /*90e60*/  LDL.LU R29, [R1+0x301c] ;  /* 0x00301c00011d7983 */ /* 0x000ea20000300800 */
[----:B------:R-:W-:Y:S02]  /*90e70*/  F2FP.BF16.F32.PACK_AB R22, R3, R22 ;  /* 0x000000160316723e */ /* 0x000fe400000010ff */
[----:B------:R-:W-:Y:S02]  /*90e80*/  F2FP.BF16.F32.PACK_AB R21, R28, R21 ;  /* 0x000000151c15723e */ /* 0x000fe400000010ff */
[----:B--2---:R-:W-:Y:S02]  /*90e90*/  F2FP.BF16.F32.PACK_AB R23, R29, R23 ;  /* 0x000000171d17723e */ /* 0x004fe400000010ff */
[----:B------:R-:W2:Y:S04]  /*90ea0*/  LDL.LU R29, [R1+0x3018] ;  /* 0x00301800011d7983 */ /* 0x000ea80000300800 */
[----:B------:R-:W3:Y:S04]  /*90eb0*/  LDL.LU R3, [R1+0x3014] ;  /* 0x0030140001037983 */ /* 0x000ee80000300800 */
[----:B------:R-:W3:Y:S01]  /*90ec0*/  LDL.LU R28, [R1+0x3010] ;  /* 0x00301000011c7983 */ /* 0x000ee20000300800 */
[----:B------:R-:W-:-:S02]  /*90ed0*/  F2FP.BF16.F32.PACK_AB R27, R24, R27 ;  /* 0x0000001b181b723e */ /* 0x000fc400000010ff */
[----:B------:R-:W-:Y:S02]  /*90ee0*/  F2FP.BF16.F32.PACK_AB R26, R25, R26 ;  /* 0x0000001a191a723e */ /* 0x000fe400000010ff */
[----:B------:R-:W-:Y:S02]  /*90ef0*/  F2FP.BF16.F32.PACK_AB R20, R0, R20 ;  /* 0x000000140014723e */ /* 0x000fe400000010ff */
[----:B--2---:R-:W-:Y:S02]  /*90f00*/  F2FP.BF16.F32.PACK_AB R25, R2, R29 ;  /* 0x0000001d0219723e */ /* 0x004fe400000010ff */
[----:B---3--:R-:W-:-:S07]  /*90f10*/  F2FP.BF16.F32.PACK_AB R24, R28, R3 ;  /* 0x000000031c18723e */ /* 0x008fce00000010ff */
.L_x_1:
[----:B0-----:R-:W2:Y:S01]  /*90f20*/  LDL.LU R29, [R1+0x3004] ;  /* 0x00300400011d7983 */ /* 0x001ea20000300800 */
[----:B-1----:R-:W-:Y:S01]  /*90f30*/  MOV R2, 0x400 ;  /* 0x0000040000027802 */ /* 0x002fe20000000f00 */
[----:B------:R-:W-:Y:S01]  /*90f40*/  ULDC.64 UR6, c[0x0][0x228] ;  /* 0x00008a0000067ab9 */ /* 0x000fe20000000a00 */
[----:B------:R-:W-:Y:S01]  /*90f50*/  ULDC UR4, c[0x0][0x244] ;  /* 0x0000910000047ab9 */ /* 0x000fe20000000800 */
[----:B------:R-:W0:Y:S01]  /*90f60*/  S2R R28, SR_TID.X ;  /* 0x00000000001c7919 */ /* 0x000e220000002100 */
[----:B------:R-:W1:Y:S01]  /*90f70*/  S2R R3, SR_CgaCtaId ;  /* 0x0000000000037919 */ /* 0x000e620000008800 */
[C---:B0-----:R-:W-:Y:S01]  /*90f80*/  IMAD.SHL.U32 R0, R28.reuse, 0x80, RZ ;  /* 0x000000801c007824 */ /* 0x041fe200078e00ff */
[----:B-1----:R-:W-:Y:S02]  /*90f90*/  LEA R3, R3, R2, 0x18 ;  /* 0x0000000203037211 */ /* 0x002fe400078ec0ff */
[----:B------:R-:W-:-:S05]  /*90fa0*/  LOP3.LUT R2, R28, 0x20, RZ, 0xc0, !PT ;  /* 0x000000201c027812 */ /* 0x000fca00078ec0ff */
[----:B------:R-:W-:Y:S01]  /*90fb0*/  IMAD R2, R2, 0x10, R3 ;  /* 0x0000001002027824 */ /* 0x000fe200078e0203 */
[----:B------:R-:W-:Y:S01]  /*90fc0*/  BAR.SYNC.DEFER_BLOCKING 0x0 ;  /* 0x0000000000007b1d */ /* 0x000fe20000010000 */
[----:B--2---:R-:W-:Y:S01]  /*90fd0*/  LOP3.LUT R0, R29, 0xc00, R0, 0xf8, !PT ;  /* 0x00000c001d007812 */ /* 0x004fe200078ef800 */
[C---:B------:R-:W-:Y:S02]  /*90fe0*/  IMAD.SHL.U32 R29, R28.reuse, 0x200, RZ ;  /* 0x000002001c1d7824 */ /* 0x040fe400078e00ff */
[----:B------:R-:W-:-:S03]  /*90ff0*/  IMAD.SHL.U32 R28, R28, 0x4, RZ ;  /* 0x000000041c1c7824 */ /* 0x000fc600078e00ff */
[----:B------:R-:W-:Y:S02]  /*91000*/  LOP3.LUT R29, R29, 0xc00, RZ, 0xc0, !PT ;  /* 0x00000c001d1d7812 */ /* 0x000fe400078ec0ff */
[----:B------:R-:W-:Y:S02]  /*91010*/  LOP3.LUT R28, R0, 0x70, R28, 0x78, !PT ;  /* 0x00000070001c7812 */ /* 0x000fe400078e781c */
[----:B------:R-:W2:Y:S03]  /*91020*/  LDL.LU R0, [R1+0x3008] ;  /* 0x0030080001007983 */ /* 0x000ea60000300800 */
[----:B------:R-:W-:-:S05]  /*91030*/  IMAD.IADD R28, R28, 0x1, R2 ;  /* 0x000000011c1c7824 */ /* 0x000fca00078e0202 */
[----:B------:R0:W-:Y:S04]  /*91040*/  STS.128 [R28], R24 ;  /* 0x000000181c007388 */ /* 0x0001e80000000c00 */
[----:B------:R-:W-:Y:S04]  /*91050*/  STS.128 [R28+0x100], R20 ;  /* 0x000100141c007388 */ /* 0x000fe80000000c00 */
[----:B------:R-:W-:Y:S04]  /*91060*/  STS.128 [R28+0x80], R16 ;  /* 0x000080101c007388 */ /* 0x000fe80000000c00 */
[----:B------:R-:W-:Y:S01]  /*91070*/  STS.128 [R28+0x180], R12 ;  /* 0x0001800c1c007388 */ /* 0x000fe20000000c00 */
[----:B0-----:R-:W0:Y:S08]  /*91080*/  LDC R26, c[0x0][0x248] ;  /* 0x00009200ff1a7b82 */ /* 0x001e300000000800 */
[----:B------:R-:W-:Y:S01]  /*91090*/  BAR.SYNC.DEFER_BLOCKING 0x0 ;  /* 0x0000000000007b1d */ /* 0x000fe20000010000 */
[----:B--2---:R-:W-:-:S05]  /*910a0*/  LOP3.LUT R0, R29, 0x1f0, R0, 0xf8, !PT ;  /* 0x000001f01d007812 */ /* 0x004fca00078ef800 */
[----:B------:R-:W1:Y:S02]  /*910b0*/  S2R R29, SR_TID.X ;  /* 0x00000000001d7919 */ /* 0x000e640000002100 */
[----:B-1----:R-:W-:-:S04]  /*910c0*/  LOP3.LUT R0, R0, 0x20, R29, 0x78, !PT ;  /* 0x0000002000007812 */ /* 0x002fc800078e781d */
[----:B------:R-:W-:Y:S01]  /*910d0*/  LOP3.LUT R2, R0, 0x40, RZ, 0x3c, !PT ;  /* 0x0000004000027812 */ /* 0x000fe200078e3cff */
[----:B------:R-:W-:-:S04]  /*910e0*/  IMAD.IADD R27, R3, 0x1, R0 ;  /* 0x00000001031b7824 */ /* 0x000fc800078e0200 */
[----:B------:R-:W-:Y:S01]  /*910f0*/  IMAD.IADD R29, R3, 0x1, R2 ;  /* 0x00000001031d7824 */ /* 0x000fe200078e0202 */
[----:B------:R-:W1:Y:S04]  /*91100*/  LDS.128 R12, [R27] ;  /* 0x000000001b0c7984 */ /* 0x000e680000000c00 */
[----:B------:R-:W-:Y:S04]  /*91110*/  STL [R1+0x104], R27 ;  /* 0x0001041b01007387 */ /* 0x000fe80000100800 */
[----:B------:R-:W-:Y:S04]  /*91120*/  STL [R1+0x100], R29 ;  /* 0x0001001d01007387 */ /* 0x000fe80000100800 */
[----:B------:R-:W2:Y:S04]  /*91130*/  LDS.128 R20, [R27+0x200] ;  /* 0x000200001b147984 */ /* 0x000ea80000000c00 */
[----:B-1----:R-:W-:Y:S04]  /*91140*/  STL.64 [R1+0xc0], R12 ;  /* 0x0000c00c01007387 */ /* 0x002fe80000100a00 */
[----:B------:R-:W-:Y:S04]  /*91150*/  STL.64 [R1+0xc8], R14 ;  /* 0x0000c80e01007387 */ /* 0x000fe80000100a00 */
[----:B------:R-:W1:Y:S04]  /*91160*/  LDS.128 R12, [R29] ;  /* 0x000000001d0c7984 */ /* 0x000e680000000c00 */
[----:B------:R-:W3:Y:S04]  /*91170*/  LDL.LU R16, [R1+0x50] ;  /* 0x0000500001107983 */ /* 0x000ee80000300800 */
[----:B--2---:R-:W-:Y:S04]  /*91180*/  STL.64 [R1+0xb0], R20 ;  /* 0x0000b01401007387 */ /* 0x004fe80000100a00 */
[----:B------:R-:W-:Y:S04]  /*91190*/  STL.64 [R1+0xb8], R22 ;  /* 0x0000b81601007387 */ /* 0x000fe80000100a00 */
[----:B------:R-:W2:Y:S01]  /*911a0*/  LDS.128 R20, [R29+0x200] ;  /* 0x000200001d147984 */ /* 0x000ea20000000c00 */
[----:B------:R-:W-:Y:S06]  /*911b0*/  BAR.SYNC.DEFER_BLOCKING 0x0 ;  /* 0x0000000000007b1d */ /* 0x000fec0000010000 */
[----:B-1----:R-:W-:Y:S04]  /*911c0*/  STL.64 [R1+0xa0], R12 ;  /* 0x0000a00c01007387 */ /* 0x002fe80000100a00 */
[----:B------:R-:W-:Y:S04]  /*911d0*/  STL.64 [R1+0xa8], R14 ;  /* 0x0000a80e01007387 */ /* 0x000fe80000100a00 */
[----:B------:R-:W3:Y:S04]  /*911e0*/  LDL.LU R17, [R1+0x54] ;  /* 0x0000540001117983 */ /* 0x000ee80000300800 */
[----:B------:R-:W4:Y:S04]  /*911f0*/  LDL.LU R18, [R1+0x58] ;  /* 0x0000580001127983 */ /* 0x000f280000300800 */
[----:B------:R-:W4:Y:S04]  /*91200*/  LDL.LU R19, [R1+0x5c] ;  /* 0x00005c0001137983 */ /* 0x000f280000300800 */
[----:B------:R-:W-:Y:S04]  /*91210*/  STS.128 [R28], R8 ;  /* 0x000000081c007388 */ /* 0x000fe80000000c00 */
[----:B------:R-:W-:Y:S04]  /*91220*/  STS.128 [R28+0x100], R4 ;  /* 0x000100041c007388 */ /* 0x000fe80000000c00 */
[----:B----4-:R-:W-:Y:S04]  /*91230*/  STL.64 [R1+0x30a0], R18 ;  /* 0x0030a01201007387 */ /* 0x010fe80000100a00 */
[----:B---3--:R1:W-:Y:S04]  /*91240*/  STL.64 [R1+0x3098], R16 ;  /* 0x0030981001007387 */ /* 0x0083e80000100a00 */
[----:B-1----:R-:W3:Y:S04]  /*91250*/  LDL.LU R16, [R1+0x10] ;  /* 0x0000100001107983 */ /* 0x002ee80000300800 */
[----:B------:R-:W3:Y:S04]  /*91260*/  LDL.LU R17, [R1+0x14] ;  /* 0x0000140001117983 */ /* 0x000ee80000300800 */
[----:B------:R-:W3:Y:S04]  /*91270*/  LDL.LU R18, [R1+0x18] ;  /* 0x0000180001127983 */ /* 0x000ee80000300800 */
[----:B------:R-:W3:Y:S04]  /*91280*/  LDL.LU R19, [R1+0x1c] ;  /* 0x00001c0001137983 */ /* 0x000ee80000300800 */
[----:B------:R-:W4:Y:S04]  /*91290*/  LDL.LU R12, [R1+0x40] ;  /* 0x00004000010c7983 */ /* 0x000f280000300800 */
[----:B------:R-:W4:Y:S04]  /*912a0*/  LDL.LU R13, [R1+0x44] ;  /* 0x00004400010d7983 */ /* 0x000f280000300800 */
[----:B------:R-:W4:Y:S04]  /*912b0*/  LDL.LU R14, [R1+0x48] ;  /* 0x00004800010e7983 */ /* 0x000f280000300800 */
[----:B------:R-:W4:Y:S04]  /*912c0*/  LDL.LU R15, [R1+0x4c] ;  /* 0x00004c00010f7983 */ /* 0x000f280000300800 */
[----:B------:R-:W5:Y:S04]  /*912d0*/  LDL.LU R0, [R1+0x300c] ;  /* 0x00300c0001007983 */ /* 0x000f680000300800 */
[----:B--2---:R-:W-:Y:S04]  /*912e0*/  STL [R1+0x306c], R22 ;  /* 0x00306c1601007387 */ /* 0x004fe80000100800 */
[----:B------:R1:W-:Y:S04]  /*912f0*/  STL [R1+0x3064], R23 ;  /* 0x0030641701007387 */ /* 0x0003e80000100800 */
[----:B-1----:R-:W2:Y:S04]  /*91300*/  LDL.LU R23, [R1+0x590] ;  /* 0x0005900001177983 */ /* 0x002ea80000300800 */
[----:B------:R-:W4:Y:S04]  /*91310*/  LDL.LU R8, [R1+0x30] ;  /* 0x0000300001087983 */ /* 0x000f280000300800 */
[----:B------:R-:W4:Y:S04]  /*91320*/  LDL.LU R9, [R1+0x34] ;  /* 0x0000340001097983 */ /* 0x000f280000300800 */
[----:B------:R-:W4:Y:S04]  /*91330*/  LDL.LU R10, [R1+0x38] ;  /* 0x00003800010a7983 */ /* 0x000f280000300800 */
[----:B------:R-:W4:Y:S04]  /*91340*/  LDL.LU R11, [R1+0x3c] ;  /* 0x00003c00010b7983 */ /* 0x000f280000300800 */
[----:B------:R-:W3:Y:S04]  /*91350*/  LDL.LU R4, [R1] ;  /* 0x0000000001047983 */ /* 0x000ee80000300800 */
[----:B------:R-:W3:Y:S04]  /*91360*/  LDL.LU R5, [R1+0x4] ;  /* 0x0000040001057983 */ /* 0x000ee80000300800 */
[----:B------:R-:W3:Y:S04]  /*91370*/  LDL.LU R6, [R1+0x8] ;  /* 0x0000080001067983 */ /* 0x000ee80000300800 */
[----:B------:R-:W3:Y:S01]  /*91380*/  LDL.LU R7, [R1+0xc] ;  /* 0x00000c0001077983 */ /* 0x000ee20000300800 */
[----:B------:R-:W1:Y:S02]  /*91390*/  S2R R22, SR_TID.X ;  /* 0x0000000000167919 */ /* 0x000e640000002100 */
[----:B-1----:R-:W-:-:S04]  /*913a0*/  SHF.R.U32.HI R3, RZ, 0x4, R22 ;  /* 0x00000004ff037819 */ /* 0x002fc80000011616 */
[----:B------:R-:W-:Y:S01]  /*913b0*/  SGXT.U32 R3, R3, 0x2 ;  /* 0x000000020303781a */ /* 0x000fe20000000000 */
[----:B--2---:R-:W-:Y:S04]  /*913c0*/  STL.64 [R1+0x3080], R22 ;  /* 0x0030801601007387 */ /* 0x004fe80000100a00 */
[----:B------:R1:W-:Y:S04]  /*913d0*/  STL.64 [R1+0x3078], R20 ;  /* 0x0030781401007387 */ /* 0x0003e80000100a00 */
[----:B-1----:R-:W2:Y:S04]  /*913e0*/  LDL.LU R20, [R1+0x20] ;  /* 0x0000200001147983 */ /* 0x002ea80000300800 */
[----:B------:R-:W2:Y:S04]  /*913f0*/  LDL.LU R21, [R1+0x24] ;  /* 0x0000240001157983 */ /* 0x000ea80000300800 */
[----:B------:R-:W2:Y:S04]  /*91400*/  LDL.LU R22, [R1+0x28] ;  /* 0x0000280001167983 */ /* 0x000ea80000300800 */
[----:B---3--:R1:W-:Y:S02]  /*91410*/  STS.128 [R28+0x80], R4 ;  /* 0x000080041c007388 */ /* 0x0083e40000000c00 */
[----:B-1----:R-:W-:-:S02]  /*91420*/  LOP3.LUT R4, R23, R3, RZ, 0xfc, !PT ;  /* 0x0000000317047212 */ /* 0x002fc400078efcff */
[----:B------:R-:W2:Y:S04]  /*91430*/  LDL.LU R23, [R1+0x2c] ;  /* 0x00002c0001177983 */ /* 0x000ea80000300800 */
[----:B------:R-:W-:Y:S01]  /*91440*/  STS.128 [R28+0x180], R16 ;  /* 0x000180101c007388 */ /* 0x000fe20000000c00 */
[----:B------:R-:W-:Y:S06]  /*91450*/  BAR.SYNC.DEFER_BLOCKING 0x0 ;  /* 0x0000000000007b1d */ /* 0x000fec0000010000 */
[----:B------:R-:W1:Y:S04]  /*91460*/  LDS.128 R16, [R27] ;  /* 0x000000001b107984 */ /* 0x000e680000000c00 */
[----:B-1----:R-:W-:Y:S04]  /*91470*/  STL.64 [R1+0xf0], R16 ;  /* 0x0000f01001007387 */ /* 0x002fe80000100a00 */
[----:B------:R-:W-:Y:S04]  /*91480*/  STL.64 [R1+0xf8], R18 ;  /* 0x0000f81201007387 */ /* 0x000fe80000100a00 */
[----:B------:R-:W1:Y:S04]  /*91490*/  LDS.128 R16, [R27+0x200] ;  /* 0x000200001b107984 */ /* 0x000e680000000c00 */
[----:B-1----:R-:W-:Y:S04]  /*914a0*/  STL.64 [R1+0xe0], R16 ;  /* 0x0000e01001007387 */ /* 0x002fe80000100a00 */
[----:B------:R-:W-:Y:S04]  /*914b0*/  STL.64 [R1+0xe8], R18 ;  /* 0x0000e81201007387 */ /* 0x000fe80000100a00 */
[----:B------:R-:W1:Y:S04]  /*914c0*/  LDS.128 R16, [R29] ;  /* 0x000000001d107984 */ /* 0x000e680000000c00 */
[----:B-1----:R-:W-:Y:S04]  /*914d0*/  STL.64 [R1+0xd0], R16 ;  /* 0x0000d01001007387 */ /* 0x002fe80000100a00 */
[----:B------:R-:W-:Y:S04]  /*914e0*/  STL.64 [R1+0xd8], R18 ;  /* 0x0000d81201007387 */ /* 0x000fe80000100a00 */
[----:B------:R-:W1:Y:S01]  /*914f0*/  LDS.128 R16, [R29+0x200] ;  /* 0x000200001d107984 */ /* 0x000e620000000c00 */
[----:B------:R-:W-:Y:S06]  /*91500*/  BAR.SYNC.DEFER_BLOCKING 0x0 ;  /* 0x0000000000007b1d */ /* 0x000fec0000010000 */
[----:B-1----:R-:W-:Y:S04]  /*91510*/  STL.64 [R1+0x10], R16 ;  /* 0x0000101001007387 */ /* 0x002fe80000100a00 */
[----:B------:R1:W-:Y:S04]  /*91520*/  STL.64 [R1+0x18], R18 ;  /* 0x0000181201007387 */ /* 0x0003e80000100a00 */
[----:B-1----:R-:W3:Y:S04]  /*91530*/  LDL.LU.64 R18, [R1+0x30a0] ;  /* 0x0030a00001127983 */ /* 0x002ee80000300a00 */
[----:B------:R-:W3:Y:S04]  /*91540*/  LDL.LU.64 R16, [R1+0x3098] ;  /* 0x0030980001107983 */ /* 0x000ee80000300a00 */
[----:B--2---:R1:W-:Y:S04]  /*91550*/  STS.128 [R28], R20 ;  /* 0x000000141c007388 */ /* 0x0043e80000000c00 */
[----:B-1----:R-:W2:Y:S04]  /*91560*/  LDL.LU R20, [R1+0x70] ;  /* 0x0000700001147983 */ /* 0x002ea80000300800 */
[----:B------:R-:W2:Y:S04]  /*91570*/  LDL.LU R21, [R1+0x74] ;  /* 0x0000740001157983 */ /* 0x000ea80000300800 */
[----:B------:R-:W3:Y:S04]  /*91580*/  LDL.LU R22, [R1+0x78] ;  /* 0x0000780001167983 */ /* 0x000ee80000300800 */
[----:B------:R-:W3:Y:S04]  /*91590*/  LDL.LU R23, [R1+0x7c] ;  /* 0x00007c0001177983 */ /* 0x000ee80000300800 */
[----:B----4-:R-:W-:Y:S04]  /*915a0*/  STS.128 [R28+0x100], R8 ;  /* 0x000100081c007388 */ /* 0x010fe80000000c00 */
[----:B------:R-:W-:Y:S01]  /*915b0*/  STS.128 [R28+0x80], R12 ;  /* 0x0000800c1c007388 */ /* 0x000fe20000000c00 */
[----:B-----5:R-:W-:Y:S01]  /*915c0*/  ISETP.GE.AND P0, PT, R0, UR6, PT ;  /* 0x0000000600007c0c */ /* 0x020fe2000bf06270 */
[----:B0-----:R-:W-:Y:S01]  /*915d0*/  IMAD R25, R4, R26, RZ ;  /* 0x0000001a04197224 */ /* 0x001fe200078e02ff */
[----:B------:R-:W-:-:S02]  /*915e0*/  ULDC UR6, c[0x0][0x22c] ;  /* 0x00008b0000067ab9 */ /* 0x000fc40000000800 */
[----:B------:R-:W-:Y:S01]  /*915f0*/  ISETP.LT.AND P1, PT, R4, UR7, !P0 ;  /* 0x0000000704007c0c */ /* 0x000fe2000c721270 */
[----:B------:R-:W-:Y:S01]  /*91600*/  IMAD R2, R0, UR4, RZ ;  /* 0x0000000400027c24 */ /* 0x000fe2000f8e02ff */
[----:B------:R-:W-:Y:S01]  /*91610*/  ULDC.64 UR4, c[0x0][0x220] ;  /* 0x0000880000047ab9 */ /* 0x000fe20000000a00 */
[----:B------:R-:W-:Y:S01]  /*91620*/  ULDC UR7, c[0x0][0x22c] ;  /* 0x00008b0000077ab9 */ /* 0x000fe20000000800 */
[----:B---3--:R-:W-:Y:S04]  /*91630*/  STL.64 [R1+0x3090], R22 ;  /* 0x0030901601007387 */ /* 0x008fe80000100a00 */
[----:B--2---:R0:W-:Y:S04]  /*91640*/  STL.64 [R1+0x3088], R20 ;  /* 0x0030881401007387 */ /* 0x0041e80000100a00 */
[----:B0-----:R-:W2:Y:S04]  /*91650*/  LDL.LU R20, [R1+0x60] ;  /* 0x0000600001147983 */ /* 0x001ea80000300800 */
[----:B------:R-:W2:Y:S04]  /*91660*/  LDL.LU R21, [R1+0x64] ;  /* 0x0000640001157983 */ /* 0x000ea80000300800 */
[----:B------:R-:W2:Y:S04]  /*91670*/  LDL.LU R22, [R1+0x68] ;  /* 0x0000680001167983 */ /* 0x000ea80000300800 */
[----:B------:R-:W2:Y:S04]  /*91680*/  LDL.LU R23, [R1+0x6c] ;  /* 0x00006c0001177983 */ /* 0x000ea80000300800 */
[----:B------:R-:W-:Y:S01]  /*91690*/  STS.128 [R28+0x180], R16 ;  /* 0x000180101c007388 */ /* 0x000fe20000000c00 */
[----:B------:R-:W-:Y:S06]  /*916a0*/  BAR.SYNC.DEFER_BLOCKING 0x0 ;  /* 0x0000000000007b1d */ /* 0x000fec0000010000 */
[----:B------:R-:W0:Y:S04]  /*916b0*/  LDS.128 R8, [R27] ;  /* 0x000000001b087984 */ /* 0x000e280000000c00 */
[----:B------:R-:W1:Y:S04]  /*916c0*/  LDS.128 R16, [R27+0x200] ;  /* 0x000200001b107984 */ /* 0x000e680000000c00 */
[----:B------:R-:W3:Y:S04]  /*916d0*/  LDS.128 R12, [R29] ;  /* 0x000000001d0c7984 */ /* 0x000ee80000000c00 */
[----:B------:R-:W4:Y:S01]  /*916e0*/  LDS.128 R4, [R29+0x200] ;  /* 0x000200001d047984 */ /* 0x000f220000000c00 */
[----:B------:R-:W-:Y:S06]  /*916f0*/  BAR.SYNC.DEFER_BLOCKING 0x0 ;  /* 0x0000000000007b1d */ /* 0x000fec0000010000 */
[----:B0-----:R-:W-:Y:S04]  /*91700*/  STL [R1+0x304c], R8 ;  /* 0x00304c0801007387 */ /* 0x001fe80000100800 */
[----:B------:R-:W-:Y:S04]  /*91710*/  STL [R1+0x3034], R9 ;  /* 0x0030340901007387 */ /* 0x000fe80000100800 */
[----:B------:R0:W-:Y:S04]  /*91720*/  STL [R1+0x3028], R10 ;  /* 0x0030280a01007387 */ /* 0x0001e80000100800 */
[----:B------:R5:W-:Y:S01]  /*91730*/  STL [R1+0x301c], R11 ;  /* 0x00301c0b01007387 */ /* 0x000be20000100800 */
[C---:B------:R-:W-:Y:S01]  /*91740*/  LEA R0, P2, R2.reuse, UR4, 0x1 ;  /* 0x0000000402007c11 */ /* 0x040fe2000f8408ff */
[----:B------:R-:W-:Y:S01]  /*91750*/  ULDC UR4, c[0x0][0x22c] ;  /* 0x00008b0000047ab9 */ /* 0x000fe20000000800 */
[----:B0-----:R-:W0:Y:S01]  /*91760*/  LDC R10, c[0x0][0x248] ;  /* 0x00009200ff0a7b82 */ /* 0x001e220000000800 */
[----:B-----5:R-:W5:Y:S04]  /*91770*/  LDL.LU R11, [R1+0xc0] ;  /* 0x0000c000010b7983 */ /* 0x020f680000300800 */
[----:B-1----:R1:W-:Y:S04]  /*91780*/  STL [R1+0x3044], R16 ;  /* 0x0030441001007387 */ /* 0x0023e80000100800 */
[----:B------:R3:W-:Y:S04]  /*91790*/  STL [R1+0x3030], R17 ;  /* 0x0030301101007387 */ /* 0x0007e80000100800 */
[----:B------:R4:W-:Y:S04]  /*917a0*/  STL [R1+0x3020], R18 ;  /* 0x0030201201007387 */ /* 0x0009e80000100800 */
[----:B------:R4:W-:Y:S04]  /*917b0*/  STL [R1+0x3014], R19 ;  /* 0x0030141301007387 */ /* 0x0009e80000100800 */
[----:B-1----:R-:W5:Y:S04]  /*917c0*/  LDL.LU R16, [R1+0x90] ;  /* 0x0000900001107983 */ /* 0x002f680000300800 */
[----:B---3--:R-:W5:Y:S04]  /*917d0*/  LDL.LU R17, [R1+0x94] ;  /* 0x0000940001117983 */ /* 0x008f680000300800 */
[----:B----4-:R-:W5:Y:S04]  /*917e0*/  LDL.LU R18, [R1+0x98] ;  /* 0x0000980001127983 */ /* 0x010f680000300800 */
[----:B------:R-:W5:Y:S04]  /*917f0*/  LDL.LU R19, [R1+0x9c] ;  /* 0x00009c0001137983 */ /* 0x000f680000300800 */
[----:B------:R1:W-:Y:S04]  /*91800*/  STL [R1+0x3048], R12 ;  /* 0x0030480c01007387 */ /* 0x0003e80000100800 */
[----:B------:R3:W-:Y:S04]  /*91810*/  STL [R1+0x3038], R13 ;  /* 0x0030380d01007387 */ /* 0x0007e80000100800 */
[----:B------:R4:W-:Y:S04]  /*91820*/  STL [R1+0x302c], R14 ;  /* 0x00302c0e01007387 */ /* 0x0009e80000100800 */
[----:B------:R0:W-:Y:S04]  /*91830*/  STL [R1+0x3018], R15 ;  /* 0x0030180f01007387 */ /* 0x0001e80000100800 */
[----:B-1----:R-:W5:Y:S04]  /*91840*/  LDL.LU R12, [R1+0x80] ;  /* 0x00008000010c7983 */ /* 0x002f680000300800 */
[----:B---3--:R-:W5:Y:S04]  /*91850*/  LDL.LU R13, [R1+0x84] ;  /* 0x00008400010d7983 */ /* 0x008f680000300800 */
[----:B----4-:R-:W5:Y:S04]  /*91860*/  LDL.LU R14, [R1+0x88] ;  /* 0x00008800010e7983 */ /* 0x010f680000300800 */
[----:B0-----:R-:W5:Y:S04]  /*91870*/  LDL.LU R15, [R1+0x8c] ;  /* 0x00008c00010f7983 */ /* 0x001f680000300800 */
[----:B------:R-:W3:Y:S04]  /*91880*/  LDL.LU R9, [R1+0xa0] ;  /* 0x0000a00001097983 */ /* 0x000ee80000300800 */
[----:B------:R-:W-:Y:S04]  /*91890*/  STL [R1+0x3040], R4 ;  /* 0x0030400401007387 */ /* 0x000fe80000100800 */
[----:B------:R-:W-:Y:S04]  /*918a0*/  STL [R1+0x303c], R5 ;  /* 0x00303c0501007387 */ /* 0x000fe80000100800 */
[----:B------:R-:W-:Y:S04]  /*918b0*/  STL [R1+0x3024], R6 ;  /* 0x0030240601007387 */ /* 0x000fe80000100800 */
[----:B------:R-:W-:Y:S04]  /*918c0*/  STL [R1+0x3010], R7 ;  /* 0x0030100701007387 */ /* 0x000fe80000100800 */
[----:B--2---:R0:W-:Y:S04]  /*918d0*/  STS.128 [R28], R20 ;  /* 0x000000141c007388 */ /* 0x0041e80000000c00 */
[----:B0-----:R-:W2:Y:S04]  /*918e0*/  LDL.LU.64 R22, [R1+0x3090] ;  /* 0x0030900001167983 */ /* 0x001ea80000300a00 */
[----:B------:R-:W2:Y:S04]  /*918f0*/  LDL.LU.64 R20, [R1+0x3088] ;  /* 0x0030880001147983 */ /* 0x000ea80000300a00 */
[----:B------:R-:W4:Y:S01]  /*91900*/  LDL.LU R8, [R1+0xb0] ;  /* 0x0000b00001087983 */ /* 0x000f220000300800 */
[----:B------:R-:W-:Y:S01]  /*91910*/  LEA.HI.X.SX32 R2, R2, UR5, 0x1, P2 ;  /* 0x0000000502027c11 */ /* 0x000fe200090f0eff */
[----:B------:R-:W-:Y:S01]  /*91920*/  ULDC UR5, c[0x0][0x22c] ;  /* 0x00008b0000057ab9 */ /* 0x000fe20000000800 */
[C---:B------:R-:W-:Y:S01]  /*91930*/  LEA R24, P2, R25.reuse, R0, 0x1 ;  /* 0x0000000019187211 */ /* 0x040fe200078408ff */
[----:B--2---:R0:W-:Y:S04]  /*91940*/  STS.128 [R28+0x100], R20 ;  /* 0x000100141c007388 */ /* 0x0041e80000000c00 */
[----:B0-----:R-:W2:Y:S04]  /*91950*/  LDL.LU.64 R22, [R1+0x3080] ;  /* 0x0030800001167983 */ /* 0x001ea80000300a00 */
[----:B------:R-:W3:Y:S04]  /*91960*/  LDL.LU.64 R20, [R1+0x3078] ;  /* 0x0030780001147983 */ /* 0x000ee80000300a00 */
[----:B-----5:R-:W-:Y:S04]  /*91970*/  STS.128 [R28+0x80], R12 ;  /* 0x0000800c1c007388 */ /* 0x020fe80000000c00 */
[----:B------:R-:W-:Y:S01]  /*91980*/  STS.128 [R28+0x180], R16 ;  /* 0x000180101c007388 */ /* 0x000fe20000000c00 */
[----:B------:R-:W-:Y:S01]  /*91990*/  LEA.HI.X.SX32 R25, R25, R2, 0x1, P2 ;  /* 0x0000000219197211 */ /* 0x000fe200010f0eff */
[----:B------:R-:W-:Y:S06]  /*919a0*/  BAR.SYNC.DEFER_BLOCKING 0x0 ;  /* 0x0000000000007b1d */ /* 0x000fec0000010000 */
[----:B------:R2:W-:Y:S01]  /*919b0*/  @P1 STG.E.U16 desc[UR10][R24.64], R11 ;  /* 0x0000000b18001986 */ /* 0x0005e2000c10150a */
[----:B----4-:R-:W-:-:S02]  /*919c0*/  PRMT R4, R8, 0x7632, R4 ;  /* 0x0000763208047816 */ /* 0x010fc40000000004 */
[C-C-:B--2---:R-:W-:Y:S02]  /*919d0*/  LOP3.LUT R24, R23.reuse, 0x4, R3.reuse, 0xfe, !PT ;  /* 0x0000000417187812 */ /* 0x144fe400078efe03 */
[C-C-:B------:R-:W-:Y:S02]  /*919e0*/  LOP3.LUT R25, R23.reuse, 0x8, R3.reuse, 0xfe, !PT ;  /* 0x0000000817197812 */ /* 0x140fe400078efe03 */
[C---:B------:R-:W-:Y:S01]  /*919f0*/  ISETP.LT.AND P1, PT, R24.reuse, UR4, !P0 ;  /* 0x0000000418007c0c */ /* 0x040fe2000c721270 */
[-C--:B------:R-:W-:Y:S01]  /*91a00*/  IMAD R29, R24, R10.reuse, RZ ;  /* 0x0000000a181d7224 */ /* 0x080fe200078e02ff */
[--C-:B------:R-:W-:Y:S01]  /*91a10*/  LOP3.LUT R26, R23, 0xc, R3.reuse, 0xfe, !PT ;  /* 0x0000000c171a7812 */ /* 0x100fe200078efe03 */
[C---:B------:R-:W-:Y:S01]  /*91a20*/  IMAD R7, R25.reuse, R10, RZ ;  /* 0x0000000a19077224 */ /* 0x040fe200078e02ff */
[----:B------:R-:W-:Y:S01]  /*91a30*/  ISETP.LT.AND P2, PT, R25, UR5, !P0 ;  /* 0x0000000519007c0c */ /* 0x000fe2000c741270 */
[----:B------:R-:W-:Y:S01]  /*91a40*/  ULDC UR4, c[0x0][0x22c] ;  /* 0x00008b0000047ab9 */ /* 0x000fe20000000800 */
[----:B------:R-:W-:-:S02]  /*91a50*/  LOP3.LUT R27, R23, 0x10, R3, 0xfe, !PT ;  /* 0x00000010171b7812 */ /* 0x000fc400078efe03 */
[----:B------:R-:W-:Y:S01]  /*91a60*/  LEA R24, P5, R29, R0, 0x1 ;  /* 0x000000001d187211 */ /* 0x000fe200078a08ff */
[C---:B------:R-:W-:Y:S01]  /*91a70*/  IMAD R6, R26.reuse, R10, RZ ;  /* 0x0000000a1a067224 */ /* 0x040fe200078e02ff */
[----:B------:R-:W-:Y:S01]  /*91a80*/  LEA R28, P4, R7, R0, 0x1 ;  /* 0x00000000071c7211 */ /* 0x000fe200078808ff */
[----:B------:R-:W-:Y:S01]  /*91a90*/  IMAD R5, R27, R10, RZ ;  /* 0x0000000a1b057224 */ /* 0x000fe200078e02ff */
[-C--:B------:R-:W-:Y:S01]  /*91aa0*/  LEA.HI.X.SX32 R25, R29, R2.reuse, 0x1, P5 ;  /* 0x000000021d197211 */ /* 0x080fe200028f0eff */
[----:B------:R-:W-:Y:S01]  /*91ab0*/  ULDC UR5, c[0x0][0x22c] ;  /* 0x00008b0000057ab9 */ /* 0x000fe20000000800 */
[----:B------:R-:W-:Y:S01]  /*91ac0*/  ISETP.LT.AND P3, PT, R26, UR6, !P0 ;  /* 0x000000061a007c0c */ /* 0x000fe2000c761270 */
[----:B------:R-:W-:Y:S01]  /*91ad0*/  ULDC UR6, c[0x0][0x22c] ;  /* 0x00008b0000067ab9 */ /* 0x000fe20000000800 */
[----:B------:R-:W-:Y:S01]  /*91ae0*/  ISETP.LT.AND P5, PT, R27, UR7, !P0 ;  /* 0x000000071b007c0c */ /* 0x000fe2000c7a1270 */
[----:B---3--:R0:W-:Y:S01]  /*91af0*/  @P1 STG.E.U16 desc[UR10][R24.64], R9 ;  /* 0x0000000918001986 */ /* 0x0081e2000c10150a */
[----:B------:R-:W-:Y:S01]  /*91b00*/  LEA.HI.X.SX32 R29, R7, R2, 0x1, P4 ;  /* 0x00000002071d7211 */ /* 0x000fe200020f0eff */
[----:B------:R-:W-:Y:S01]  /*91b10*/  ULDC UR7, c[0x0][0x22c] ;  /* 0x00008b0000077ab9 */ /* 0x000fe20000000800 */
[----:B------:R-:W-:-:S03]  /*91b20*/  LEA R26, P6, R6, R0, 0x1 ;  /* 0x00000000061a7211 */ /* 0x000fc600078c08ff */
[----:B------:R1:W-:Y:S01]  /*91b30*/  @P2 STG.E.U16 desc[UR10][R28.64], R8 ;  /* 0x000000081c002986 */ /* 0x0003e2000c10150a */
[----:B------:R-:W-:Y:S02]  /*91b40*/  LEA.HI.X.SX32 R27, R6, R2, 0x1, P6 ;  /* 0x00000002061b7211 */ /* 0x000fe400030f0eff */
[----:B0-----:R-:W-:-:S04]  /*91b50*/  LEA R24, P1, R5, R0, 0x1 ;  /* 0x0000000005187211 */ /* 0x001fc800078208ff */
[----:B------:R-:W-:Y:S02]  /*91b60*/  LEA.HI.X.SX32 R25, R5, R2, 0x1, P1 ;  /* 0x0000000205197211 */ /* 0x000fe400008f0eff */
[----:B-1----:R-:W-:Y:S01]  /*91b70*/  PRMT R28, R11, 0x7632, R28 ;  /* 0x000076320b1c7816 */ /* 0x002fe2000000001c */
[----:B------:R0:W-:Y:S04]  /*91b80*/  @P3 STG.E.U16 desc[UR10][R26.64], R20 ;  /* 0x000000141a003986 */ /* 0x0001e8000c10150a */
[----:B------:R1:W-:Y:S01]  /*91b90*/  @P5 STG.E.U16 desc[UR10][R24.64], R28 ;  /* 0x0000001c18005986 */ /* 0x0003e2000c10150a */
[C-C-:B0-----:R-:W-:Y:S02]  /*91ba0*/  LOP3.LUT R26, R23.reuse, 0x14, R3.reuse, 0xfe, !PT ;  /* 0x00000014171a7812 */ /* 0x141fe400078efe03 */
[----:B-1----:R-:W-:-:S03]  /*91bb0*/  LOP3.LUT R24, R23, 0x18, R3, 0xfe, !PT ;  /* 0x0000001817187812 */ /* 0x002fc600078efe03 */
[CC--:B------:R-:W-:Y:S01]  /*91bc0*/  IMAD R27, R26.reuse, R10.reuse, RZ ;  /* 0x0000000a1a1b7224 */ /* 0x0c0fe200078e02ff */
[----:B------:R-:W-:Y:S01]  /*91bd0*/  ISETP.LT.AND P3, PT, R26, UR4, !P0 ;  /* 0x000000041a007c0c */ /* 0x000fe2000c761270 */
[----:B------:R-:W-:Y:S01]  /*91be0*/  ULDC UR4, c[0x0][0x22c] ;  /* 0x00008b0000047ab9 */ /* 0x000fe20000000800 */
[C---:B------:R-:W-:Y:S01]  /*91bf0*/  ISETP.LT.AND P4, PT, R24.reuse, UR5, !P0 ;  /* 0x0000000518007c0c */ /* 0x040fe2000c781270 */
[----:B------:R-:W-:Y:S01]  /*91c00*/  IMAD R5, R24, R10, RZ ;  /* 0x0000000a18057224 */ /* 0x000fe200078e02ff */
[----:B------:R-:W-:Y:S01]  /*91c10*/  LEA R28, P1, R27, R0, 0x1 ;  /* 0x000000001b1c7211 */ /* 0x000fe200078208ff */
[----:B------:R-:W-:-:S03]  /*91c20*/  ULDC UR5, c[0x0][0x22c] ;  /* 0x00008b0000057ab9 */ /* 0x000fc60000000800 */
[----:B------:R-:W-:Y:S02]  /*91c30*/  LEA R26, P2, R5, R0, 0x1 ;  /* 0x00000000051a7211 */ /* 0x000fe400078408ff */
[-C--:B------:R-:W-:Y:S02]  /*91c40*/  LEA.HI.X.SX32 R29, R27, R2.reuse, 0x1, P1 ;  /* 0x000000021b1d7211 */ /* 0x080fe400008f0eff */
[----:B------:R-:W-:Y:S02]  /*91c50*/  PRMT R20, R9, 0x7632, R20 ;  /* 0x0000763209147816 */ /* 0x000fe40000000014 */
[----:B------:R-:W-:Y:S02]  /*91c60*/  LEA.HI.X.SX32 R27, R5, R2, 0x1, P2 ;  /* 0x00000002051b7211 */ /* 0x000fe400010f0eff */
[----:B------:R-:W-:Y:S01]  /*91c70*/  LOP3.LUT R25, R23, 0x1c, R3, 0xfe, !PT ;  /* 0x0000001c17197812 */ /* 0x000fe200078efe03 */
[----:B------:R0:W-:Y:S03]  /*91c80*/  @P3 STG.E.U16 desc[UR10][R28.64], R20 ;  /* 0x000000141c003986 */ /* 0x0001e6000c10150a */
[C---:B------:R-:W-:Y:S01]  /*91c90*/  ISETP.LT.AND P5, PT, R25.reuse, UR4, !P0 ;  /* 0x0000000419007c0c */ /* 0x040fe2000c7a1270 */
[----:B------:R1:W-:Y:S01]  /*91ca0*/  @P4 STG.E.U16 desc[UR10][R26.64], R4 ;  /* 0x000000041a004986 */ /* 0x0003e2000c10150a */
[----:B------:R-:W-:Y:S01]  /*91cb0*/  IMAD R25, R25, R10, RZ ;  /* 0x0000000a19197224 */ /* 0x000fe200078e02ff */
[----:B------:R-:W-:Y:S01]  /*91cc0*/  ULDC UR4, c[0x0][0x22c] ;  /* 0x00008b0000047ab9 */ /* 0x000fe20000000800 */
[----:B0-----:R-:W-:Y:S01]  /*91cd0*/  IMAD.MOV.U32 R28, RZ, RZ, R23 ;  /* 0x000000ffff1c7224 */ /* 0x001fe200078e0017 */
[----:B-1----:R-:W-:-:S02]  /*91ce0*/  SHF.R.U32.HI R26, RZ, 0x4, R22 ;  /* 0x00000004ff1a7819 */ /* 0x002fc40000011616 */
[C---:B------:R-:W-:Y:S02]  /*91cf0*/  LEA R24, P1, R25.reuse, R0, 0x1 ;  /* 0x0000000019187211 */ /* 0x040fe400078208ff */
[----:B------:R-:W-:Y:S02]  /*91d00*/  LOP3.LUT R4, R28, 0x1fc, R26, 0xfe, !PT ;  /* 0x000001fc1c047812 */ /* 0x000fe400078efe1a */
[----:B------:R-:W-:Y:S02]  /*91d10*/  PRMT R20, R20, 0x7632, R20 ;  /* 0x0000763214147816 */ /* 0x000fe40000000014 */
[----:B------:R-:W-:Y:S01]  /*91d20*/  LEA.HI.X.SX32 R25, R25, R2, 0x1, P1 ;  /* 0x0000000219197211 */ /* 0x000fe200008f0eff */
[----:B------:R0:W-:Y:S01]  /*91d30*/  STL [R1+0x120], R4 ;  /* 0x0001200401007387 */ /* 0x0001e20000100800 */
[C-C-:B------:R-:W-:Y:S02]  /*91d40*/  LOP3.LUT R6, R28.reuse, 0x17c, R26.reuse, 0xfe, !PT ;  /* 0x0000017c1c067812 */ /* 0x140fe400078efe1a */
[C-C-:B------:R-:W-:Y:S01]  /*91d50*/  LOP3.LUT R5, R28.reuse, 0x13c, R26.reuse, 0xfe, !PT ;  /* 0x0000013c1c057812 */ /* 0x140fe200078efe1a */
[----:B------:R1:W-:Y:S01]  /*91d60*/  @P5 STG.E.U16 desc[UR10][R24.64], R20 ;  /* 0x0000001418005986 */ /* 0x0003e2000c10150a */
[----:B0-----:R-:W-:-:S05]  /*91d70*/  LOP3.LUT R4, R28, 0x1bc, R26, 0xfe, !PT ;  /* 0x000001bc1c047812 */ /* 0x001fca00078efe1a */
[----:B------:R0:W-:Y:S01]  /*91d80*/  STL [R1+0x118], R4 ;  /* 0x0001180401007387 */ /* 0x0001e20000100800 */
[C---:B-1----:R-:W-:Y:S02]  /*91d90*/  VIADD R20, R26.reuse, 0x3c ;  /* 0x0000003c1a147836 */ /* 0x042fe40000000000 */
[----:B------:R-:W-:Y:S01]  /*91da0*/  VIADD R24, R26, 0x7c ;  /* 0x0000007c1a187836 */ /* 0x000fe20000000000 */
[----:B------:R1:W-:Y:S01]  /*91db0*/  STL [R1+0x110], R6 ;  /* 0x0001100601007387 */ /* 0x0003e20000100800 */
[----:B0-----:R-:W-:-:S03]  /*91dc0*/  LOP3.LUT R4, R28, 0xfc, R26, 0xfe, !PT ;  /* 0x000000fc1c047812 */ /* 0x001fc600078efe1a */
[----:B------:R0:W-:Y:S01]  /*91dd0*/  STL [R1+0xa0], R5 ;  /* 0x0000a00501007387 */ /* 0x0001e20000100800 */
[----:B-1----:R-:W-:-:S03]  /*91de0*/  LOP3.LUT R6, R28, 0xbc, R26, 0xfe, !PT ;  /* 0x000000bc1c067812 */ /* 0x002fc600078efe1a */
[----:B------:R1:W-:Y:S01]  /*91df0*/  STL [R1+0x88], R4 ;  /* 0x0000880401007387 */ /* 0x0003e20000100800 */
[----:B0-----:R-:W-:-:S03]  /*91e00*/  LOP3.LUT R5, R28, R20, RZ, 0xfc, !PT ;  /* 0x000000141c057212 */ /* 0x001fc600078efcff */
[----:B------:R0:W-:Y:S01]  /*91e10*/  STL [R1+0x74], R6 ;  /* 0x0000740601007387 */ /* 0x0001e20000100800 */
[----:B-1----:R-:W-:-:S03]  /*91e20*/  LOP3.LUT R4, R28, R24, RZ, 0xfc, !PT ;  /* 0x000000181c047212 */ /* 0x002fc600078efcff */
[----:B------:R1:W-:Y:S04]  /*91e30*/  STL [R1+0x24], R5 ;  /* 0x0000240501007387 */ /* 0x0003e80000100800 */
[----:B------:R2:W-:Y:S01]  /*91e40*/  STL [R1+0x64], R4 ;  /* 0x0000640401007387 */ /* 0x0005e20000100800 */
[C-C-:B0-----:R-:W-:Y:S02]  /*91e50*/  LOP3.LUT R6, R28.reuse, 0x30, R3.reuse, 0xfe, !PT ;  /* 0x000000301c067812 */ /* 0x141fe400078efe03 */
[C-C-:B-1----:R-:W-:Y:S02]  /*91e60*/  LOP3.LUT R5, R28.reuse, 0x38, R3.reuse, 0xfe, !PT ;  /* 0x000000381c057812 */ /* 0x142fe400078efe03 */
[C-C-:B--2---:R-:W-:Y:S01]  /*91e70*/  LOP3.LUT R4, R28.reuse, 0x34, R3.reuse, 0xfe, !PT ;  /* 0x000000341c047812 */ /* 0x144fe200078efe03 */
[----:B------:R0:W-:Y:S04]  /*91e80*/  STL [R1+0x8], R6 ;  /* 0x0000080601007387 */ /* 0x0001e80000100800 */
[----:B------:R1:W-:Y:S01]  /*91e90*/  STL [R1+0xc], R4 ;  /* 0x00000c0401007387 */ /* 0x0003e20000100800 */
[----:B0-----:R-:W-:-:S03]  /*91ea0*/  LOP3.LUT R6, R28, 0x40, R3, 0xfe, !PT ;  /* 0x000000401c067812 */ /* 0x001fc600078efe03 */
[----:B------:R0:W-:Y:S01]  /*91eb0*/  STL [R1+0x20], R5 ;  /* 0x0000200501007387 */ /* 0x0001e20000100800 */
[----:B-1----:R-:W-:-:S03]  /*91ec0*/  LOP3.LUT R4, R28, 0x44, R3, 0xfe, !PT ;  /* 0x000000441c047812 */ /* 0x002fc600078efe03 */
[----:B------:R1:W-:Y:S04]  /*91ed0*/  STL [R1+0x28], R6 ;  /* 0x0000280601007387 */ /* 0x0003e80000100800 */
[----:B------:R2:W-:Y:S01]  /*91ee0*/  STL [R1+0x2c], R4 ;  /* 0x00002c0401007387 */ /* 0x0005e20000100800 */
[C-C-:B0-----:R-:W-:Y:S02]  /*91ef0*/  LOP3.LUT R5, R28.reuse, 0x48, R3.reuse, 0xfe, !PT ;  /* 0x000000481c057812 */ /* 0x141fe400078efe03 */
[----:B-1----:R-:W-:-:S03]  /*91f00*/  LOP3.LUT R6, R28, 0x54, R3, 0xfe, !PT ;  /* 0x000000541c067812 */ /* 0x002fc600078efe03 */
[----:B------:R0:W-:Y:S01]  /*91f10*/  STL [R1+0x30], R5 ;  /* 0x0000300501007387 */ /* 0x0001e20000100800 */
[----:B--2---:R-:W-:-:S05]  /*91f20*/  LOP3.LUT R4, R28, 0x50, R3, 0xfe, !PT ;  /* 0x000000501c047812 */ /* 0x004fca00078efe03 */
[----:B------:R1:W-:Y:S01]  /*91f30*/  STL [R1+0x38], R4 ;  /* 0x0000380401007387 */ /* 0x0003e20000100800 */
[----:B0-----:R-:W-:-:S03]  /*91f40*/  LOP3.LUT R5, R28, 0x58, R3, 0xfe, !PT ;  /* 0x000000581c057812 */ /* 0x001fc600078efe03 */
[----:B------:R0:W-:Y:S01]  /*91f50*/  STL [R1+0x3c], R6 ;  /* 0x00003c0601007387 */ /* 0x0001e20000100800 */
[C-C-:B------:R-:W-:Y:S02]  /*91f60*/  LOP3.LUT R23, R28.reuse, 0x6c, R3.reuse, 0xfe, !PT ;  /* 0x0000006c1c177812 */ /* 0x140fe400078efe03 */
[C-C-:B-1----:R-:W-:Y:S01]  /*91f70*/  LOP3.LUT R4, R28.reuse, 0x5c, R3.reuse, 0xfe, !PT ;  /* 0x0000005c1c047812 */ /* 0x142fe200078efe03 */
[----:B------:R1:W-:Y:S01]  /*91f80*/  STL [R1+0x40], R5 ;  /* 0x0000400501007387 */ /* 0x0003e20000100800 */
[----:B0-----:R-:W-:-:S03]  /*91f90*/  LOP3.LUT R6, R28, 0x60, R3, 0xfe, !PT ;  /* 0x000000601c067812 */ /* 0x001fc600078efe03 */
[----:B------:R0:W-:Y:S01]  /*91fa0*/  STL [R1+0x44], R4 ;  /* 0x0000440401007387 */ /* 0x0001e20000100800 */
[----:B-1----:R-:W-:-:S03]  /*91fb0*/  LOP3.LUT R5, R28, 0x64, R3, 0xfe, !PT ;  /* 0x000000641c057812 */ /* 0x002fc600078efe03 */
[----:B------:R1:W-:Y:S01]  /*91fc0*/  STL [R1+0x48], R6 ;  /* 0x0000480601007387 */ /* 0x0003e20000100800 */
[----:B0-----:R-:W-:-:S03]  /*91fd0*/  LOP3.LUT R4, R28, 0x68, R3, 0xfe, !PT ;  /* 0x000000681c047812 */ /* 0x001fc600078efe03 */
[----:B------:R0:W-:Y:S04]  /*91fe0*/  STL [R1+0x4c], R5 ;  /* 0x00004c0501007387 */ /* 0x0001e80000100800 */
[----:B------:R-:W-:Y:S04]  /*91ff0*/  STL [R1+0x3068], R23 ;  /* 0x0030681701007387 */ /* 0x000fe80000100800 */
[----:B------:R2:W-:Y:S01]  /*92000*/  STL [R1+0x50], R4 ;  /* 0x0000500401007387 */ /* 0x0005e20000100800 */
[C-C-:B-1----:R-:W-:Y:S02]  /*92010*/  LOP3.LUT R6, R28.reuse, 0x74, R3.reuse, 0xfe, !PT ;  /* 0x000000741c067812 */ /* 0x142fe400078efe03 */
[----:B0-----:R-:W-:-:S02]  /*92020*/  LOP3.LUT R5, R28, 0x78, R3, 0xfe, !PT ;  /* 0x000000781c057812 */ /* 0x001fc400078efe03 */
[C-C-:B------:R-:W-:Y:S02]  /*92030*/  LOP3.LUT R22, R28.reuse, 0x4c, R3.reuse, 0xfe, !PT ;  /* 0x0000004c1c167812 */ /* 0x140fe400078efe03 */
[C-C-:B--2---:R-:W-:Y:S02]  /*92040*/  LOP3.LUT R4, R28.reuse, 0x70, R3.reuse, 0xfe, !PT ;  /* 0x000000701c047812 */ /* 0x144fe400078efe03 */
[----:B------:R-:W-:-:S03]  /*92050*/  LOP3.LUT R23, R28, 0x84, R3, 0xfe, !PT ;  /* 0x000000841c177812 */ /* 0x000fc600078efe03 */
[----:B------:R0:W-:Y:S04]  /*92060*/  STL [R1+0x58], R4 ;  /* 0x0000580401007387 */ /* 0x0001e80000100800 */
[----:B------:R-:W-:Y:S01]  /*92070*/  STL [R1+0x5c], R6 ;  /* 0x00005c0601007387 */ /* 0x000fe20000100800 */
[----:B0-----:R-:W-:-:S03]  /*92080*/  LOP3.LUT R4, R28, 0x80, R3, 0xfe, !PT ;  /* 0x000000801c047812 */ /* 0x001fc600078efe03 */
[----:B------:R0:W-:Y:S04]  /*92090*/  STL [R1+0x60], R5 ;  /* 0x0000600501007387 */ /* 0x0001e80000100800 */
[----:B------:R-:W-:Y:S04]  /*920a0*/  STL.64 [R1+0x3070], R22 ;  /* 0x0030701601007387 */ /* 0x000fe80000100a00 */
[----:B------:R1:W-:Y:S01]  /*920b0*/  STL [R1+0x68], R4 ;  /* 0x0000680401007387 */ /* 0x0003e20000100800 */
[C-C-:B0-----:R-:W-:Y:S02]  /*920c0*/  LOP3.LUT R5, R28.reuse, 0x88, R3.reuse, 0xfe, !PT ;  /* 0x000000881c057812 */ /* 0x141fe400078efe03 */
[----:B------:R-:W-:-:S03]  /*920d0*/  LOP3.LUT R6, R28, 0x90, R3, 0xfe, !PT ;  /* 0x000000901c067812 */ /* 0x000fc600078efe03 */
[----:B------:R0:W-:Y:S01]  /*920e0*/  STL [R1+0x70], R5 ;  /* 0x0000700501007387 */ /* 0x0001e20000100800 */
[----:B-1----:R-:W-:-:S05]  /*920f0*/  LOP3.LUT R4, R28, 0x8c, R3, 0xfe, !PT ;  /* 0x0000008c1c047812 */ /* 0x002fca00078efe03 */
[----:B------:R1:W-:Y:S01]  /*92100*/  STL [R1+0x78], R4 ;  /* 0x0000780401007387 */ /* 0x0003e20000100800 */
[----:B0-----:R-:W-:-:S03]  /*92110*/  LOP3.LUT R5, R28, 0x94, R3, 0xfe, !PT ;  /* 0x000000941c057812 */ /* 0x001fc600078efe03 */
[----:B------:R0:W-:Y:S01]  /*92120*/  STL [R1+0x7c], R6 ;  /* 0x00007c0601007387 */ /* 0x0001e20000100800 */
[----:B-1----:R-:W-:-:S03]  /*92130*/  LOP3.LUT R4, R28, 0x98, R3, 0xfe, !PT ;  /* 0x000000981c047812 */ /* 0x002fc600078efe03 */
[----:B------:R1:W-:Y:S01]  /*92140*/  STL [R1+0x80], R5 ;  /* 0x0000800501007387 */ /* 0x0003e20000100800 */
[----:B0-----:R-:W-:-:S03]  /*92150*/  LOP3.LUT R6, R28, 0x9c, R3, 0xfe, !PT ;  /* 0x0000009c1c067812 */ /* 0x001fc600078efe03 */
[----:B------:R0:W-:Y:S01]  /*92160*/  STL [R1+0x84], R4 ;  /* 0x0000840401007387 */ /* 0x0001e20000100800 */
[----:B-1----:R-:W-:-:S03]  /*92170*/  LOP3.LUT R5, R28, 0xa0, R3, 0xfe, !PT ;  /* 0x000000a01c057812 */ /* 0x002fc600078efe03 */
[----:B------:R1:W-:Y:S01]  /*92180*/  STL [R1+0x8c], R6 ;  /* 0x00008c0601007387 */ /* 0x0003e20000100800 */
[----:B0-----:R-:W-:-:S03]  /*92190*/  LOP3.LUT R4, R28, 0xa4, R3, 0xfe, !PT ;  /* 0x000000a41c047812 */ /* 0x001fc600078efe03 */
[----:B------:R0:W-:Y:S04]  /*921a0*/  STL [R1+0x90], R5 ;  /* 0x0000900501007387 */ /* 0x0001e80000100800 */
[----:B------:R2:W-:Y:S01]  /*921b0*/  STL [R1+0x94], R4 ;  /* 0x0000940401007387 */ /* 0x0005e20000100800 */
[C-C-:B-1----:R-:W-:Y:S02]  /*921c0*/  LOP3.LUT R6, R28.reuse, 0xa8, R3.reuse, 0xfe, !PT ;  /* 0x000000a81c067812 */ /* 0x142fe400078efe03 */
[----:B0-----:R-:W-:-:S03]  /*921d0*/  LOP3.LUT R5, R28, 0xac, R3, 0xfe, !PT ;  /* 0x000000ac1c057812 */ /* 0x001fc600078efe03 */
[----:B------:R0:W-:Y:S01]  /*921e0*/  STL [R1+0x98], R6 ;  /* 0x0000980601007387 */ /* 0x0001e20000100800 */
[----:B--2---:R-:W-:-:S03]  /*921f0*/  LOP3.LUT R4, R28, 0xb0, R3, 0xfe, !PT ;  /* 0x000000b01c047812 */ /* 0x004fc600078efe03 */
[----:B------:R1:W-:Y:S04]  /*92200*/  STL [R1+0x9c], R5 ;  /* 0x00009c0501007387 */ /* 0x0003e80000100800 */
[----:B------:R2:W-:Y:S01]  /*92210*/  STL [R1+0xb0], R4 ;  /* 0x0000b00401007387 */ /* 0x0005e20000100800 */
[C-C-:B0-----:R-:W-:Y:S02]  /*92220*/  LOP3.LUT R6, R28.reuse, 0xb4, R3.reuse, 0xfe, !PT ;  /* 0x000000b41c067812 */ /* 0x141fe400078efe03 */
[----:B-1----:R-:W-:-:S03]  /*92230*/  LOP3.LUT R5, R28, 0xb8, R3, 0xfe, !PT ;  /* 0x000000b81c057812 */ /* 0x002fc600078efe03 */
        /* <DEDUP_REMOVED lines=14> */
[----:B------:R1:W-:Y:S01]  /*92320*/  STL [R1+0x12c], R5 ;  /* 0x00012c0501007387 */ /* 0x0003e20000100800 */
[----:B------:R-:W-:-:S03]  /*92330*/  LOP3.LUT R12, R28, 0xe8, R3, 0xfe, !PT ;  /* 0x000000e81c0c7812 */ /* 0x000fc600078efe03 */
[----:B------:R2:W-:Y:S01]  /*92340*/  STL [R1+0x130], R4 ;  /* 0x0001300401007387 */ /* 0x0005e20000100800 */
[C-C-:B0-----:R-:W-:Y:S02]  /*92350*/  LOP3.LUT R6, R28.reuse, 0xdc, R3.reuse, 0xfe, !PT ;  /* 0x000000dc1c067812 */ /* 0x141fe400078efe03 */
[----:B-1----:R-:W-:-:S03]  /*92360*/  LOP3.LUT R5, R28, 0xe0, R3, 0xfe, !PT ;  /* 0x000000e01c057812 */ /* 0x002fc600078efe03 */
[----:B------:R0:W-:Y:S01]  /*92370*/  STL [R1+0x134], R6 ;  /* 0x0001340601007387 */ /* 0x0001e20000100800 */
[----:B--2---:R-:W-:-:S03]  /*92380*/  LOP3.LUT R4, R28, 0xe4, R3, 0xfe, !PT ;  /* 0x000000e41c047812 */ /* 0x004fc600078efe03 */
[----:B------:R1:W-:Y:S04]  /*92390*/  STL [R1+0x138], R5 ;  /* 0x0001380501007387 */ /* 0x0003e80000100800 */
[----:B------:R-:W-:Y:S04]  /*923a0*/  STL [R1+0x3058], R12 ;  /* 0x0030580c01007387 */ /* 0x000fe80000100800 */
[----:B------:R2:W-:Y:S01]  /*923b0*/  STL [R1+0x13c], R4 ;  /* 0x00013c0401007387 */ /* 0x0005e20000100800 */
[C-C-:B0-----:R-:W-:Y:S02]  /*923c0*/  LOP3.LUT R6, R28.reuse, 0xf0, R3.reuse, 0xfe, !PT ;  /* 0x000000f01c067812 */ /* 0x141fe400078efe03 */
[----:B-1----:R-:W-:-:S02]  /*923d0*/  LOP3.LUT R5, R28, 0xf4, R3, 0xfe, !PT ;  /* 0x000000f41c057812 */ /* 0x002fc400078efe03 */
[----:B--2---:R-:W-:-:S05]  /*923e0*/  LOP3.LUT R4, R28, 0xec, R3, 0xfe, !PT ;  /* 0x000000ec1c047812 */ /* 0x004fca00078efe03 */
[----:B------:R0:W-:Y:S01]  /*923f0*/  STL [R1+0x144], R4 ;  /* 0x0001440401007387 */ /* 0x0001e20000100800 */
[----:B------:R-:W-:-:S03]  /*92400*/  LOP3.LUT R8, R28, 0x10c, R3, 0xfe, !PT ;  /* 0x0000010c1c087812 */ /* 0x000fc600078efe03 */
[----:B------:R1:W-:Y:S01]  /*92410*/  STL [R1+0x148], R6 ;  /* 0x0001480601007387 */ /* 0x0003e20000100800 */
[----:B0-----:R-:W-:-:S03]  /*92420*/  LOP3.LUT R4, R28, 0xf8, R3, 0xfe, !PT ;  /* 0x000000f81c047812 */ /* 0x001fc600078efe03 */
[----:B------:R0:W-:Y:S01]  /*92430*/  STL [R1+0x14c], R5 ;  /* 0x00014c0501007387 */ /* 0x0001e20000100800 */
[----:B-1----:R-:W-:-:S03]  /*92440*/  LOP3.LUT R6, R28, 0x100, R3, 0xfe, !PT ;  /* 0x000001001c067812 */ /* 0x002fc600078efe03 */
[----:B------:R1:W-:Y:S01]  /*92450*/  STL [R1+0x150], R4 ;  /* 0x0001500401007387 */ /* 0x0003e20000100800 */
[----:B0-----:R-:W-:-:S03]  /*92460*/  LOP3.LUT R5, R28, 0x104, R3, 0xfe, !PT ;  /* 0x000001041c057812 */ /* 0x001fc600078efe03 */
[----:B------:R-:W-:Y:S01]  /*92470*/  STL [R1+0x154], R6 ;  /* 0x0001540601007387 */ /* 0x000fe20000100800 */
[----:B-1----:R-:W-:-:S03]  /*92480*/  LOP3.LUT R4, R28, 0x108, R3, 0xfe, !PT ;  /* 0x000001081c047812 */ /* 0x002fc600078efe03 */
[----:B------:R0:W-:Y:S01]  /*92490*/  STL [R1+0x158], R5 ;  /* 0x0001580501007387 */ /* 0x0001e20000100800 */
[----:B------:R-:W-:-:S03]  /*924a0*/  LOP3.LUT R16, R28, 0x110, R3, 0xfe, !PT ;  /* 0x000001101c107812 */ /* 0x000fc600078efe03 */
[----:B------:R-:W-:Y:S04]  /*924b0*/  STL [R1+0x3050], R8 ;  /* 0x0030500801007387 */ /* 0x000fe80000100800 */
[----:B------:R1:W-:Y:S01]  /*924c0*/  STL [R1+0x15c], R4 ;  /* 0x00015c0401007387 */ /* 0x0003e20000100800 */
[----:B0-----:R-:W-:-:S03]  /*924d0*/  LOP3.LUT R5, R28, 0x114, R3, 0xfe, !PT ;  /* 0x000001141c057812 */ /* 0x001fc600078efe03 */
[----:B------:R-:W-:Y:S01]  /*924e0*/  STL [R1+0x3054], R16 ;  /* 0x0030541001007387 */ /* 0x000fe20000100800 */
[C-C-:B-1----:R-:W-:Y:S02]  /*924f0*/  LOP3.LUT R4, R28.reuse, 0x118, R3.reuse, 0xfe, !PT ;  /* 0x000001181c047812 */ /* 0x142fe400078efe03 */
[----:B------:R-:W-:-:S03]  /*92500*/  LOP3.LUT R6, R28, 0x11c, R3, 0xfe, !PT ;  /* 0x0000011c1c067812 */ /* 0x000fc600078efe03 */
[----:B------:R0:W-:Y:S04]  /*92510*/  STL [R1+0x305c], R4 ;  /* 0x00305c0401007387 */ /* 0x0001e80000100800 */
[----:B------:R1:W-:Y:S01]  /*92520*/  STL [R1+0x168], R5 ;  /* 0x0001680501007387 */ /* 0x0003e20000100800 */
[C-C-:B0-----:R-:W-:Y:S02]  /*92530*/  LOP3.LUT R4, R28.reuse, 0x120, R3.reuse, 0xfe, !PT ;  /* 0x000001201c047812 */ /* 0x141fe400078efe03 */
[C-C-:B-1----:R-:W-:Y:S01]  /*92540*/  LOP3.LUT R5, R28.reuse, 0x124, R3.reuse, 0xfe, !PT ;  /* 0x000001241c057812 */ /* 0x142fe200078efe03 */
[----:B------:R0:W-:Y:S04]  /*92550*/  STL [R1+0x170], R6 ;  /* 0x0001700601007387 */ /* 0x0001e80000100800 */
[----:B------:R-:W-:Y:S04]  /*92560*/  STL [R1+0x3060], R5 ;  /* 0x0030600501007387 */ /* 0x000fe80000100800 */
[----:B------:R1:W-:Y:S01]  /*92570*/  STL [R1+0x174], R4 ;  /* 0x0001740401007387 */ /* 0x0003e20000100800 */
[----:B0-----:R-:W-:-:S02]  /*92580*/  LOP3.LUT R6, R28, 0x138, R3, 0xfe, !PT ;  /* 0x000001381c067812 */ /* 0x001fc400078efe03 */
[C-C-:B-1----:R-:W-:Y:S02]  /*92590*/  LOP3.LUT R4, R28.reuse, 0x134, R3.reuse, 0xfe, !PT ;  /* 0x000001341c047812 */ /* 0x142fe400078efe03 */
[----:B------:R-:W-:-:S03]  /*925a0*/  LOP3.LUT R5, R28, 0x140, R3, 0xfe, !PT ;  /* 0x000001401c057812 */ /* 0x000fc600078efe03 */
[----:B------:R0:W-:Y:S04]  /*925b0*/  STL [R1+0x18c], R4 ;  /* 0x00018c0401007387 */ /* 0x0001e80000100800 */
[----:B------:R-:W-:Y:S01]  /*925c0*/  STL [R1+0x190], R6 ;  /* 0x0001900601007387 */ /* 0x000fe20000100800 */
[----:B0-----:R-:W-:-:S03]  /*925d0*/  LOP3.LUT R4, R28, 0x144, R3, 0xfe, !PT ;  /* 0x000001441c047812 */ /* 0x001fc600078efe03 */
[----:B------:R0:W-:Y:S04]  /*925e0*/  STL [R1+0x194], R5 ;  /* 0x0001940501007387 */ /* 0x0001e80000100800 */
[----:B------:R1:W-:Y:S01]  /*925f0*/  STL [R1+0x198], R4 ;  /* 0x0001980401007387 */ /* 0x0003e20000100800 */
[C-C-:B------:R-:W-:Y:S02]  /*92600*/  LOP3.LUT R7, R28.reuse, 0x160, R3.reuse, 0xfe, !PT ;  /* 0x000001601c077812 */ /* 0x140fe400078efe03 */
[C-C-:B0-----:R-:W-:Y:S02]  /*92610*/  LOP3.LUT R5, R28.reuse, 0x158, R3.reuse, 0xfe, !PT ;  /* 0x000001581c057812 */ /* 0x141fe400078efe03 */
[----:B-1----:R-:W-:-:S03]  /*92620*/  LOP3.LUT R4, R28, 0x15c, R3, 0xfe, !PT ;  /* 0x0000015c1c047812 */ /* 0x002fc600078efe03 */
[----:B------:R0:W-:Y:S04]  /*92630*/  STL [R1+0x1ac], R5 ;  /* 0x0001ac0501007387 */ /* 0x0001e80000100800 */
[----:B------:R1:W-:Y:S01]  /*92640*/  STL [R1+0x1b0], R4 ;  /* 0x0001b00401007387 */ /* 0x0003e20000100800 */
[C-C-:B------:R-:W-:Y:S02]  /*92650*/  LOP3.LUT R8, R28.reuse, 0x180, R3.reuse, 0xfe, !PT ;  /* 0x000001801c087812 */ /* 0x140fe400078efe03 */
[C-C-:B0-----:R-:W-:Y:S01]  /*92660*/  LOP3.LUT R5, R28.reuse, 0x164, R3.reuse, 0xfe, !PT ;  /* 0x000001641c057812 */ /* 0x141fe200078efe03 */
[----:B------:R-:W-:Y:S01]  /*92670*/  STL [R1+0x1b4], R7 ;  /* 0x0001b40701007387 */ /* 0x000fe20000100800 */
[----:B-1----:R-:W-:-:S03]  /*92680*/  LOP3.LUT R4, R28, 0x168, R3, 0xfe, !PT ;  /* 0x000001681c047812 */ /* 0x002fc600078efe03 */
        /* <DEDUP_REMOVED lines=35> */
[----:B------:R-:W2:Y:S04]  /*928c0*/  LDL.LU R16, [R1+0xb4] ;  /* 0x0000b40001107983 */ /* 0x000ea80000300800 */
[----:B------:R1:W-:Y:S04]  /*928d0*/  STL [R1+0x214], R5 ;  /* 0x0002140501007387 */ /* 0x0003e80000100800 */
[----:B------:R3:W-:Y:S01]  /*928e0*/  STL [R1+0x218], R4 ;  /* 0x0002180401007387 */ /* 0x0007e20000100800 */
[----:B------:R-:W-:-:S03]  /*928f0*/  LOP3.LUT R12, R28, 0x1d4, R3, 0xfe, !PT ;  /* 0x000001d41c0c7812 */ /* 0x000fc600078efe03 */
[----:B0-----:R-:W4:Y:S01]  /*92900*/  LDL.LU R8, [R1+0xc4] ;  /* 0x0000c40001087983 */ /* 0x001f220000300800 */
[C-C-:B-1----:R-:W-:Y:S02]  /*92910*/  LOP3.LUT R5, R28.reuse, 0x1cc, R3.reuse, 0xfe, !PT ;  /* 0x000001cc1c057812 */ /* 0x142fe400078efe03 */
[----:B---3--:R-:W-:-:S03]  /*92920*/  LOP3.LUT R4, R28, 0x1d0, R3, 0xfe, !PT ;  /* 0x000001d01c047812 */ /* 0x008fc600078efe03 */
[----:B------:R0:W-:Y:S04]  /*92930*/  STL [R1+0x21c], R5 ;  /* 0x00021c0501007387 */ /* 0x0001e80000100800 */
[----:B------:R1:W-:Y:S01]  /*92940*/  STL [R1+0x220], R4 ;  /* 0x0002200401007387 */ /* 0x0003e20000100800 */
[C-C-:B0-----:R-:W-:Y:S02]  /*92950*/  LOP3.LUT R5, R28.reuse, 0x1dc, R3.reuse, 0xfe, !PT ;  /* 0x000001dc1c057812 */ /* 0x141fe400078efe03 */
[C-C-:B-1----:R-:W-:Y:S01]  /*92960*/  LOP3.LUT R4, R28.reuse, 0x1d8, R3.reuse, 0xfe, !PT ;  /* 0x000001d81c047812 */ /* 0x142fe200078efe03 */
[----:B------:R0:W-:Y:S04]  /*92970*/  STL [R1+0x224], R12 ;  /* 0x0002240c01007387 */ /* 0x0001e80000100800 */
[----:B------:R1:W-:Y:S04]  /*92980*/  STL [R1+0x228], R4 ;  /* 0x0002280401007387 */ /* 0x0003e80000100800 */
[----:B------:R3:W-:Y:S01]  /*92990*/  STL [R1+0x22c], R5 ;  /* 0x00022c0501007387 */ /* 0x0007e20000100800 */
[----:B0-----:R-:W-:-:S02]  /*929a0*/  LOP3.LUT R12, R28, 0x1e0, R3, 0xfe, !PT ;  /* 0x000001e01c0c7812 */ /* 0x001fc400078efe03 */
[----:B-1----:R-:W-:-:S03]  /*929b0*/  LOP3.LUT R4, R28, 0x1e4, R3, 0xfe, !PT ;  /* 0x000001e41c047812 */ /* 0x002fc600078efe03 */
[----:B------:R-:W-:Y:S01]  /*929c0*/  STL [R1+0x230], R12 ;  /* 0x0002300c01007387 */ /* 0x000fe20000100800 */
[----:B---3--:R-:W-:-:S03]  /*929d0*/  LOP3.LUT R5, R28, 0x1e8, R3, 0xfe, !PT ;  /* 0x000001e81c057812 */ /* 0x008fc600078efe03 */
[----:B------:R-:W-:Y:S04]  /*929e0*/  STL [R1+0x234], R4 ;  /* 0x0002340401007387 */ /* 0x000fe80000100800 */
[----:B------:R0:W-:Y:S02]  /*929f0*/  STL [R1+0x238], R5 ;  /* 0x0002380501007387 */ /* 0x0001e40000100800 */
[----:B0-----:R-:W0:Y:S01]  /*92a00*/  LDC R5, c[0x0][0x248] ;  /* 0x00009200ff057b82 */ /* 0x001e220000000800 */
[C-C-:B------:R-:W-:Y:S02]  /*92a10*/  LOP3.LUT R20, R28.reuse, 0x20, R3.reuse, 0xfe, !PT ;  /* 0x000000201c147812 */ /* 0x140fe400078efe03 */
[C-C-:B------:R-:W-:Y:S02]  /*92a20*/  LOP3.LUT R12, R28.reuse, 0x1ec, R3.reuse, 0xfe, !PT ;  /* 0x000001ec1c0c7812 */ /* 0x140fe400078efe03 */
[----:B------:R-:W-:-:S02]  /*92a30*/  LOP3.LUT R4, R28, 0x1f0, R3, 0xfe, !PT ;  /* 0x000001f01c047812 */ /* 0x000fc400078efe03 */
[C-C-:B------:R-:W-:Y:S01]  /*92a40*/  LOP3.LUT R26, R28.reuse, 0x2c, R3.reuse, 0xfe, !PT ;  /* 0x0000002c1c1a7812 */ /* 0x140fe200078efe03 */
[----:B------:R1:W-:Y:S01]  /*92a50*/  STL [R1+0x23c], R12 ;  /* 0x00023c0c01007387 */ /* 0x0003e20000100800 */
[----:B------:R-:W-:Y:S02]  /*92a60*/  LOP3.LUT R22, R28, 0x1f4, R3, 0xfe, !PT ;  /* 0x000001f41c167812 */ /* 0x000fe400078efe03 */
[----:B------:R-:W-:Y:S01]  /*92a70*/  ISETP.LT.AND P1, PT, R20, UR4, !P0 ;  /* 0x0000000414007c0c */ /* 0x000fe2000c721270 */
[----:B------:R3:W-:Y:S01]  /*92a80*/  STL [R1+0x240], R4 ;  /* 0x0002400401007387 */ /* 0x0007e20000100800 */
[----:B------:R-:W-:Y:S01]  /*92a90*/  ISETP.LT.AND P4, PT, R26, UR7, !P0 ;  /* 0x000000071a007c0c */ /* 0x000fe2000c781270 */
[----:B------:R-:W-:Y:S02]  /*92aa0*/  ULDC UR4, c[0x0][0x22c] ;  /* 0x00008b0000047ab9 */ /* 0x000fe40000000800 */
[----:B-1----:R-:W5:Y:S04]  /*92ab0*/  LDL.LU R12, [R1+0xc] ;  /* 0x00000c00010c7983 */ /* 0x002f680000300800 */
[----:B---3--:R-:W3:Y:S01]  /*92ac0*/  LDL.LU R4, [R1+0x24] ;  /* 0x0000240001047983 */ /* 0x008ee20000300800 */
[----:B0-----:R-:W-:-:S03]  /*92ad0*/  IMAD R20, R20, R5, RZ ;  /* 0x0000000514147224 */ /* 0x001fc600078e02ff */
[----:B------:R0:W-:Y:S01]  /*92ae0*/  STL [R1+0x244], R22 ;  /* 0x0002441601007387 */ /* 0x0001e20000100800 */
[----:B------:R-:W-:Y:S02]  /*92af0*/  IMAD R27, R26, R5, RZ ;  /* 0x000000051a1b7224 */ /* 0x000fe400078e02ff */
[----:B------:R-:W-:Y:S01]  /*92b00*/  IMAD.MOV.U32 R26, RZ, RZ, R28 ;  /* 0x000000ffff1a7224 */ /* 0x000fe200078e001c */
[--C-:B------:R-:W-:Y:S02]  /*92b10*/  LOP3.LUT R24, R28, 0x24, R3.reuse, 0xfe, !PT ;  /* 0x000000241c187812 */ /* 0x100fe400078efe03 */
[----:B0-----:R-:W-:Y:S02]  /*92b20*/  LEA R22, P6, R20, R0, 0x1 ;  /* 0x0000000014167211 */ /* 0x001fe400078c08ff */
[----:B------:R-:W-:Y:S02]  /*92b30*/  LOP3.LUT R25, R28, 0x28, R3, 0xfe, !PT ;  /* 0x000000281c197812 */ /* 0x000fe400078efe03 */
[----:B------:R-:W-:-:S02]  /*92b40*/  LEA.HI.X.SX32 R23, R20, R2, 0x1, P6 ;  /* 0x0000000214177211 */ /* 0x000fc400030f0eff */
[C-C-:B------:R-:W-:Y:S01]  /*92b50*/  LOP3.LUT R13, R28.reuse, 0x128, R3.reuse, 0xfe, !PT ;  /* 0x000001281c0d7812 */ /* 0x140fe200078efe03 */
[----:B------:R-:W3:Y:S01]  /*92b60*/  LDL.LU R20, [R1+0x8] ;  /* 0x0000080001147983 */ /* 0x000ee20000300800 */
[C-C-:B------:R-:W-:Y:S02]  /*92b70*/  LOP3.LUT R9, R28.reuse, 0x12c, R3.reuse, 0xfe, !PT ;  /* 0x0000012c1c097812 */ /* 0x140fe400078efe03 */
[C-C-:B------:R-:W-:Y:S02]  /*92b80*/  LOP3.LUT R17, R28.reuse, 0x130, R3.reuse, 0xfe, !PT ;  /* 0x000001301c117812 */ /* 0x140fe400078efe03 */
[C-C-:B------:R-:W-:Y:S02]  /*92b90*/  LOP3.LUT R14, R28.reuse, 0x148, R3.reuse, 0xfe, !PT ;  /* 0x000001481c0e7812 */ /* 0x140fe400078efe03 */
[C-C-:B------:R-:W-:Y:S02]  /*92ba0*/  LOP3.LUT R10, R28.reuse, 0x14c, R3.reuse, 0xfe, !PT ;  /* 0x0000014c1c0a7812 */ /* 0x140fe400078efe03 */
[----:B------:R-:W-:-:S02]  /*92bb0*/  LOP3.LUT R6, R28, 0x150, R3, 0xfe, !PT ;  /* 0x000001501c067812 */ /* 0x000fc400078efe03 */
[C-C-:B------:R-:W-:Y:S02]  /*92bc0*/  LOP3.LUT R18, R28.reuse, 0x154, R3.reuse, 0xfe, !PT ;  /* 0x000001541c127812 */ /* 0x140fe400078efe03 */
[C-C-:B------:R-:W-:Y:S02]  /*92bd0*/  LOP3.LUT R11, R28.reuse, 0x16c, R3.reuse, 0xfe, !PT ;  /* 0x0000016c1c0b7812 */ /* 0x140fe400078efe03 */
[C-C-:B------:R-:W-:Y:S02]  /*92be0*/  LOP3.LUT R15, R28.reuse, 0x170, R3.reuse, 0xfe, !PT ;  /* 0x000001701c0f7812 */ /* 0x140fe400078efe03 */
[C-C-:B------:R-:W-:Y:S02]  /*92bf0*/  LOP3.LUT R19, R28.reuse, 0x174, R3.reuse, 0xfe, !PT ;  /* 0x000001741c137812 */ /* 0x140fe400078efe03 */
[--C-:B------:R-:W-:Y:S02]  /*92c00*/  LOP3.LUT R7, R28, 0x178, R3.reuse, 0xfe, !PT ;  /* 0x000001781c077812 */ /* 0x100fe400078efe03 */
[----:B------:R-:W-:-:S02]  /*92c10*/  LOP3.LUT R26, R26, 0x1f8, R3, 0xfe, !PT ;  /* 0x000001f81a1a7812 */ /* 0x000fc400078efe03 */
[----:B------:R-:W2:Y:S01]  /*92c20*/  LDL.LU R3, [R1+0xa4] ;  /* 0x0000a40001037983 */ /* 0x000ea20000300800 */
[C---:B------:R-:W-:Y:S01]  /*92c30*/  IMAD R29, R24.reuse, R5, RZ ;  /* 0x00000005181d7224 */ /* 0x040fe200078e02ff */
[----:B------:R-:W-:Y:S01]  /*92c40*/  ISETP.LT.AND P3, PT, R24, UR5, !P0 ;  /* 0x0000000518007c0c */ /* 0x000fe2000c761270 */
[----:B------:R-:W-:-:S03]  /*92c50*/  ULDC UR5, c[0x0][0x22c] ;  /* 0x00008b0000057ab9 */ /* 0x000fc60000000800 */
[----:B------:R-:W-:-:S04]  /*92c60*/  LEA R28, P5, R29, R0, 0x1 ;  /* 0x000000001d1c7211 */ /* 0x000fc800078a08ff */
[----:B------:R-:W-:Y:S01]  /*92c70*/  LEA.HI.X.SX32 R29, R29, R2, 0x1, P5 ;  /* 0x000000021d1d7211 */ /* 0x000fe200028f0eff */
[----:B------:R0:W-:Y:S01]  /*92c80*/  STL [R1+0x204], R26 ;  /* 0x0002041a01007387 */ /* 0x0001e20000100800 */
[C---:B------:R-:W-:Y:S01]  /*92c90*/  ISETP.LT.AND P2, PT, R25.reuse, UR6, !P0 ;  /* 0x0000000619007c0c */ /* 0x040fe2000c741270 */
[----:B------:R-:W-:Y:S01]  /*92ca0*/  IMAD R25, R25, R5, RZ ;  /* 0x0000000519197224 */ /* 0x000fe200078e02ff */
[----:B------:R-:W-:-:S04]  /*92cb0*/  ULDC UR6, c[0x0][0x22c] ;  /* 0x00008b0000067ab9 */ /* 0x000fc80000000800 */
[-C--:B------:R-:W-:Y:S02]  /*92cc0*/  LEA R24, P6, R25, R0.reuse, 0x1 ;  /* 0x0000000019187211 */ /* 0x080fe400078c08ff */
[----:B0-----:R-:W-:Y:S02]  /*92cd0*/  LEA R26, P5, R27, R0, 0x1 ;  /* 0x000000001b1a7211 */ /* 0x001fe400078a08ff */
[-C--:B------:R-:W-:Y:S02]  /*92ce0*/  LEA.HI.X.SX32 R25, R25, R2.reuse, 0x1, P6 ;  /* 0x0000000219197211 */ /* 0x080fe400030f0eff */
[----:B------:R-:W-:Y:S01]  /*92cf0*/  LEA.HI.X.SX32 R27, R27, R2, 0x1, P5 ;  /* 0x000000021b1b7211 */ /* 0x000fe200028f0eff */
[----:B----4-:R0:W-:Y:S04]  /*92d00*/  @P1 STG.E.U16 desc[UR10][R22.64], R8 ;  /* 0x0000000816001986 */ /* 0x0101e8000c10150a */
[----:B0-----:R-:W4:Y:S04]  /*92d10*/  LDL.LU.64 R22, [R1+0x3070] ;  /* 0x0030700001167983 */ /* 0x001f280000300a00 */
[----:B--2---:R0:W-:Y:S04]  /*92d20*/  @P3 STG.E.U16 desc[UR10][R28.64], R3 ;  /* 0x000000031c003986 */ /* 0x0041e8000c10150a */
[----:B0-----:R-:W2:Y:S04]  /*92d30*/  LDL.LU R28, [R1+0x20] ;  /* 0x00002000011c7983 */ /* 0x001ea80000300800 */
[----:B------:R-:W-:Y:S04]  /*92d40*/  @P2 STG.E.U16 desc[UR10][R24.64], R16 ;  /* 0x0000001018002986 */ /* 0x000fe8000c10150a */
[----:B------:R0:W-:Y:S01]  /*92d50*/  @P4 STG.E.U16 desc[UR10][R26.64], R21 ;  /* 0x000000151a004986 */ /* 0x0001e2000c10150a */
[----:B------:R-:W-:Y:S01]  /*92d60*/  PRMT R29, R3, 0x7632, R29 ;  /* 0x00007632031d7816 */ /* 0x000fe2000000001d */
[C---:B-----5:R-:W-:Y:S01]  /*92d70*/  IMAD R3, R12.reuse, R5, RZ ;  /* 0x000000050c037224 */ /* 0x060fe200078e02ff */
[----:B------:R-:W-:Y:S01]  /*92d80*/  ISETP.LT.AND P3, PT, R12, UR5, !P0 ;  /* 0x000000050c007c0c */ /* 0x000fe2000c761270 */
[----:B------:R-:W-:Y:S01]  /*92d90*/  ULDC UR5, c[0x0][0x22c] ;  /* 0x00008b0000057ab9 */ /* 0x000fe20000000800 */
[----:B0-----:R-:W-:-:S02]  /*92da0*/  PRMT R21, R8, 0x7632, R21 ;  /* 0x0000763208157816 */ /* 0x001fc40000000015 */
[----:B------:R-:W5:Y:S04]  /*92db0*/  LDL.LU R8, [R1+0x28] ;  /* 0x0000280001087983 */ /* 0x000f680000300800 */
[----:B------:R-:W4:Y:S01]  /*92dc0*/  LDL.LU R12, [R1+0x2c] ;  /* 0x00002c00010c7983 */ /* 0x000f220000300800 */
[C---:B---3--:R-:W-:Y:S01]  /*92dd0*/  ISETP.LT.AND P5, PT, R20.reuse, UR4, !P0 ;  /* 0x0000000414007c0c */ /* 0x048fe2000c7a1270 */
[----:B------:R-:W-:Y:S01]  /*92de0*/  IMAD R20, R20, R5, RZ ;  /* 0x0000000514147224 */ /* 0x000fe200078e02ff */
[----:B------:R-:W-:-:S04]  /*92df0*/  ULDC UR4, c[0x0][0x22c] ;  /* 0x00008b0000047ab9 */ /* 0x000fc80000000800 */
[CC--:B------:R-:W-:Y:S02]  /*92e00*/  LEA R26, P1, R20.reuse, R0.reuse, 0x1 ;  /* 0x00000000141a7211 */ /* 0x0c0fe400078208ff */
[C---:B------:R-:W-:Y:S02]  /*92e10*/  LEA R24, P4, R3.reuse, R0, 0x1 ;  /* 0x0000000003187211 */ /* 0x040fe400078808ff */
[-C--:B------:R-:W-:Y:S02]  /*92e20*/  LEA.HI.X.SX32 R27, R20, R2.reuse, 0x1, P1 ;  /* 0x00000002141b7211 */ /* 0x080fe400008f0eff */
[----:B------:R-:W-:-:S03]  /*92e30*/  LEA.HI.X.SX32 R25, R3, R2, 0x1, P4 ;  /* 0x0000000203197211 */ /* 0x000fc600020f0eff */
[----:B------:R-:W-:Y:S01]  /*92e40*/  @P5 STG.E.U16 desc[UR10][R26.64], R21 ;  /* 0x000000151a005986 */ /* 0x000fe2000c10150a */
[----:B------:R-:W-:-:S03]  /*92e50*/  IMAD R3, R4, R5, RZ ;  /* 0x0000000504037224 */ /* 0x000fc600078e02ff */
[----:B------:R0:W-:Y:S01]  /*92e60*/  @P3 STG.E.U16 desc[UR10][R24.64], R29 ;  /* 0x0000001d18003986 */ /* 0x0001e2000c10150a */
[----:B------:R-:W-:Y:S01]  /*92e70*/  ISETP.LT.AND P1, PT, R4, UR5, !P0 ;  /* 0x0000000504007c0c */ /* 0x000fe2000c721270 */
[----:B------:R-:W-:Y:S01]  /*92e80*/  ULDC UR5, c[0x0][0x22c] ;  /* 0x00008b0000057ab9 */ /* 0x000fe20000000800 */
[----:B0-----:R-:W-:Y:S02]  /*92e90*/  PRMT R24, R16, 0x7632, R24 ;  /* 0x0000763210187816 */ /* 0x001fe40000000018 */
[----:B------:R-:W-:Y:S02]  /*92ea0*/  LEA R20, P3, R3, R0, 0x1 ;  /* 0x0000000003147211 */ /* 0x000fe400078608ff */
[----:B------:R-:W-:Y:S02]  /*92eb0*/  PRMT R25, R21, 0x7632, R25 ;  /* 0x0000763215197816 */ /* 0x000fe40000000019 */
[----:B------:R-:W-:Y:S02]  /*92ec0*/  LEA.HI.X.SX32 R21, R3, R2, 0x1, P3 ;  /* 0x0000000203157211 */ /* 0x000fe400018f0eff */
[C---:B--2---:R-:W-:Y:S01]  /*92ed0*/  ISETP.LT.AND P2, PT, R28.reuse, UR4, !P0 ;  /* 0x000000041c007c0c */ /* 0x044fe2000c741270 */
[----:B------:R-:W-:Y:S01]  /*92ee0*/  IMAD R28, R28, R5, RZ ;  /* 0x000000051c1c7224 */ /* 0x000fe200078e02ff */
[----:B------:R-:W-:Y:S01]  /*92ef0*/  ULDC UR4, c[0x0][0x22c] ;  /* 0x00008b0000047ab9 */ /* 0x000fe20000000800 */
[----:B------:R-:W2:Y:S03]  /*92f00*/  LDL.LU R5, [R1+0xb8] ;  /* 0x0000b80001057983 */ /* 0x000ea60000300800 */
[C---:B------:R-:W-:Y:S01]  /*92f10*/  LEA R26, P4, R28.reuse, R0, 0x1 ;  /* 0x000000001c1a7211 */ /* 0x040fe200078808ff */
[----:B------:R-:W3:Y:S03]  /*92f20*/  LDL.LU R29, [R1+0xc8] ;  /* 0x0000c800011d7983 */ /* 0x000ee60000300800 */
[----:B------:R-:W-:Y:S01]  /*92f30*/  LEA.HI.X.SX32 R27, R28, R2, 0x1, P4 ;  /* 0x000000021c1b7211 */ /* 0x000fe200020f0eff */
[----:B------:R-:W2:Y:S01]  /*92f40*/  LDL.LU R4, [R1+0xa8] ;  /* 0x0000a80001047983 */ /* 0x000ea20000300800 */
[----:B------:R-:W0:Y:S03]  /*92f50*/  LDC R28, c[0x0][0x248] ;  /* 0x00009200ff1c7b82 */ /* 0x000e260000000800 */
[----:B------:R1:W-:Y:S04]  /*92f60*/  @P2 STG.E.U16 desc[UR10][R26.64], R24 ;  /* 0x000000181a002986 */ /* 0x0003e8000c10150a */
[----:B-1----:R-:W2:Y:S01]  /*92f70*/  LDL.LU R27, [R1+0x30] ;  /* 0x00003000011b7983 */ /* 0x002ea20000300800 */
[----:B-----5:R-:W-:Y:S01]  /*92f80*/  ISETP.LT.AND P4, PT, R8, UR4, !P0 ;  /* 0x0000000408007c0c */ /* 0x020fe2000c781270 */
[----:B------:R-:W-:-:S02]  /*92f90*/  ULDC UR4, c[0x0][0x22c] ;  /* 0x00008b0000047ab9 */ /* 0x000fc40000000800 */
[----:B------:R1:W-:Y:S01]  /*92fa0*/  @P1 STG.E.U16 desc[UR10][R20.64], R25 ;  /* 0x0000001914001986 */ /* 0x0003e2000c10150a */
[----:B0-----:R-:W-:Y:S01]  /*92fb0*/  IMAD R3, R8, R28, RZ ;  /* 0x0000001c08037224 */ /* 0x001fe200078e02ff */
[C---:B----4-:R-:W-:Y:S02]  /*92fc0*/  ISETP.LT.AND P3, PT, R12.reuse, UR4, !P0 ;  /* 0x000000040c007c0c */ /* 0x050fe4000c761270 */
[----:B------:R-:W4:Y:S01]  /*92fd0*/  LDL.LU R8, [R1+0x3c] ;  /* 0x00003c0001087983 */ /* 0x000f220000300800 */
[----:B------:R-:W-:Y:S01]  /*92fe0*/  ULDC UR4, c[0x0][0x22c] ;  /* 0x00008b0000047ab9 */ /* 0x000fe20000000800 */
[C---:B------:R-:W-:Y:S01]  /*92ff0*/  LEA R24, P1, R3.reuse, R0, 0x1 ;  /* 0x0000000003187211 */ /* 0x040fe200078208ff */
[----:B-1----:R-:W-:Y:S02]  /*93000*/  IMAD R21, R12, R28, RZ ;  /* 0x0000001c0c157224 */ /* 0x002fe400078e02ff */
[----:B------:R-:W5:Y:S01]  /*93010*/  LDL.LU R12, [R1+0x40] ;  /* 0x00004000010c7983 */ /* 0x000f620000300800 */
[----:B------:R-:W-:Y:S01]  /*93020*/  LEA.HI.X.SX32 R25, R3, R2, 0x1, P1 ;  /* 0x0000000203197211 */ /* 0x000fe200008f0eff */
[C---:B------:R-:W-:Y:S01]  /*93030*/  IMAD R3, R22.reuse, R28, RZ ;  /* 0x0000001c16037224 */ /* 0x040fe200078e02ff */
[----:B------:R-:W-:Y:S01]  /*93040*/  ISETP.LT.AND P1, PT, R22, UR6, !P0 ;  /* 0x0000000616007c0c */ /* 0x000fe2000c721270 */
[----:B------:R-:W5:Y:S01]  /*93050*/  LDL.LU R16, [R1+0x44] ;  /* 0x0000440001107983 */ /* 0x000f620000300800 */
[----:B------:R-:W-:Y:S01]  /*93060*/  LEA R20, P5, R21, R0, 0x1 ;  /* 0x0000000015147211 */ /* 0x000fe200078a08ff */
[----:B------:R-:W-:-:S02]  /*93070*/  ULDC UR6, c[0x0][0x22c] ;  /* 0x00008b0000067ab9 */ /* 0x000fc40000000800 */
[----:B------:R-:W4:Y:S01]  /*93080*/  LDL.LU R22, [R1+0x306c] ;  /* 0x00306c0001167983 */ /* 0x000f220000300800 */
[----:B------:R-:W-:Y:S02]  /*93090*/  LEA.HI.X.SX32 R21, R21, R2, 0x1, P5 ;  /* 0x0000000215157211 */ /* 0x000fe400028f0eff */
[----:B------:R-:W-:Y:S01]  /*930a0*/  ISETP.LT.AND P5, PT, R23, UR4, !P0 ;  /* 0x0000000417007c0c */ /* 0x000fe2000c7a1270 */
[----:B------:R-:W-:Y:S01]  /*930b0*/  ULDC UR4, c[0x0][0x22c] ;  /* 0x00008b0000047ab9 */ /* 0x000fe20000000800 */
[----:B------:R-:W5:Y:S04]  /*930c0*/  LDL.LU R23, [R1+0x3068] ;  /* 0x0030680001177983 */ /* 0x000f680000300800 */
[----:B---3--:R0:W-:Y:S01]  /*930d0*/  @P4 STG.E.U16 desc[UR10][R24.64], R29 ;  /* 0x0000001d18004986 */ /* 0x0081e2000c10150a */
[----:B------:R-:W-:-:S02]  /*930e0*/  LEA R26, P4, R3, R0, 0x1 ;  /* 0x00000000031a7211 */ /* 0x000fc400078808ff */
[C---:B--2---:R-:W-:Y:S01]  /*930f0*/  ISETP.LT.AND P2, PT, R27.reuse, UR5, !P0 ;  /* 0x000000051b007c0c */ /* 0x044fe2000c741270 */
[----:B------:R-:W-:Y:S01]  /*93100*/  IMAD R27, R27, R28, RZ ;  /* 0x0000001c1b1b7224 */ /* 0x000fe200078e02ff */
[----:B------:R-:W-:Y:S01]  /*93110*/  @P3 STG.E.U16 desc[UR10][R20.64], R4 ;  /* 0x0000000414003986 */ /* 0x000fe2000c10150a */
[----:B------:R-:W-:-:S03]  /*93120*/  ULDC UR5, c[0x0][0x22c] ;  /* 0x00008b0000057ab9 */ /* 0x000fc60000000800 */
[----:B0-----:R-:W-:-:S04]  /*93130*/  LEA R24, P6, R27, R0, 0x1 ;  /* 0x000000001b187211 */ /* 0x001fc800078c08ff */
[-C--:B------:R-:W-:Y:S02]  /*93140*/  LEA.HI.X.SX32 R25, R27, R2.reuse, 0x1, P6 ;  /* 0x000000021b197211 */ /* 0x080fe400030f0eff */
[----:B------:R-:W-:Y:S02]  /*93150*/  LEA.HI.X.SX32 R27, R3, R2, 0x1, P4 ;  /* 0x00000002031b7211 */ /* 0x000fe400020f0eff */
[----:B------:R-:W2:Y:S04]  /*93160*/  LDL.LU R3, [R1+0x38] ;  /* 0x0000380001037983 */ /* 0x000ea80000300800 */
[----:B------:R-:W-:Y:S04]  /*93170*/  @P2 STG.E.U16 desc[UR10][R24.64], R5 ;  /* 0x0000000518002986 */ /* 0x000fe8000c10150a */
[----:B----4-:R0:W-:Y:S02]  /*93180*/  @P1 STG.E.U16 desc[UR10][R26.64], R22 ;  /* 0x000000161a001986 */ /* 0x0101e4000c10150a */
[----:B0-----:R-:W-:-:S02]  /*93190*/  PRMT R22, R29, 0x7632, R22 ;  /* 0x000076321d167816 */ /* 0x001fc40000000016 */
[----:B------:R-:W3:Y:S01]  /*931a0*/  LDL.LU R29, [R1+0x48] ;  /* 0x00004800011d7983 */ /* 0x000ee20000300800 */
[----:B------:R-:W-:Y:S01]  /*931b0*/  ISETP.LT.AND P3, PT, R8, UR5, !P0 ;  /* 0x0000000508007c0c */ /* 0x000fe2000c761270 */
[-C--:B-----5:R-:W-:Y:S01]  /*931c0*/  IMAD R26, R12, R28.reuse, RZ ;  /* 0x0000001c0c1a7224 */ /* 0x0a0fe200078e02ff */
[----:B------:R-:W-:Y:S01]  /*931d0*/  PRMT R27, R4, 0x7632, R27 ;  /* 0x00007632041b7816 */ /* 0x000fe2000000001b */
[----:B------:R-:W-:Y:S01]  /*931e0*/  ULDC UR5, c[0x0][0x22c] ;  /* 0x00008b0000057ab9 */ /* 0x000fe20000000800 */
[CC--:B--2---:R-:W-:Y:S01]  /*931f0*/  IMAD R21, R3.reuse, R28.reuse, RZ ;  /* 0x0000001c03157224 */ /* 0x0c4fe200078e02ff */
[----:B------:R-:W-:Y:S01]  /*93200*/  ISETP.LT.AND P2, PT, R3, UR4, !P0 ;  /* 0x0000000403007c0c */ /* 0x000fe2000c741270 */
[----:B------:R-:W-:Y:S01]  /*93210*/  IMAD R3, R8, R28, RZ ;  /* 0x0000001c08037224 */ /* 0x000fe200078e02ff */
[----:B------:R-:W-:Y:S01]  /*93220*/  ULDC UR4, c[0x0][0x22c] ;  /* 0x00008b0000047ab9 */ /* 0x000fe20000000800 */
[----:B------:R-:W2:Y:S01]  /*93230*/  LDL.LU R8, [R1+0x70] ;  /* 0x0000700001087983 */ /* 0x000ea20000300800 */
[----:B------:R-:W-:-:S02]  /*93240*/  LEA R24, P1, R21, R0, 0x1 ;  /* 0x0000000015187211 */ /* 0x000fc400078208ff */
[----:B------:R-:W-:Y:S02]  /*93250*/  LEA R20, P6, R3, R0, 0x1 ;  /* 0x0000000003147211 */ /* 0x000fe400078c08ff */
[-C--:B------:R-:W-:Y:S02]  /*93260*/  LEA.HI.X.SX32 R25, R21, R2.reuse, 0x1, P1 ;  /* 0x0000000215197211 */ /* 0x080fe400008f0eff */
[----:B------:R-:W-:Y:S01]  /*93270*/  ISETP.LT.AND P4, PT, R12, UR4, !P0 ;  /* 0x000000040c007c0c */ /* 0x000fe2000c781270 */
[----:B------:R-:W-:Y:S01]  /*93280*/  ULDC UR4, c[0x0][0x22c] ;  /* 0x00008b0000047ab9 */ /* 0x000fe20000000800 */
[----:B------:R-:W-:Y:S01]  /*93290*/  LEA.HI.X.SX32 R21, R3, R2, 0x1, P6 ;  /* 0x0000000203157211 */ /* 0x000fe200030f0eff */
[C---:B------:R-:W-:Y:S01]  /*932a0*/  IMAD R3, R16.reuse, R28, RZ ;  /* 0x0000001c10037224 */ /* 0x040fe200078e02ff */
[----:B------:R-:W-:Y:S01]  /*932b0*/  ISETP.LT.AND P1, PT, R16, UR5, !P0 ;  /* 0x0000000510007c0c */ /* 0x000fe2000c721270 */
[----:B------:R0:W-:Y:S01]  /*932c0*/  @P2 STG.E.U16 desc[UR10][R24.64], R22 ;  /* 0x0000001618002986 */ /* 0x0001e2000c10150a */
[----:B------:R-:W-:-:S03]  /*932d0*/  ULDC UR5, c[0x0][0x22c] ;  /* 0x00008b0000057ab9 */ /* 0x000fc60000000800 */
[----:B------:R1:W-:Y:S04]  /*932e0*/  @P3 STG.E.U16 desc[UR10][R20.64], R27 ;  /* 0x0000001b14003986 */ /* 0x0003e8000c10150a */
[----:B------:R-:W4:Y:S01]  /*932f0*/  LDL.LU R12, [R1+0xcc] ;  /* 0x0000cc00010c7983 */ /* 0x000f220000300800 */
[----:B0-----:R-:W-:-:S03]  /*93300*/  LEA R24, P2, R26, R0, 0x1 ;  /* 0x000000001a187211 */ /* 0x001fc600078408ff */
[----:B------:R-:W5:Y:S01]  /*93310*/  LDL.LU R4, [R1+0xbc] ;  /* 0x0000bc0001047983 */ /* 0x000f620000300800 */
[----:B------:R-:W-:Y:S02]  /*93320*/  PRMT R22, R5, 0x7632, R22 ;  /* 0x0000763205167816 */ /* 0x000fe40000000016 */
[C---:B-1----:R-:W-:Y:S01]  /*93330*/  LEA R20, P3, R3.reuse, R0, 0x1 ;  /* 0x0000000003147211 */ /* 0x042fe200078608ff */
[----:B------:R-:W5:Y:S01]  /*93340*/  LDL.LU R16, [R1+0xac] ;  /* 0x0000ac0001107983 */ /* 0x000f620000300800 */
[-C--:B------:R-:W-:Y:S02]  /*93350*/  LEA.HI.X.SX32 R25, R26, R2.reuse, 0x1, P2 ;  /* 0x000000021a197211 */ /* 0x080fe400010f0eff */
[----:B------:R-:W-:Y:S01]  /*93360*/  PRMT R26, R22, 0x7632, R26 ;  /* 0x00007632161a7816 */ /* 0x000fe2000000001a */
[----:B------:R-:W5:Y:S01]  /*93370*/  LDL.LU R5, [R1+0x58] ;  /* 0x0000580001057983 */ /* 0x000f620000300800 */
[----:B------:R-:W-:Y:S01]  /*93380*/  LEA.HI.X.SX32 R21, R3, R2, 0x1, P3 ;  /* 0x0000000203157211 */ /* 0x000fe200018f0eff */
[C---:B---3--:R-:W-:Y:S01]  /*93390*/  IMAD R3, R29.reuse, R28, RZ ;  /* 0x0000001c1d037224 */ /* 0x048fe200078e02ff */
[----:B------:R-:W-:Y:S01]  /*933a0*/  ISETP.LT.AND P6, PT, R29, UR4, !P0 ;  /* 0x000000041d007c0c */ /* 0x000fe2000c7c1270 */
[----:B------:R0:W-:Y:S01]  /*933b0*/  @P4 STG.E.U16 desc[UR10][R24.64], R22 ;  /* 0x0000001618004986 */ /* 0x0001e2000c10150a */
[----:B------:R-:W-:-:S03]  /*933c0*/  ULDC UR4, c[0x0][0x22c] ;  /* 0x00008b0000047ab9 */ /* 0x000fc60000000800 */
[----:B------:R1:W-:Y:S04]  /*933d0*/  @P1 STG.E.U16 desc[UR10][R20.64], R26 ;  /* 0x0000001a14001986 */ /* 0x0003e8000c10150a */
[----:B0-----:R-:W3:Y:S04]  /*933e0*/  LDL.LU R22, [R1+0x50] ;  /* 0x0000500001167983 */ /* 0x001ee80000300800 */
[----:B------:R-:W5:Y:S04]  /*933f0*/  LDL.LU R29, [R1+0x5c] ;  /* 0x00005c00011d7983 */ /* 0x000f680000300800 */
[----:B-1----:R-:W4:Y:S01]  /*93400*/  LDL.LU R21, [R1+0x4c] ;  /* 0x00004c0001157983 */ /* 0x002f220000300800 */
[----:B------:R-:W-:-:S04]  /*93410*/  LEA R24, P1, R3, R0, 0x1 ;  /* 0x0000000003187211 */ /* 0x000fc800078208ff */
[----:B------:R-:W-:Y:S02]  /*93420*/  LEA.HI.X.SX32 R25, R3, R2, 0x1, P1 ;  /* 0x0000000203197211 */ /* 0x000fe400008f0eff */
[----:B--2---:R-:W-:Y:S01]  /*93430*/  ISETP.LT.AND P4, PT, R8, UR6, !P0 ;  /* 0x0000000608007c0c */ /* 0x004fe2000c781270 */
[----:B------:R-:W-:Y:S01]  /*93440*/  ULDC UR6, c[0x0][0x22c] ;  /* 0x00008b0000067ab9 */ /* 0x000fe20000000800 */
[----:B------:R-:W2:Y:S01]  /*93450*/  LDL.LU R8, [R1+0x60] ;  /* 0x0000600001087983 */ /* 0x000ea20000300800 */
[C---:B----4-:R-:W-:Y:S01]  /*93460*/  ISETP.LT.AND P2, PT, R21.reuse, UR4, !P0 ;  /* 0x0000000415007c0c */ /* 0x050fe2000c741270 */
[----:B------:R-:W-:Y:S01]  /*93470*/  IMAD R21, R21, R28, RZ ;  /* 0x0000001c15157224 */ /* 0x000fe200078e02ff */
[----:B------:R-:W-:-:S04]  /*93480*/  ULDC UR4, c[0x0][0x22c] ;  /* 0x00008b0000047ab9 */ /* 0x000fc80000000800 */
[----:B------:R-:W-:Y:S01]  /*93490*/  LEA R20, P1, R21, R0, 0x1 ;  /* 0x0000000015147211 */ /* 0x000fe200078208ff */
[CC--:B---3--:R-:W-:Y:S01]  /*934a0*/  IMAD R3, R22.reuse, R28.reuse, RZ ;  /* 0x0000001c16037224 */ /* 0x0c8fe200078e02ff */
[----:B------:R-:W-:Y:S01]  /*934b0*/  ISETP.LT.AND P3, PT, R22, UR5, !P0 ;  /* 0x0000000516007c0c */ /* 0x000fe2000c761270 */
[----:B------:R-:W-:Y:S01]  /*934c0*/  IMAD R22, R23, R28, RZ ;  /* 0x0000001c17167224 */ /* 0x000fe200078e02ff */
[----:B------:R-:W-:Y:S01]  /*934d0*/  LEA.HI.X.SX32 R21, R21, R2, 0x1, P1 ;  /* 0x0000000215157211 */ /* 0x000fe200008f0eff */
[----:B------:R0:W-:Y:S01]  /*934e0*/  @P6 STG.E.U16 desc[UR10][R24.64], R12 ;  /* 0x0000000c18006986 */ /* 0x0001e2000c10150a */
[----:B------:R-:W-:Y:S01]  /*934f0*/  ISETP.LT.AND P1, PT, R23, UR4, !P0 ;  /* 0x0000000417007c0c */ /* 0x000fe2000c721270 */
[----:B------:R-:W-:Y:S01]  /*93500*/  ULDC UR4, c[0x0][0x22c] ;  /* 0x00008b0000047ab9 */ /* 0x000fe20000000800 */
[----:B------:R-:W-:Y:S01]  /*93510*/  PRMT R26, R12, 0x7632, R26 ;  /* 0x000076320c1a7816 */ /* 0x000fe2000000001a */
[----:B------:R-:W3:Y:S01]  /*93520*/  LDL.LU R23, [R1+0x3064] ;  /* 0x0030640001177983 */ /* 0x000ee20000300800 */
[----:B------:R-:W-:-:S03]  /*93530*/  ULDC UR5, c[0x0][0x22c] ;  /* 0x00008b0000057ab9 */ /* 0x000fc60000000800 */
[----:B-----5:R1:W-:Y:S01]  /*93540*/  @P2 STG.E.U16 desc[UR10][R20.64], R16 ;  /* 0x0000001014002986 */ /* 0x0203e2000c10150a */
[----:B0-----:R-:W-:-:S03]  /*93550*/  LEA R24, P6, R3, R0, 0x1 ;  /* 0x0000000003187211 */ /* 0x001fc600078c08ff */
[----:B------:R-:W4:Y:S01]  /*93560*/  LDL.LU R12, [R1+0x64] ;  /* 0x00006400010c7983 */ /* 0x000f220000300800 */
[----:B------:R-:W-:Y:S02]  /*93570*/  LEA.HI.X.SX32 R25, R3, R2, 0x1, P6 ;  /* 0x0000000203197211 */ /* 0x000fe400030f0eff */
[----:B-1----:R-:W-:-:S04]  /*93580*/  LEA R20, P2, R22, R0, 0x1 ;  /* 0x0000000016147211 */ /* 0x002fc800078408ff */
[----:B------:R-:W-:Y:S01]  /*93590*/  LEA.HI.X.SX32 R21, R22, R2, 0x1, P2 ;  /* 0x0000000216157211 */ /* 0x000fe200010f0eff */
[-C--:B------:R-:W-:Y:S01]  /*935a0*/  IMAD R22, R29, R28.reuse, RZ ;  /* 0x0000001c1d167224 */ /* 0x080fe200078e02ff */
[----:B------:R0:W-:Y:S01]  /*935b0*/  @P3 STG.E.U16 desc[UR10][R24.64], R4 ;  /* 0x0000000418003986 */ /* 0x0001e2000c10150a */
[C---:B------:R-:W-:Y:S01]  /*935c0*/  ISETP.LT.AND P3, PT, R5.reuse, UR4, !P0 ;  /* 0x0000000405007c0c */ /* 0x040fe2000c761270 */
[----:B------:R-:W-:Y:S01]  /*935d0*/  IMAD R3, R5, R28, RZ ;  /* 0x0000001c05037224 */ /* 0x000fe200078e02ff */
[----:B------:R-:W-:Y:S01]  /*935e0*/  PRMT R27, R4, 0x7632, R27 ;  /* 0x00007632041b7816 */ /* 0x000fe2000000001b */
[----:B------:R-:W5:Y:S01]  /*935f0*/  LDL.LU R5, [R1+0x78] ;  /* 0x0000780001057983 */ /* 0x000f620000300800 */
[----:B------:R-:W-:Y:S01]  /*93600*/  ISETP.LT.AND P6, PT, R29, UR5, !P0 ;  /* 0x000000051d007c0c */ /* 0x000fe2000c7c1270 */
[----:B------:R-:W-:Y:S01]  /*93610*/  ULDC UR4, c[0x0][0x22c] ;  /* 0x00008b0000047ab9 */ /* 0x000fe20000000800 */
[----:B------:R-:W-:Y:S01]  /*93620*/  ULDC UR5, c[0x0][0x22c] ;  /* 0x00008b0000057ab9 */ /* 0x000fe20000000800 */
[----:B0-----:R-:W5:Y:S04]  /*93630*/  LDL.LU R4, [R1+0x7c] ;  /* 0x00007c0001047983 */ /* 0x001f680000300800 */
[----:B------:R-:W5:Y:S04]  /*93640*/  LDL.LU R29, [R1+0xf0] ;  /* 0x0000f000011d7983 */ /* 0x000f680000300800 */
[----:B---3--:R0:W-:Y:S02]  /*93650*/  @P1 STG.E.U16 desc[UR10][R20.64], R23 ;  /* 0x0000001714001986 */ /* 0x0081e4000c10150a */
[----:B0-----:R-:W-:-:S04]  /*93660*/  LEA R20, P1, R22, R0, 0x1 ;  /* 0x0000000016147211 */ /* 0x001fc800078208ff */
[----:B------:R-:W-:Y:S02]  /*93670*/  LEA.HI.X.SX32 R21, R22, R2, 0x1, P1 ;  /* 0x0000000216157211 */ /* 0x000fe400008f0eff */
[----:B------:R-:W3:Y:S01]  /*93680*/  LDL.LU R22, [R1+0x68] ;  /* 0x0000680001167983 */ /* 0x000ee20000300800 */
[C---:B------:R-:W-:Y:S02]  /*93690*/  LEA R24, P2, R3.reuse, R0, 0x1 ;  /* 0x0000000003187211 */ /* 0x040fe400078408ff */
[----:B------:R-:W-:Y:S02]  /*936a0*/  PRMT R23, R16, 0x7632, R23 ;  /* 0x0000763210177816 */ /* 0x000fe40000000017 */
[----:B------:R-:W-:Y:S01]  /*936b0*/  LEA.HI.X.SX32 R25, R3, R2, 0x1, P2 ;  /* 0x0000000203197211 */ /* 0x000fe200010f0eff */
[C---:B--2---:R-:W-:Y:S01]  /*936c0*/  IMAD R3, R8.reuse, R28, RZ ;  /* 0x0000001c08037224 */ /* 0x044fe200078e02ff */
[----:B------:R-:W-:Y:S01]  /*936d0*/  ISETP.LT.AND P2, PT, R8, UR4, !P0 ;  /* 0x0000000408007c0c */ /* 0x000fe2000c741270 */
[----:B------:R-:W-:Y:S01]  /*936e0*/  ULDC UR4, c[0x0][0x22c] ;  /* 0x00008b0000047ab9 */ /* 0x000fe20000000800 */
[----:B------:R-:W2:Y:S04]  /*936f0*/  LDL.LU R8, [R1+0xd0] ;  /* 0x0000d00001087983 */ /* 0x000ea80000300800 */
[----:B------:R0:W-:Y:S04]  /*93700*/  @P3 STG.E.U16 desc[UR10][R24.64], R26 ;  /* 0x0000001a18003986 */ /* 0x0001e8000c10150a */
[----:B------:R4:W-:Y:S04]  /*93710*/  @P6 STG.E.U16 desc[UR10][R20.64], R23 ;  /* 0x0000001714006986 */ /* 0x0009e8000c10150a */
[----:B------:R-:W2:Y:S01]  /*93720*/  LDL.LU R16, [R1+0x84] ;  /* 0x0000840001107983 */ /* 0x000ea20000300800 */
[----:B0-----:R-:W-:Y:S01]  /*93730*/  LEA R24, P1, R3, R0, 0x1 ;  /* 0x0000000003187211 */ /* 0x001fe200078208ff */
[----:B----4-:R-:W-:-:S03]  /*93740*/  IMAD R20, R12, R28, RZ ;  /* 0x0000001c0c147224 */ /* 0x010fc600078e02ff */
[----:B------:R-:W-:Y:S02]  /*93750*/  LEA.HI.X.SX32 R25, R3, R2, 0x1, P1 ;  /* 0x0000000203197211 */ /* 0x000fe400008f0eff */
[----:B------:R-:W-:-:S03]  /*93760*/  LEA R26, P6, R20, R0, 0x1 ;  /* 0x00000000141a7211 */ /* 0x000fc600078c08ff */
[----:B------:R0:W-:Y:S01]  /*93770*/  @P2 STG.E.U16 desc[UR10][R24.64], R27 ;  /* 0x0000001b18002986 */ /* 0x0001e2000c10150a */
[----:B------:R-:W-:Y:S01]  /*93780*/  ISETP.LT.AND P3, PT, R12, UR4, !P0 ;  /* 0x000000040c007c0c */ /* 0x000fe2000c761270 */
[----:B------:R-:W-:Y:S02]  /*93790*/  ULDC UR4, c[0x0][0x22c] ;  /* 0x00008b0000047ab9 */ /* 0x000fe40000000800 */
[----:B------:R-:W4:Y:S01]  /*937a0*/  LDL.LU R12, [R1+0xe0] ;  /* 0x0000e000010c7983 */ /* 0x000f220000300800 */
[----:B-----5:R-:W-:Y:S01]  /*937b0*/  ISETP.LT.AND P2, PT, R5, UR4, !P0 ;  /* 0x0000000405007c0c */ /* 0x020fe2000c741270 */
[----:B------:R-:W-:Y:S02]  /*937c0*/  ULDC UR4, c[0x0][0x22c] ;  /* 0x00008b0000047ab9 */ /* 0x000fe40000000800 */
[----:B------:R-:W5:Y:S01]  /*937d0*/  LDL.LU R5, [R1+0x10] ;  /* 0x0000100001057983 */ /* 0x000f620000300800 */
[----:B0-----:R-:W-:Y:S01]  /*937e0*/  LEA.HI.X.SX32 R27, R20, R2, 0x1, P6 ;  /* 0x00000002141b7211 */ /* 0x001fe200030f0eff */
[C---:B---3--:R-:W-:Y:S01]  /*937f0*/  IMAD R3, R22.reuse, R28, RZ ;  /* 0x0000001c16037224 */ /* 0x048fe200078e02ff */
[----:B------:R-:W-:Y:S01]  /*93800*/  ISETP.LT.AND P1, PT, R22, UR5, !P0 ;  /* 0x0000000516007c0c */ /* 0x000fe2000c721270 */
[----:B------:R-:W-:-:S03]  /*93810*/  ULDC UR5, c[0x0][0x22c] ;  /* 0x00008b0000057ab9 */ /* 0x000fc60000000800 */
[----:B------:R-:W-:Y:S01]  /*93820*/  LEA R20, P6, R3, R0, 0x1 ;  /* 0x0000000003147211 */ /* 0x000fe200078c08ff */
[----:B------:R-:W-:-:S03]  /*93830*/  IMAD R22, R28, 0x4, R3 ;  /* 0x000000041c167824 */ /* 0x000fc600078e0203 */
[----:B------:R-:W-:Y:S02]  /*93840*/  LEA.HI.X.SX32 R21, R3, R2, 0x1, P6 ;  /* 0x0000000203157211 */ /* 0x000fe400030f0eff */
[----:B------:R-:W3:Y:S01]  /*93850*/  LDL.LU R3, [R1+0x80] ;  /* 0x0000800001037983 */ /* 0x000ee20000300800 */
[----:B------:R-:W-:Y:S02]  /*93860*/  PRMT R23, R23, 0x7632, R23 ;  /* 0x0000763217177816 */ /* 0x000fe40000000017 */
[----:B------:R-:W-:-:S03]  /*93870*/  LEA R24, P6, R22, R0, 0x1 ;  /* 0x0000000016187211 */ /* 0x000fc600078c08ff */
[----:B------:R0:W-:Y:S01]  /*93880*/  @P3 STG.E.U16 desc[UR10][R26.64], R23 ;  /* 0x000000171a003986 */ /* 0x0001e2000c10150a */
[----:B------:R-:W-:Y:S01]  /*93890*/  ISETP.LT.AND P3, PT, R4, UR4, !P0 ;  /* 0x0000000404007c0c */ /* 0x000fe2000c761270 */
[----:B------:R-:W-:Y:S01]  /*938a0*/  ULDC UR4, c[0x0][0x22c] ;  /* 0x00008b0000047ab9 */ /* 0x000fe20000000800 */
[----:B------:R-:W-:Y:S01]  /*938b0*/  LEA.HI.X.SX32 R25, R22, R2, 0x1, P6 ;  /* 0x0000000216197211 */ /* 0x000fe200030f0eff */
[----:B------:R1:W-:Y:S04]  /*938c0*/  @P1 STG.E.U16 desc[UR10][R20.64], R29 ;  /* 0x0000001d14001986 */ /* 0x0003e8000c10150a */
[----:B0-----:R-:W5:Y:S04]  /*938d0*/  LDL.LU R26, [R1+0x8c] ;  /* 0x00008c00011a7983 */ /* 0x001f680000300800 */
[----:B------:R-:W5:Y:S04]  /*938e0*/  LDL.LU R27, [R1+0x90] ;  /* 0x00009000011b7983 */ /* 0x000f680000300800 */
[----:B------:R-:W5:Y:S04]  /*938f0*/  LDL.LU R4, [R1+0x94] ;  /* 0x0000940001047983 */ /* 0x000f680000300800 */
[----:B--2---:R0:W-:Y:S01]  /*93900*/  @P5 STG.E.U16 desc[UR10][R24.64], R8 ;  /* 0x0000000818005986 */ /* 0x0041e2000c10150a */
[----:B-1----:R-:W-:Y:S01]  /*93910*/  PRMT R21, R29, 0x7632, R21 ;  /* 0x000076321d157816 */ /* 0x002fe20000000015 */
[----:B------:R-:W-:Y:S01]  /*93920*/  IMAD R20, R28, 0x4, R22 ;  /* 0x000000041c147824 */ /* 0x000fe200078e0216 */
[----:B---3--:R-:W-:Y:S01]  /*93930*/  ISETP.LT.AND P1, PT, R3, UR4, !P0 ;  /* 0x0000000403007c0c */ /* 0x008fe2000c721270 */
[----:B------:R-:W-:-:S02]  /*93940*/  ULDC UR4, c[0x0][0x22c] ;  /* 0x00008b0000047ab9 */ /* 0x000fc40000000800 */
[----:B------:R-:W-:Y:S01]  /*93950*/  ISETP.LT.AND P5, PT, R16, UR4, !P0 ;  /* 0x0000000410007c0c */ /* 0x000fe2000c7a1270 */
[----:B------:R-:W-:Y:S01]  /*93960*/  IMAD R3, R28, 0x4, R20 ;  /* 0x000000041c037824 */ /* 0x000fe200078e0214 */
[----:B------:R-:W2:Y:S01]  /*93970*/  LDL.LU R16, [R1+0x98] ;  /* 0x0000980001107983 */ /* 0x000ea20000300800 */
[C---:B------:R-:W-:Y:S01]  /*93980*/  LEA R22, P6, R20.reuse, R0, 0x1 ;  /* 0x0000000014167211 */ /* 0x040fe200078c08ff */
[----:B------:R-:W-:Y:S02]  /*93990*/  ULDC UR4, c[0x0][0x22c] ;  /* 0x00008b0000047ab9 */ /* 0x000fe40000000800 */
[----:B------:R-:W3:Y:S01]  /*939a0*/  LDL.LU R29, [R1+0x9c] ;  /* 0x00009c00011d7983 */ /* 0x000ee20000300800 */
[----:B------:R-:W-:Y:S01]  /*939b0*/  LEA.HI.X.SX32 R23, R20, R2, 0x1, P6 ;  /* 0x0000000214177211 */ /* 0x000fe200030f0eff */
[----:B------:R-:W-:Y:S01]  /*939c0*/  IMAD R20, R28, 0x4, R3 ;  /* 0x000000041c147824 */ /* 0x000fe200078e0203 */
[----:B0-----:R-:W-:-:S03]  /*939d0*/  LEA R24, P6, R3, R0, 0x1 ;  /* 0x0000000003187211 */ /* 0x001fc600078c08ff */
[----:B----4-:R0:W-:Y:S01]  /*939e0*/  @P4 STG.E.U16 desc[UR10][R22.64], R12 ;  /* 0x0000000c16004986 */ /* 0x0101e2000c10150a */
[----:B------:R-:W-:Y:S01]  /*939f0*/  LEA.HI.X.SX32 R25, R3, R2, 0x1, P6 ;  /* 0x0000000203197211 */ /* 0x000fe200030f0eff */
[----:B------:R-:W-:Y:S01]  /*93a00*/  IMAD R3, R28, 0x4, R20 ;  /* 0x000000041c037824 */ /* 0x000fe200078e0214 */
[----:B0-----:R-:W-:-:S04]  /*93a10*/  LEA R22, P6, R20, R0, 0x1 ;  /* 0x0000000014167211 */ /* 0x001fc800078c08ff */
[----:B------:R-:W-:Y:S01]  /*93a20*/  LEA.HI.X.SX32 R23, R20, R2, 0x1, P6 ;  /* 0x0000000214177211 */ /* 0x000fe200030f0eff */
[----:B-----5:R-:W-:Y:S01]  /*93a30*/  @P2 STG.E.U16 desc[UR10][R24.64], R5 ;  /* 0x0000000518002986 */ /* 0x020fe2000c10150a */
[----:B------:R-:W-:-:S03]  /*93a40*/  LEA R20, P6, R3, R0, 0x1 ;  /* 0x0000000003147211 */ /* 0x000fc600078c08ff */
[----:B------:R0:W-:Y:S01]  /*93a50*/  @P3 STG.E.U16 desc[UR10][R22.64], R21 ;  /* 0x0000001516003986 */ /* 0x0001e2000c10150a */
[----:B------:R-:W-:Y:S01]  /*93a60*/  ISETP.LT.AND P4, PT, R26, UR4, !P0 ;  /* 0x000000041a007c0c */ /* 0x000fe2000c781270 */
[----:B------:R-:W-:Y:S01]  /*93a70*/  ULDC UR4, c[0x0][0x22c] ;  /* 0x00008b0000047ab9 */ /* 0x000fe20000000800 */
[----:B0-----:R-:W-:Y:S01]  /*93a80*/  IMAD R23, R28, 0x4, R3 ;  /* 0x000000041c177824 */ /* 0x001fe200078e0203 */
[----:B------:R-:W-:Y:S01]  /*93a90*/  LEA.HI.X.SX32 R21, R3, R2, 0x1, P6 ;  /* 0x0000000203157211 */ /* 0x000fe200030f0eff */
[----:B------:R-:W4:Y:S01]  /*93aa0*/  LDL.LU R26, [R1+0xf4] ;  /* 0x0000f400011a7983 */ /* 0x000f220000300800 */
[----:B------:R-:W-:Y:S01]  /*93ab0*/  PRMT R25, R8, 0x7632, R25 ;  /* 0x0000763208197816 */ /* 0x000fe20000000019 */
[----:B------:R-:W-:Y:S01]  /*93ac0*/  IMAD R3, R28, 0x4, R23 ;  /* 0x000000041c037824 */ /* 0x000fe200078e0217 */
[C---:B------:R-:W-:Y:S02]  /*93ad0*/  LEA R22, P6, R23.reuse, R0, 0x1 ;  /* 0x0000000017167211 */ /* 0x040fe400078c08ff */
[----:B------:R-:W-:Y:S01]  /*93ae0*/  PRMT R24, R12, 0x7632, R24 ;  /* 0x000076320c187816 */ /* 0x000fe20000000018 */
[----:B------:R0:W-:Y:S01]  /*93af0*/  @P1 STG.E.U16 desc[UR10][R20.64], R25 ;  /* 0x0000001914001986 */ /* 0x0001e2000c10150a */
[----:B------:R-:W-:-:S02]  /*93b00*/  LEA.HI.X.SX32 R23, R23, R2, 0x1, P6 ;  /* 0x0000000217177211 */ /* 0x000fc400030f0eff */
[----:B------:R-:W-:Y:S01]  /*93b10*/  ISETP.LT.AND P2, PT, R27, UR4, !P0 ;  /* 0x000000041b007c0c */ /* 0x000fe2000c741270 */
[----:B------:R-:W-:Y:S01]  /*93b20*/  ULDC UR4, c[0x0][0x22c] ;  /* 0x00008b0000047ab9 */ /* 0x000fe20000000800 */
[----:B------:R-:W5:Y:S01]  /*93b30*/  LDL.LU R27, [R1+0xc0] ;  /* 0x0000c000011b7983 */ /* 0x000f620000300800 */
[----:B------:R-:W-:Y:S01]  /*93b40*/  ISETP.LT.AND P3, PT, R4, UR4, !P0 ;  /* 0x0000000404007c0c */ /* 0x000fe2000c761270 */
[----:B------:R-:W-:Y:S02]  /*93b50*/  ULDC UR4, c[0x0][0x22c] ;  /* 0x00008b0000047ab9 */ /* 0x000fe40000000800 */
[----:B------:R1:W-:Y:S01]  /*93b60*/  @P5 STG.E.U16 desc[UR10][R22.64], R24 ;  /* 0x0000001816005986 */ /* 0x0003e2000c10150a */
[----:B0-----:R-:W-:-:S03]  /*93b70*/  LEA R20, P6, R3, R0, 0x1 ;  /* 0x0000000003147211 */ /* 0x001fc600078c08ff */
[----:B------:R-:W5:Y:S01]  /*93b80*/  LDL.LU R12, [R1+0xd4] ;  /* 0x0000d400010c7983 */ /* 0x000f620000300800 */
[----:B------:R-:W-:-:S03]  /*93b90*/  LEA.HI.X.SX32 R21, R3, R2, 0x1, P6 ;  /* 0x0000000203157211 */ /* 0x000fc600030f0eff */
[----:B------:R-:W5:Y:S01]  /*93ba0*/  LDL.LU R8, [R1+0x108] ;  /* 0x0001080001087983 */ /* 0x000f620000300800 */
[----:B-1----:R-:W-:-:S05]  /*93bb0*/  PRMT R24, R5, 0x7632, R24 ;  /* 0x0000763205187816 */ /* 0x002fca0000000018 */
[----:B------:R0:W-:Y:S01]  /*93bc0*/  @P4 STG.E.U16 desc[UR10][R20.64], R24 ;  /* 0x0000001814004986 */ /* 0x0001e2000c10150a */
[----:B--2---:R-:W-:Y:S01]  /*93bd0*/  ISETP.LT.AND P1, PT, R16, UR4, !P0 ;  /* 0x0000000410007c0c */ /* 0x004fe2000c721270 */
[----:B------:R-:W-:Y:S02]  /*93be0*/  ULDC UR4, c[0x0][0x22c] ;  /* 0x00008b0000047ab9 */ /* 0x000fe40000000800 */
[----:B------:R-:W2:Y:S01]  /*93bf0*/  LDL.LU R16, [R1+0xe4] ;  /* 0x0000e40001107983 */ /* 0x000ea20000300800 */
[----:B---3--:R-:W-:Y:S01]  /*93c00*/  ISETP.LT.AND P6, PT, R29, UR4, !P0 ;  /* 0x000000041d007c0c */ /* 0x008fe2000c7c1270 */
[----:B------:R-:W-:Y:S02]  /*93c10*/  IMAD R23, R28, 0x4, R3 ;  /* 0x000000041c177824 */ /* 0x000fe400078e0203 */
[----:B------:R-:W3:Y:S01]  /*93c20*/  LDL.LU R4, [R1+0x14] ;  /* 0x0000140001047983 */ /* 0x000ee20000300800 */
[----:B------:R-:W-:-:S03]  /*93c30*/  ULDC UR4, c[0x0][0x22c] ;  /* 0x00008b0000047ab9 */ /* 0x000fc60000000800 */
[----:B------:R-:W3:Y:S04]  /*93c40*/  LDL.LU R5, [R1+0x3060] ;  /* 0x0030600001057983 */ /* 0x000ee80000300800 */
[----:B------:R-:W3:Y:S04]  /*93c50*/  LDL.LU R29, [R1+0x114] ;  /* 0x00011400011d7983 */ /* 0x000ee80000300800 */
[----:B0-----:R-:W2:Y:S01]  /*93c60*/  LDL.LU R24, [R1+0xb0] ;  /* 0x0000b00001187983 */ /* 0x001ea20000300800 */
[----:B------:R-:W-:Y:S01]  /*93c70*/  IMAD R3, R28, 0x4, R23 ;  /* 0x000000041c037824 */ /* 0x000fe200078e0217 */
[----:B------:R-:W-:-:S04]  /*93c80*/  LEA R22, P5, R23, R0, 0x1 ;  /* 0x0000000017167211 */ /* 0x000fc800078a08ff */
[----:B------:R-:W-:Y:S02]  /*93c90*/  LEA.HI.X.SX32 R23, R23, R2, 0x1, P5 ;  /* 0x0000000217177211 */ /* 0x000fe400028f0eff */
[----:B------:R-:W-:-:S04]  /*93ca0*/  LEA R20, P5, R3, R0, 0x1 ;  /* 0x0000000003147211 */ /* 0x000fc800078a08ff */
[----:B------:R-:W-:Y:S01]  /*93cb0*/  LEA.HI.X.SX32 R21, R3, R2, 0x1, P5 ;  /* 0x0000000203157211 */ /* 0x000fe200028f0eff */
[----:B----4-:R0:W-:Y:S04]  /*93cc0*/  @P2 STG.E.U16 desc[UR10][R22.64], R26 ;  /* 0x0000001a16002986 */ /* 0x0101e8000c10150a */
[----:B-----5:R1:W-:Y:S01]  /*93cd0*/  @P3 STG.E.U16 desc[UR10][R20.64], R12 ;  /* 0x0000000c14003986 */ /* 0x0203e2000c10150a */
[----:B--2---:R-:W-:Y:S01]  /*93ce0*/  ISETP.LT.AND P4, PT, R24, UR4, !P0 ;  /* 0x0000000418007c0c */ /* 0x004fe2000c781270 */
[----:B------:R-:W-:Y:S01]  /*93cf0*/  IMAD R24, R28, 0x4, R3 ;  /* 0x000000041c187824 */ /* 0x000fe200078e0203 */
[----:B------:R-:W-:-:S04]  /*93d00*/  ULDC UR4, c[0x0][0x22c] ;  /* 0x00008b0000047ab9 */ /* 0x000fc80000000800 */
[----:B0-----:R-:W-:Y:S01]  /*93d10*/  LEA R22, P5, R24, R0, 0x1 ;  /* 0x0000000018167211 */ /* 0x001fe200078a08ff */
[----:B-1----:R-:W-:Y:S01]  /*93d20*/  IMAD R21, R28, 0x4, R24 ;  /* 0x000000041c157824 */ /* 0x002fe200078e0218 */
[----:B------:R-:W-:Y:S01]  /*93d30*/  ISETP.LT.AND P2, PT, R27, UR4, !P0 ;  /* 0x000000041b007c0c */ /* 0x000fe2000c741270 */
[----:B------:R-:W-:Y:S01]  /*93d40*/  ULDC UR4, c[0x0][0x22c] ;  /* 0x00008b0000047ab9 */ /* 0x000fe20000000800 */
[----:B------:R-:W2:Y:S01]  /*93d50*/  LDL.LU R27, [R1+0x11c] ;  /* 0x00011c00011b7983 */ /* 0x000ea20000300800 */
[----:B------:R-:W-:-:S03]  /*93d60*/  LEA.HI.X.SX32 R23, R24, R2, 0x1, P5 ;  /* 0x0000000218177211 */ /* 0x000fc600028f0eff */
[----:B------:R-:W4:Y:S01]  /*93d70*/  LDL.LU R24, [R1+0x10c] ;  /* 0x00010c0001187983 */ /* 0x000f220000300800 */
[C---:B------:R-:W-:Y:S01]  /*93d80*/  LEA R20, P5, R21.reuse, R0, 0x1 ;  /* 0x0000000015147211 */ /* 0x040fe200078a08ff */
[----:B------:R-:W-:Y:S02]  /*93d90*/  IMAD R3, R28, 0x4, R21 ;  /* 0x000000041c037824 */ /* 0x000fe400078e0215 */
[----:B------:R0:W-:Y:S01]  /*93da0*/  @P1 STG.E.U16 desc[UR10][R22.64], R16 ;  /* 0x0000001016001986 */ /* 0x0001e2000c10150a */
[----:B------:R-:W-:Y:S02]  /*93db0*/  LEA.HI.X.SX32 R21, R21, R2, 0x1, P5 ;  /* 0x0000000215157211 */ /* 0x000fe400028f0eff */
[----:B------:R-:W-:Y:S01]  /*93dc0*/  ISETP.LT.AND P3, PT, R8, UR4, !P0 ;  /* 0x0000000408007c0c */ /* 0x000fe2000c761270 */
[----:B------:R-:W-:Y:S01]  /*93dd0*/  ULDC UR4, c[0x0][0x22c] ;  /* 0x00008b0000047ab9 */ /* 0x000fe20000000800 */
[----:B------:R-:W-:Y:S01]  /*93de0*/  PRMT R25, R26, 0x7632, R25 ;  /* 0x000076321a197816 */ /* 0x000fe20000000019 */
[----:B------:R-:W5:Y:S04]  /*93df0*/  LDL.LU R8, [R1+0x124] ;  /* 0x0001240001087983 */ /* 0x000f680000300800 */
[----:B------:R-:W5:Y:S01]  /*93e00*/  LDL.LU R26, [R1+0x128] ;  /* 0x00012800011a7983 */ /* 0x000f620000300800 */
[----:B0-----:R-:W-:-:S04]  /*93e10*/  LEA R22, P5, R3, R0, 0x1 ;  /* 0x0000000003167211 */ /* 0x001fc800078a08ff */
[----:B------:R-:W-:Y:S01]  /*93e20*/  LEA.HI.X.SX32 R23, R3, R2, 0x1, P5 ;  /* 0x0000000203177211 */ /* 0x000fe200028f0eff */
[----:B---3--:R0:W-:Y:S04]  /*93e30*/  @P6 STG.E.U16 desc[UR10][R20.64], R4 ;  /* 0x0000000414006986 */ /* 0x0081e8000c10150a */
[----:B------:R1:W-:Y:S01]  /*93e40*/  @P4 STG.E.U16 desc[UR10][R22.64], R25 ;  /* 0x0000001916004986 */ /* 0x0003e2000c10150a */
[----:B----4-:R-:W-:Y:S01]  /*93e50*/  ISETP.LT.AND P1, PT, R24, UR4, !P0 ;  /* 0x0000000418007c0c */ /* 0x010fe2000c721270 */
[--C-:B------:R-:W-:Y:S01]  /*93e60*/  IMAD R24, R28, 0x4, R3.reuse ;  /* 0x000000041c187824 */ /* 0x100fe200078e0203 */
[----:B------:R-:W-:Y:S01]  /*93e70*/  ULDC UR4, c[0x0][0x22c] ;  /* 0x00008b0000047ab9 */ /* 0x000fe20000000800 */
[----:B------:R-:W-:Y:S02]  /*93e80*/  PRMT R3, R12, 0x7632, R3 ;  /* 0x000076320c037816 */ /* 0x000fe40000000003 */
[----:B------:R-:W-:Y:S01]  /*93e90*/  ISETP.LT.AND P5, PT, R29, UR4, !P0 ;  /* 0x000000041d007c0c */ /* 0x000fe2000c7a1270 */
[----:B------:R-:W3:Y:S01]  /*93ea0*/  LDL.LU R12, [R1+0xf8] ;  /* 0x0000f800010c7983 */ /* 0x000ee20000300800 */
[----:B0-----:R-:W-:Y:S01]  /*93eb0*/  LEA R20, P6, R24, R0, 0x1 ;  /* 0x0000000018147211 */ /* 0x001fe200078c08ff */
[----:B------:R-:W-:-:S02]  /*93ec0*/  ULDC UR4, c[0x0][0x22c] ;  /* 0x00008b0000047ab9 */ /* 0x000fc40000000800 */
[----:B------:R-:W4:Y:S04]  /*93ed0*/  LDL.LU R29, [R1+0xd8] ;  /* 0x0000d800011d7983 */ /* 0x000f280000300800 */
[----:B-1----:R-:W5:Y:S01]  /*93ee0*/  LDL.LU R22, [R1+0x74] ;  /* 0x0000740001167983 */ /* 0x002f620000300800 */
[----:B------:R-:W-:Y:S01]  /*93ef0*/  LEA.HI.X.SX32 R21, R24, R2, 0x1, P6 ;  /* 0x0000000218157211 */ /* 0x000fe200030f0eff */
[----:B------:R-:W-:-:S04]  /*93f00*/  IMAD R24, R28, 0x4, R24 ;  /* 0x000000041c187824 */ /* 0x000fc800078e0218 */
[----:B------:R0:W-:Y:S01]  /*93f10*/  @P2 STG.E.U16 desc[UR10][R20.64], R3 ;  /* 0x0000000314002986 */ /* 0x0001e2000c10150a */
[----:B------:R-:W-:Y:S02]  /*93f20*/  PRMT R23, R16, 0x7632, R23 ;  /* 0x0000763210177816 */ /* 0x000fe40000000017 */
[----:B0-----:R-:W-:-:S04]  /*93f30*/  LEA R20, P6, R24, R0, 0x1 ;  /* 0x0000000018147211 */ /* 0x001fc800078c08ff */
[----:B------:R-:W-:Y:S01]  /*93f40*/  LEA.HI.X.SX32 R21, R24, R2, 0x1, P6 ;  /* 0x0000000218157211 */ /* 0x000fe200030f0eff */
[----:B------:R-:W-:-:S04]  /*93f50*/  IMAD R24, R28, 0x8, R24 ;  /* 0x000000081c187824 */ /* 0x000fc800078e0218 */
[----:B------:R0:W-:Y:S01]  /*93f60*/  @P3 STG.E.U16 desc[UR10][R20.64], R23 ;  /* 0x0000001714003986 */ /* 0x0001e2000c10150a */
[----:B------:R-:W-:Y:S02]  /*93f70*/  PRMT R25, R4, 0x7632, R25 ;  /* 0x0000763204197816 */ /* 0x000fe40000000019 */
[----:B--2---:R-:W-:Y:S01]  /*93f80*/  ISETP.LT.AND P4, PT, R27, UR5, !P0 ;  /* 0x000000051b007c0c */ /* 0x004fe2000c781270 */
[----:B------:R-:W-:Y:S01]  /*93f90*/  ULDC UR5, c[0x0][0x22c] ;  /* 0x00008b0000057ab9 */ /* 0x000fe20000000800 */
[----:B------:R-:W2:Y:S01]  /*93fa0*/  LDL.LU R27, [R1+0xe8] ;  /* 0x0000e800011b7983 */ /* 0x000ea20000300800 */
[C---:B-----5:R-:W-:Y:S01]  /*93fb0*/  IMAD R3, R22.reuse, R28, RZ ;  /* 0x0000001c16037224 */ /* 0x060fe200078e02ff */
[----:B------:R-:W-:Y:S01]  /*93fc0*/  ISETP.LT.AND P2, PT, R22, UR4, !P0 ;  /* 0x0000000416007c0c */ /* 0x000fe2000c741270 */
[----:B------:R-:W-:-:S03]  /*93fd0*/  ULDC UR4, c[0x0][0x22c] ;  /* 0x00008b0000047ab9 */ /* 0x000fc60000000800 */
[----:B------:R-:W-:-:S04]  /*93fe0*/  LEA R22, P6, R3, R0, 0x1 ;  /* 0x0000000003167211 */ /* 0x000fc800078c08ff */
[----:B0-----:R-:W-:Y:S02]  /*93ff0*/  LEA.HI.X.SX32 R23, R3, R2, 0x1, P6 ;  /* 0x0000000203177211 */ /* 0x001fe400030f0eff */
[----:B------:R-:W-:Y:S02]  /*94000*/  LEA R20, P6, R24, R0, 0x1 ;  /* 0x0000000018147211 */ /* 0x000fe400078c08ff */
[----:B------:R-:W-:Y:S01]  /*94010*/  ISETP.LT.AND P3, PT, R8, UR4, !P0 ;  /* 0x0000000408007c0c */ /* 0x000fe2000c761270 */
[----:B------:R-:W-:Y:S01]  /*94020*/  ULDC UR4, c[0x0][0x22c] ;  /* 0x00008b0000047ab9 */ /* 0x000fe20000000800 */
[----:B------:R-:W-:Y:S01]  /*94030*/  LEA.HI.X.SX32 R21, R24, R2, 0x1, P6 ;  /* 0x0000000218157211 */ /* 0x000fe200030f0eff */
[----:B------:R-:W5:Y:S01]  /*94040*/  LDL.LU R8, [R1+0x138] ;  /* 0x0001380001087983 */ /* 0x000f620000300800 */
[----:B------:R-:W-:-:S03]  /*94050*/  IMAD R3, R28, 0x4, R24 ;  /* 0x000000041c037824 */ /* 0x000fc600078e0218 */
[----:B------:R-:W5:Y:S04]  /*94060*/  LDL.LU R16, [R1+0x18] ;  /* 0x0000180001107983 */ /* 0x000f680000300800 */
[----:B------:R-:W5:Y:S04]  /*94070*/  LDL.LU R4, [R1+0x305c] ;  /* 0x00305c0001047983 */ /* 0x000f680000300800 */
[----:B------:R-:W-:Y:S01]  /*94080*/  @P2 STG.E.U16 desc[UR10][R22.64], R25 ;  /* 0x0000001916002986 */ /* 0x000fe2000c10150a */
[----:B------:R-:W-:Y:S01]  /*94090*/  ISETP.LT.AND P2, PT, R26, UR4, !P0 ;  /* 0x000000041a007c0c */ /* 0x000fe2000c741270 */
[----:B------:R-:W-:-:S02]  /*940a0*/  ULDC UR4, c[0x0][0x22c] ;  /* 0x00008b0000047ab9 */ /* 0x000fc40000000800 */
[----:B------:R-:W2:Y:S04]  /*940b0*/  LDL.LU R24, [R1+0x130] ;  /* 0x0001300001187983 */ /* 0x000ea80000300800 */
[----:B------:R-:W5:Y:S04]  /*940c0*/  LDL.LU R26, [R1+0x13c] ;  /* 0x00013c00011a7983 */ /* 0x000f680000300800 */
[----:B---3--:R0:W-:Y:S04]  /*940d0*/  @P1 STG.E.U16 desc[UR10][R20.64], R12 ;  /* 0x0000000c14001986 */ /* 0x0081e8000c10150a */
[----:B0-----:R-:W3:Y:S01]  /*940e0*/  LDL.LU R20, [R1+0x12c] ;  /* 0x00012c0001147983 */ /* 0x001ee20000300800 */
[----:B------:R-:W-:Y:S01]  /*940f0*/  LEA R22, P6, R3, R0, 0x1 ;  /* 0x0000000003167211 */ /* 0x000fe200078c08ff */
[----:B------:R-:W-:-:S03]  /*94100*/  IMAD R21, R28, 0x4, R3 ;  /* 0x000000041c157824 */ /* 0x000fc600078e0203 */
[----:B------:R-:W-:Y:S01]  /*94110*/  LEA.HI.X.SX32 R23, R3, R2, 0x1, P6 ;  /* 0x0000000203177211 */ /* 0x000fe200030f0eff */
[----:B------:R-:W-:-:S04]  /*94120*/  IMAD R3, R28, 0x4, R21 ;  /* 0x000000041c037824 */ /* 0x000fc800078e0215 */
[----:B----4-:R0:W-:Y:S01]  /*94130*/  @P5 STG.E.U16 desc[UR10][R22.64], R29 ;  /* 0x0000001d16005986 */ /* 0x0101e2000c10150a */
[----:B------:R-:W-:Y:S02]  /*94140*/  PRMT R25, R12, 0x7632, R25 ;  /* 0x000076320c197816 */ /* 0x000fe40000000019 */
[----:B---3--:R-:W-:Y:S01]  /*94150*/  ISETP.LT.AND P1, PT, R20, UR4, !P0 ;  /* 0x0000000414007c0c */ /* 0x008fe2000c721270 */
[----:B------:R-:W-:Y:S01]  /*94160*/  ULDC UR4, c[0x0][0x22c] ;  /* 0x00008b0000047ab9 */ /* 0x000fe20000000800 */
[----:B------:R-:W-:-:S04]  /*94170*/  LEA R20, P6, R21, R0, 0x1 ;  /* 0x0000000015147211 */ /* 0x000fc800078c08ff */
[----:B------:R-:W-:Y:S02]  /*94180*/  LEA.HI.X.SX32 R21, R21, R2, 0x1, P6 ;  /* 0x0000000215157211 */ /* 0x000fe400030f0eff */
[C---:B0-----:R-:W-:Y:S02]  /*94190*/  LEA R22, P6, R3.reuse, R0, 0x1 ;  /* 0x0000000003167211 */ /* 0x041fe400078c08ff */
[----:B--2---:R-:W-:Y:S01]  /*941a0*/  ISETP.LT.AND P5, PT, R24, UR4, !P0 ;  /* 0x0000000418007c0c */ /* 0x004fe2000c7a1270 */
[----:B------:R-:W-:Y:S01]  /*941b0*/  IMAD R24, R28, 0x4, R3 ;  /* 0x000000041c187824 */ /* 0x000fe200078e0203 */
[----:B------:R-:W-:Y:S01]  /*941c0*/  LEA.HI.X.SX32 R23, R3, R2, 0x1, P6 ;  /* 0x0000000203177211 */ /* 0x000fe200030f0eff */
[----:B------:R0:W-:Y:S01]  /*941d0*/  @P4 STG.E.U16 desc[UR10][R20.64], R27 ;  /* 0x0000001b14004986 */ /* 0x0001e2000c10150a */
[----:B------:R-:W-:-:S03]  /*941e0*/  ULDC UR4, c[0x0][0x22c] ;  /* 0x00008b0000047ab9 */ /* 0x000fc60000000800 */
[----:B------:R-:W2:Y:S04]  /*941f0*/  LDL.LU R3, [R1+0x134] ;  /* 0x0001340001037983 */ /* 0x000ea80000300800 */
[----:B------:R-:W3:Y:S01]  /*94200*/  LDL.LU R12, [R1+0x3058] ;  /* 0x00305800010c7983 */ /* 0x000ee20000300800 */
[----:B0-----:R-:W-:-:S04]  /*94210*/  LEA R20, P6, R24, R0, 0x1 ;  /* 0x0000000018147211 */ /* 0x001fc800078c08ff */
[----:B------:R-:W-:Y:S01]  /*94220*/  LEA.HI.X.SX32 R21, R24, R2, 0x1, P6 ;  /* 0x0000000218157211 */ /* 0x000fe200030f0eff */
[----:B-----5:R-:W-:Y:S04]  /*94230*/  @P3 STG.E.U16 desc[UR10][R22.64], R16 ;  /* 0x0000001016003986 */ /* 0x020fe8000c10150a */
[----:B------:R0:W-:Y:S02]  /*94240*/  @P2 STG.E.U16 desc[UR10][R20.64], R25 ;  /* 0x0000001914002986 */ /* 0x0001e4000c10150a */
[----:B0-----:R-:W-:Y:S02]  /*94250*/  PRMT R25, R29, 0x7632, R25 ;  /* 0x000076321d197816 */ /* 0x001fe40000000019 */
[----:B--2---:R-:W-:Y:S01]  /*94260*/  ISETP.LT.AND P4, PT, R3, UR4, !P0 ;  /* 0x0000000403007c0c */ /* 0x004fe2000c781270 */
[----:B------:R-:W-:Y:S01]  /*94270*/  IMAD R3, R28, 0x4, R24 ;  /* 0x000000041c037824 */ /* 0x000fe200078e0218 */
[----:B------:R-:W-:-:S03]  /*94280*/  ULDC UR4, c[0x0][0x22c] ;  /* 0x00008b0000047ab9 */ /* 0x000fc60000000800 */
[----:B------:R-:W-:Y:S01]  /*94290*/  IMAD R21, R28, 0x4, R3 ;  /* 0x000000041c157824 */ /* 0x000fe200078e0203 */
[----:B------:R-:W-:-:S04]  /*942a0*/  LEA R22, P6, R3, R0, 0x1 ;  /* 0x0000000003167211 */ /* 0x000fc800078c08ff */
[----:B------:R-:W-:Y:S01]  /*942b0*/  LEA.HI.X.SX32 R23, R3, R2, 0x1, P6 ;  /* 0x0000000203177211 */ /* 0x000fe200030f0eff */
[----:B------:R-:W-:Y:S01]  /*942c0*/  IMAD R3, R28, 0x4, R21 ;  /* 0x000000041c037824 */ /* 0x000fe200078e0215 */
[----:B------:R-:W-:Y:S02]  /*942d0*/  LEA R20, P6, R21, R0, 0x1 ;  /* 0x0000000015147211 */ /* 0x000fe400078c08ff */
[----:B------:R-:W-:Y:S01]  /*942e0*/  ISETP.LT.AND P3, PT, R8, UR4, !P0 ;  /* 0x0000000408007c0c */ /* 0x000fe2000c761270 */
[----:B------:R-:W-:Y:S01]  /*942f0*/  ULDC UR4, c[0x0][0x22c] ;  /* 0x00008b0000047ab9 */ /* 0x000fe20000000800 */
[----:B------:R-:W-:Y:S01]  /*94300*/  PRMT R24, R27, 0x7632, R24 ;  /* 0x000076321b187816 */ /* 0x000fe20000000018 */
[----:B------:R-:W2:Y:S01]  /*94310*/  LDL.LU R8, [R1+0xfc] ;  /* 0x0000fc0001087983 */ /* 0x000ea20000300800 */
[----:B------:R-:W-:Y:S02]  /*94320*/  LEA.HI.X.SX32 R21, R21, R2, 0x1, P6 ;  /* 0x0000000215157211 */ /* 0x000fe400030f0eff */
[----:B------:R-:W-:Y:S01]  /*94330*/  ISETP.LT.AND P2, PT, R26, UR4, !P0 ;  /* 0x000000041a007c0c */ /* 0x000fe2000c741270 */
[----:B------:R0:W-:Y:S01]  /*94340*/  @P1 STG.E.U16 desc[UR10][R22.64], R25 ;  /* 0x0000001916001986 */ /* 0x0001e2000c10150a */
[----:B------:R-:W-:-:S03]  /*94350*/  ULDC UR4, c[0x0][0x22c] ;  /* 0x00008b0000047ab9 */ /* 0x000fc60000000800 */
[----:B------:R-:W4:Y:S01]  /*94360*/  LDL.LU R27, [R1+0x14c] ;  /* 0x00014c00011b7983 */ /* 0x000f220000300800 */
[----:B---3--:R-:W-:Y:S01]  /*94370*/  ISETP.LT.AND P1, PT, R12, UR4, !P0 ;  /* 0x000000040c007c0c */ /* 0x008fe2000c721270 */
[----:B------:R-:W-:Y:S02]  /*94380*/  ULDC UR4, c[0x0][0x22c] ;  /* 0x00008b0000047ab9 */ /* 0x000fe40000000800 */
[----:B------:R-:W3:Y:S01]  /*94390*/  LDL.LU R26, [R1+0xdc] ;  /* 0x0000dc00011a7983 */ /* 0x000ee20000300800 */
[----:B0-----:R-:W-:-:S03]  /*943a0*/  LEA R22, P6, R3, R0, 0x1 ;  /* 0x0000000003167211 */ /* 0x001fc600078c08ff */
[----:B------:R-:W5:Y:S01]  /*943b0*/  LDL.LU R29, [R1+0xec] ;  /* 0x0000ec00011d7983 */ /* 0x000f620000300800 */
[----:B------:R-:W-:-:S03]  /*943c0*/  LEA.HI.X.SX32 R23, R3, R2, 0x1, P6 ;  /* 0x0000000203177211 */ /* 0x000fc600030f0eff */
[----:B------:R-:W5:Y:S04]  /*943d0*/  LDL.LU R12, [R1+0x1c] ;  /* 0x00001c00010c7983 */ /* 0x000f680000300800 */
[----:B------:R0:W-:Y:S04]  /*943e0*/  @P5 STG.E.U16 desc[UR10][R20.64], R24 ;  /* 0x0000001814005986 */ /* 0x0001e8000c10150a */
[----:B0-----:R-:W2:Y:S01]  /*943f0*/  LDL.LU R20, [R1+0x144] ;  /* 0x0001440001147983 */ /* 0x001ea20000300800 */
[----:B------:R-:W-:-:S03]  /*94400*/  PRMT R24, R16, 0x7632, R24 ;  /* 0x0000763210187816 */ /* 0x000fc60000000018 */
[----:B------:R-:W5:Y:S04]  /*94410*/  LDL.LU R16, [R1+0x3054] ;  /* 0x0030540001107983 */ /* 0x000f680000300800 */
[----:B------:R0:W-:Y:S04]  /*94420*/  @P4 STG.E.U16 desc[UR10][R22.64], R24 ;  /* 0x0000001816004986 */ /* 0x0001e8000c10150a */
[----:B0-----:R-:W4:Y:S01]  /*94430*/  LDL.LU R24, [R1+0x148] ;  /* 0x0001480001187983 */ /* 0x001f220000300800 */
[----:B------:R-:W-:-:S04]  /*94440*/  IMAD R21, R28, 0x4, R3 ;  /* 0x000000041c157824 */ /* 0x000fc800078e0203 */
[----:B------:R-:W-:-:S05]  /*94450*/  IMAD R3, R28, 0x4, R21 ;  /* 0x000000041c037824 */ /* 0x000fca00078e0215 */
[----:B------:R-:W-:-:S04]  /*94460*/  LEA R22, P4, R3, R0, 0x1 ;  /* 0x0000000003167211 */ /* 0x000fc800078808ff */
[----:B------:R-:W-:Y:S02]  /*94470*/  LEA.HI.X.SX32 R23, R3, R2, 0x1, P4 ;  /* 0x0000000203177211 */ /* 0x000fe400020f0eff */
[----:B--2---:R-:W-:Y:S01]  /*94480*/  ISETP.LT.AND P6, PT, R20, UR4, !P0 ;  /* 0x0000000414007c0c */ /* 0x004fe2000c7c1270 */
[----:B------:R-:W-:Y:S01]  /*94490*/  ULDC UR4, c[0x0][0x22c] ;  /* 0x00008b0000047ab9 */ /* 0x000fe20000000800 */
[----:B------:R-:W-:-:S04]  /*944a0*/  LEA R20, P5, R21, R0, 0x1 ;  /* 0x0000000015147211 */ /* 0x000fc800078a08ff */
[----:B------:R-:W-:Y:S02]  /*944b0*/  LEA.HI.X.SX32 R21, R21, R2, 0x1, P5 ;  /* 0x0000000215157211 */ /* 0x000fe400028f0eff */
[----:B----4-:R-:W-:Y:S01]  /*944c0*/  ISETP.LT.AND P5, PT, R24, UR4, !P0 ;  /* 0x0000000418007c0c */ /* 0x010fe2000c7a1270 */
[----:B------:R-:W-:Y:S02]  /*944d0*/  IMAD R24, R28, 0x4, R3 ;  /* 0x000000041c187824 */ /* 0x000fe400078e0203 */
[----:B------:R0:W-:Y:S01]  /*944e0*/  @P3 STG.E.U16 desc[UR10][R20.64], R8 ;  /* 0x0000000814003986 */ /* 0x0001e2000c10150a */
[----:B------:R-:W-:-:S03]  /*944f0*/  ULDC UR4, c[0x0][0x22c] ;  /* 0x00008b0000047ab9 */ /* 0x000fc60000000800 */
[----:B------:R-:W2:Y:S04]  /*94500*/  LDL.LU R3, [R1+0x150] ;  /* 0x0001500001037983 */ /* 0x000ea80000300800 */
[----:B---3--:R1:W-:Y:S01]  /*94510*/  @P2 STG.E.U16 desc[UR10][R22.64], R26 ;  /* 0x0000001a16002986 */ /* 0x0083e2000c10150a */
[----:B------:R-:W-:Y:S01]  /*94520*/  ISETP.LT.AND P3, PT, R27, UR4, !P0 ;  /* 0x000000041b007c0c */ /* 0x000fe2000c761270 */
[----:B------:R-:W-:Y:S01]  /*94530*/  ULDC UR4, c[0x0][0x22c] ;  /* 0x00008b0000047ab9 */ /* 0x000fe20000000800 */
[----:B0-----:R-:W-:Y:S01]  /*94540*/  LEA R20, P4, R24, R0, 0x1 ;  /* 0x0000000018147211 */ /* 0x001fe200078808ff */
[----:B------:R-:W3:Y:S01]  /*94550*/  LDL.LU R27, [R1+0x15c] ;  /* 0x00015c00011b7983 */ /* 0x000ee20000300800 */
[----:B-1----:R-:W-:Y:S02]  /*94560*/  IMAD R23, R28, 0x4, R24 ;  /* 0x000000041c177824 */ /* 0x002fe400078e0218 */
[----:B------:R-:W-:-:S02]  /*94570*/  LEA.HI.X.SX32 R21, R24, R2, 0x1, P4 ;  /* 0x0000000218157211 */ /* 0x000fc400020f0eff */
[----:B------:R-:W4:Y:S01]  /*94580*/  LDL.LU R24, [R1+0x154] ;  /* 0x0001540001187983 */ /* 0x000f220000300800 */
[----:B------:R-:W-:-:S03]  /*94590*/  LEA R22, P2, R23, R0, 0x1 ;  /* 0x0000000017167211 */ /* 0x000fc600078408ff */
[----:B-----5:R-:W-:Y:S01]  /*945a0*/  @P1 STG.E.U16 desc[UR10][R20.64], R29 ;  /* 0x0000001d14001986 */ /* 0x020fe2000c10150a */
[----:B--2---:R-:W-:Y:S01]  /*945b0*/  ISETP.LT.AND P4, PT, R3, UR4, !P0 ;  /* 0x0000000403007c0c */ /* 0x004fe2000c781270 */
[----:B------:R-:W-:Y:S01]  /*945c0*/  IMAD R3, R28, 0x4, R23 ;  /* 0x000000041c037824 */ /* 0x000fe200078e0217 */
[----:B------:R-:W-:Y:S01]  /*945d0*/  LEA.HI.X.SX32 R23, R23, R2, 0x1, P2 ;  /* 0x0000000217177211 */ /* 0x000fe200010f0eff */
[----:B------:R-:W-:-:S04]  /*945e0*/  ULDC UR4, c[0x0][0x22c] ;  /* 0x00008b0000047ab9 */ /* 0x000fc80000000800 */
[----:B------:R0:W-:Y:S04]  /*945f0*/  @P6 STG.E.U16 desc[UR10][R22.64], R12 ;  /* 0x0000000c16006986 */ /* 0x0001e8000c10150a */
[----:B0-----:R-:W2:Y:S01]  /*94600*/  LDL.LU R23, [R1+0x158] ;  /* 0x0001580001177983 */ /* 0x001ea20000300800 */
[----:B----4-:R-:W-:Y:S01]  /*94610*/  ISETP.LT.AND P2, PT, R24, UR4, !P0 ;  /* 0x0000000418007c0c */ /* 0x010fe2000c741270 */
[----:B------:R-:W-:Y:S01]  /*94620*/  IMAD R24, R28, 0x4, R3 ;  /* 0x000000041c187824 */ /* 0x000fe200078e0203 */
[----:B------:R-:W-:Y:S01]  /*94630*/  LEA R20, P1, R3, R0, 0x1 ;  /* 0x0000000003147211 */ /* 0x000fe200078208ff */
[----:B------:R-:W-:-:S03]  /*94640*/  ULDC UR4, c[0x0][0x22c] ;  /* 0x00008b0000047ab9 */ /* 0x000fc60000000800 */
[----:B------:R-:W-:Y:S02]  /*94650*/  LEA R22, P6, R24, R0, 0x1 ;  /* 0x0000000018167211 */ /* 0x000fe400078c08ff */
[-C--:B------:R-:W-:Y:S02]  /*94660*/  LEA.HI.X.SX32 R21, R3, R2.reuse, 0x1, P1 ;  /* 0x0000000203157211 */ /* 0x080fe400008f0eff */
[----:B------:R-:W-:Y:S02]  /*94670*/  PRMT R25, R8, 0x7632, R25 ;  /* 0x0000763208197816 */ /* 0x000fe40000000019 */
[----:B------:R-:W-:Y:S01]  /*94680*/  PRMT R3, R26, 0x7632, R3 ;  /* 0x000076321a037816 */ /* 0x000fe20000000003 */
[----:B------:R-:W4:Y:S04]  /*94690*/  LDL.LU R8, [R1+0x3050] ;  /* 0x0030500001087983 */ /* 0x000f280000300800 */
[----:B------:R-:W-:Y:S04]  /*946a0*/  @P5 STG.E.U16 desc[UR10][R20.64], R25 ;  /* 0x0000001914005986 */ /* 0x000fe8000c10150a */
[----:B------:R-:W5:Y:S01]  /*946b0*/  LDL.LU R26, [R1+0x168] ;  /* 0x00016800011a7983 */ /* 0x000f620000300800 */
[----:B--2---:R-:W-:Y:S01]  /*946c0*/  ISETP.LT.AND P1, PT, R23, UR4, !P0 ;  /* 0x0000000417007c0c */ /* 0x004fe2000c721270 */
[----:B------:R-:W-:Y:S01]  /*946d0*/  ULDC UR4, c[0x0][0x22c] ;  /* 0x00008b0000047ab9 */ /* 0x000fe20000000800 */
[----:B------:R-:W-:-:S05]  /*946e0*/  LEA.HI.X.SX32 R23, R24, R2, 0x1, P6 ;  /* 0x0000000218177211 */ /* 0x000fca00030f0eff */
[----:B------:R0:W-:Y:S04]  /*946f0*/  @P3 STG.E.U16 desc[UR10][R22.64], R3 ;  /* 0x0000000316003986 */ /* 0x0001e8000c10150a */
[----:B0-----:R-:W2:Y:S01]  /*94700*/  LDL.LU R22, [R1+0x88] ;  /* 0x0000880001167983 */ /* 0x001ea20000300800 */
[----:B------:R-:W-:Y:S01]  /*94710*/  IMAD R24, R28, 0x4, R24 ;  /* 0x000000041c187824 */ /* 0x000fe200078e0218 */
[----:B------:R-:W-:-:S04]  /*94720*/  PRMT R23, R29, 0x7632, R23 ;  /* 0x000076321d177816 */ /* 0x000fc80000000017 */
[----:B------:R-:W-:-:S04]  /*94730*/  LEA R20, P6, R24, R0, 0x1 ;  /* 0x0000000018147211 */ /* 0x000fc800078c08ff */
[----:B------:R-:W-:Y:S02]  /*94740*/  LEA.HI.X.SX32 R21, R24, R2, 0x1, P6 ;  /* 0x0000000218157211 */ /* 0x000fe400030f0eff */
[----:B---3--:R-:W-:Y:S02]  /*94750*/  ISETP.LT.AND P5, PT, R27, UR5, !P0 ;  /* 0x000000051b007c0c */ /* 0x008fe4000c7a1270 */
[----:B------:R-:W-:Y:S01]  /*94760*/  PRMT R25, R12, 0x7632, R25 ;  /* 0x000076320c197816 */ /* 0x000fe20000000019 */
[----:B------:R0:W-:Y:S01]  /*94770*/  @P4 STG.E.U16 desc[UR10][R20.64], R23 ;  /* 0x0000001714004986 */ /* 0x0001e2000c10150a */
[----:B--2---:R-:W-:Y:S01]  /*94780*/  ISETP.LT.AND P3, PT, R22, UR4, !P0 ;  /* 0x0000000416007c0c */ /* 0x004fe2000c761270 */
[----:B------:R-:W-:Y:S02]  /*94790*/  ULDC UR4, c[0x0][0x22c] ;  /* 0x00008b0000047ab9 */ /* 0x000fe40000000800 */
[----:B------:R-:W2:Y:S01]  /*947a0*/  LDL.LU R27, [R1+0x170] ;  /* 0x00017000011b7983 */ /* 0x000ea20000300800 */
[----:B----4-:R-:W-:Y:S01]  /*947b0*/  ISETP.LT.AND P4, PT, R8, UR4, !P0 ;  /* 0x0000000408007c0c */ /* 0x010fe2000c781270 */
[----:B------:R-:W-:Y:S01]  /*947c0*/  IMAD R3, R22, R28, RZ ;  /* 0x0000001c16037224 */ /* 0x000fe200078e02ff */
[----:B------:R-:W-:Y:S01]  /*947d0*/  ULDC UR4, c[0x0][0x22c] ;  /* 0x00008b0000047ab9 */ /* 0x000fe20000000800 */
[----:B------:R-:W3:Y:S01]  /*947e0*/  LDL.LU R8, [R1+0x304c] ;  /* 0x00304c0001087983 */ /* 0x000ee20000300800 */
[----:B------:R-:W-:Y:S01]  /*947f0*/  IMAD R24, R28, 0x8, R24 ;  /* 0x000000081c187824 */ /* 0x000fe200078e0218 */
[----:B------:R-:W-:-:S02]  /*94800*/  ULDC UR5, c[0x0][0x22c] ;  /* 0x00008b0000057ab9 */ /* 0x000fc40000000800 */
[----:B------:R-:W4:Y:S04]  /*94810*/  LDL.LU R29, [R1+0x174] ;  /* 0x00017400011d7983 */ /* 0x000f280000300800 */
[----:B------:R-:W2:Y:S01]  /*94820*/  LDL.LU R12, [R1+0x3048] ;  /* 0x00304800010c7983 */ /* 0x000ea20000300800 */
[----:B------:R-:W-:-:S04]  /*94830*/  LEA R22, P6, R3, R0, 0x1 ;  /* 0x0000000003167211 */ /* 0x000fc800078c08ff */
[----:B0-----:R-:W-:Y:S01]  /*94840*/  LEA.HI.X.SX32 R23, R3, R2, 0x1, P6 ;  /* 0x0000000203177211 */ /* 0x001fe200030f0eff */
[----:B------:R-:W-:Y:S01]  /*94850*/  IMAD R3, R28, 0x4, R24 ;  /* 0x000000041c037824 */ /* 0x000fe200078e0218 */
[----:B------:R-:W-:-:S03]  /*94860*/  LEA R20, P6, R24, R0, 0x1 ;  /* 0x0000000018147211 */ /* 0x000fc600078c08ff */
[----:B------:R0:W-:Y:S01]  /*94870*/  @P3 STG.E.U16 desc[UR10][R22.64], R25 ;  /* 0x0000001916003986 */ /* 0x0001e2000c10150a */
[----:B------:R-:W-:Y:S02]  /*94880*/  LEA.HI.X.SX32 R21, R24, R2, 0x1, P6 ;  /* 0x0000000218157211 */ /* 0x000fe400030f0eff */
[----:B------:R-:W-:Y:S01]  /*94890*/  ISETP.LT.AND P3, PT, R16, UR4, !P0 ;  /* 0x0000000410007c0c */ /* 0x000fe2000c761270 */
[----:B------:R-:W-:Y:S01]  /*948a0*/  ULDC UR4, c[0x0][0x22c] ;  /* 0x00008b0000047ab9 */ /* 0x000fe20000000800 */
[----:B------:R-:W4:Y:S01]  /*948b0*/  LDL.LU R16, [R1+0x3044] ;  /* 0x0030440001107983 */ /* 0x000f220000300800 */
[----:B0-----:R-:W-:-:S04]  /*948c0*/  LEA R22, P6, R3, R0, 0x1 ;  /* 0x0000000003167211 */ /* 0x001fc800078c08ff */
[----:B------:R-:W-:Y:S01]  /*948d0*/  LEA.HI.X.SX32 R23, R3, R2, 0x1, P6 ;  /* 0x0000000203177211 */ /* 0x000fe200030f0eff */
[----:B---3--:R0:W-:Y:S01]  /*948e0*/  @P2 STG.E.U16 desc[UR10][R20.64], R8 ;  /* 0x0000000814002986 */ /* 0x0081e2000c10150a */
[----:B-----5:R-:W-:Y:S01]  /*948f0*/  ISETP.LT.AND P2, PT, R26, UR4, !P0 ;  /* 0x000000041a007c0c */ /* 0x020fe2000c741270 */
[----:B------:R-:W-:Y:S02]  /*94900*/  ULDC UR4, c[0x0][0x22c] ;  /* 0x00008b0000047ab9 */ /* 0x000fe40000000800 */
[----:B--2---:R1:W-:Y:S01]  /*94910*/  @P1 STG.E.U16 desc[UR10][R22.64], R12 ;  /* 0x0000000c16001986 */ /* 0x0043e2000c10150a */
[----:B------:R-:W-:Y:S01]  /*94920*/  ISETP.LT.AND P1, PT, R4, UR4, !P0 ;  /* 0x0000000404007c0c */ /* 0x000fe2000c721270 */
[----:B------:R-:W-:Y:S02]  /*94930*/  ULDC UR4, c[0x0][0x22c] ;  /* 0x00008b0000047ab9 */ /* 0x000fe40000000800 */
[----:B------:R-:W2:Y:S01]  /*94940*/  LDL.LU R4, [R1+0x3040] ;  /* 0x0030400001047983 */ /* 0x000ea20000300800 */
[----:B0-----:R-:W-:-:S04]  /*94950*/  IMAD R21, R28, 0x4, R3 ;  /* 0x000000041c157824 */ /* 0x001fc800078e0203 */
[----:B------:R-:W-:Y:S01]  /*94960*/  IMAD R3, R28, 0x4, R21 ;  /* 0x000000041c037824 */ /* 0x000fe200078e0215 */
[----:B------:R-:W-:-:S03]  /*94970*/  LEA R20, P6, R21, R0, 0x1 ;  /* 0x0000000015147211 */ /* 0x000fc600078c08ff */
[----:B------:R-:W-:Y:S01]  /*94980*/  IMAD R24, R28, 0x4, R3 ;  /* 0x000000041c187824 */ /* 0x000fe200078e0203 */
[----:B------:R-:W-:Y:S02]  /*94990*/  LEA.HI.X.SX32 R21, R21, R2, 0x1, P6 ;  /* 0x0000000215157211 */ /* 0x000fe400030f0eff */
[----:B-1----:R-:W-:-:S03]  /*949a0*/  LEA R22, P6, R3, R0, 0x1 ;  /* 0x0000000003167211 */ /* 0x002fc600078c08ff */
[----:B----4-:R0:W-:Y:S01]  /*949b0*/  @P5 STG.E.U16 desc[UR10][R20.64], R16 ;  /* 0x0000001014005986 */ /* 0x0101e2000c10150a */
[----:B------:R-:W-:Y:S02]  /*949c0*/  LEA.HI.X.SX32 R23, R3, R2, 0x1, P6 ;  /* 0x0000000203177211 */ /* 0x000fe400030f0eff */
[----:B------:R-:W-:Y:S02]  /*949d0*/  PRMT R8, R8, 0x7632, R8 ;  /* 0x0000763208087816 */ /* 0x000fe40000000008 */
[----:B0-----:R-:W-:-:S04]  /*949e0*/  LEA R20, P6, R24, R0, 0x1 ;  /* 0x0000000018147211 */ /* 0x001fc800078c08ff */
[----:B------:R-:W-:Y:S01]  /*949f0*/  LEA.HI.X.SX32 R21, R24, R2, 0x1, P6 ;  /* 0x0000000218157211 */ /* 0x000fe200030f0eff */
[C---:B------:R-:W-:Y:S01]  /*94a00*/  IMAD R24, R28.reuse, 0x4, R24 ;  /* 0x000000041c187824 */ /* 0x040fe200078e0218 */
[----:B------:R-:W-:Y:S01]  /*94a10*/  ISETP.LT.AND P5, PT, R27, UR4, !P0 ;  /* 0x000000041b007c0c */ /* 0x000fe2000c7a1270 */
[----:B------:R-:W-:Y:S02]  /*94a20*/  ULDC UR4, c[0x0][0x22c] ;  /* 0x00008b0000047ab9 */ /* 0x000fe40000000800 */
[----:B------:R-:W-:Y:S01]  /*94a30*/  IMAD R3, R28, 0x4, R24 ;  /* 0x000000041c037824 */ /* 0x000fe200078e0218 */
[----:B------:R-:W-:Y:S02]  /*94a40*/  PRMT R12, R12, 0x7632, R12 ;  /* 0x000076320c0c7816 */ /* 0x000fe4000000000c */
[----:B------:R-:W-:Y:S01]  /*94a50*/  PRMT R16, R16, 0x7632, R16 ;  /* 0x0000763210107816 */ /* 0x000fe20000000010 */
[----:B--2---:R0:W-:Y:S01]  /*94a60*/  @P4 STG.E.U16 desc[UR10][R22.64], R4 ;  /* 0x0000000416004986 */ /* 0x0041e2000c10150a */
[----:B------:R-:W-:Y:S01]  /*94a70*/  ISETP.LT.AND P4, PT, R29, UR4, !P0 ;  /* 0x000000041d007c0c */ /* 0x000fe2000c781270 */
[----:B------:R-:W-:-:S02]  /*94a80*/  ULDC UR4, c[0x0][0x22c] ;  /* 0x00008b0000047ab9 */ /* 0x000fc40000000800 */
[----:B------:R1:W-:Y:S01]  /*94a90*/  @P3 STG.E.U16 desc[UR10][R20.64], R8 ;  /* 0x0000000814003986 */ /* 0x0003e2000c10150a */
[----:B0-----:R-:W-:-:S04]  /*94aa0*/  LEA R22, P6, R24, R0, 0x1 ;  /* 0x0000000018167211 */ /* 0x001fc800078c08ff */
[----:B------:R-:W-:Y:S02]  /*94ab0*/  LEA.HI.X.SX32 R23, R24, R2, 0x1, P6 ;  /* 0x0000000218177211 */ /* 0x000fe400030f0eff */
[----:B-1----:R-:W-:Y:S01]  /*94ac0*/  LEA R20, P6, R3, R0, 0x1 ;  /* 0x0000000003147211 */ /* 0x002fe200078c08ff */
[C---:B------:R-:W-:Y:S01]  /*94ad0*/  IMAD R8, R28.reuse, 0x4, R3 ;  /* 0x000000041c087824 */ /* 0x040fe200078e0203 */
[----:B------:R-:W-:Y:S01]  /*94ae0*/  ISETP.LT.AND P3, PT, R5, UR4, !P0 ;  /* 0x0000000405007c0c */ /* 0x000fe2000c761270 */
[----:B------:R-:W-:Y:S01]  /*94af0*/  ULDC UR4, c[0x0][0x22c] ;  /* 0x00008b0000047ab9 */ /* 0x000fe20000000800 */
[----:B------:R-:W-:Y:S01]  /*94b00*/  LEA.HI.X.SX32 R21, R3, R2, 0x1, P6 ;  /* 0x0000000203157211 */ /* 0x000fe200030f0eff */
[----:B------:R-:W2:Y:S01]  /*94b10*/  LDL.LU R5, [R1+0x303c] ;  /* 0x00303c0001057983 */ /* 0x000ea20000300800 */
[----:B------:R-:W-:-:S03]  /*94b20*/  IMAD R3, R28, 0x4, R8 ;  /* 0x000000041c037824 */ /* 0x000fc600078e0208 */
[----:B------:R0:W-:Y:S01]  /*94b30*/  @P2 STG.E.U16 desc[UR10][R22.64], R12 ;  /* 0x0000000c16002986 */ /* 0x0001e2000c10150a */
[----:B------:R-:W-:Y:S01]  /*94b40*/  ISETP.LT.AND P2, PT, R13, UR4, !P0 ;  /* 0x000000040d007c0c */ /* 0x000fe2000c741270 */
[----:B------:R-:W-:Y:S02]  /*94b50*/  ULDC UR4, c[0x0][0x22c] ;  /* 0x00008b0000047ab9 */ /* 0x000fe40000000800 */
[----:B------:R-:W3:Y:S04]  /*94b60*/  LDL.LU R25, [R1+0x190] ;  /* 0x0001900001197983 */ /* 0x000ee80000300800 */
[----:B------:R-:W4:Y:S01]  /*94b70*/  LDL.LU R24, [R1+0x18c] ;  /* 0x00018c0001187983 */ /* 0x000f220000300800 */
[----:B0-----:R-:W-:-:S03]  /*94b80*/  LEA R22, P6, R8, R0, 0x1 ;  /* 0x0000000008167211 */ /* 0x001fc600078c08ff */
[----:B------:R-:W5:Y:S01]  /*94b90*/  LDL.LU R13, [R1+0x3038] ;  /* 0x00303800010d7983 */ /* 0x000f620000300800 */
[----:B------:R-:W0:Y:S03]  /*94ba0*/  LDC R12, c[0x0][0x248] ;  /* 0x00009200ff0c7b82 */ /* 0x000e260000000800 */
[----:B------:R1:W-:Y:S01]  /*94bb0*/  @P1 STG.E.U16 desc[UR10][R20.64], R16 ;  /* 0x0000001014001986 */ /* 0x0003e2000c10150a */
[----:B------:R-:W-:Y:S01]  /*94bc0*/  ISETP.LT.AND P1, PT, R9, UR4, !P0 ;  /* 0x0000000409007c0c */ /* 0x000fe2000c721270 */
[----:B------:R-:W-:Y:S01]  /*94bd0*/  ULDC UR4, c[0x0][0x22c] ;  /* 0x00008b0000047ab9 */ /* 0x000fe20000000800 */
[----:B------:R-:W-:Y:S01]  /*94be0*/  LEA.HI.X.SX32 R23, R8, R2, 0x1, P6 ;  /* 0x0000000208177211 */ /* 0x000fe200030f0eff */
[----:B------:R-:W3:Y:S01]  /*94bf0*/  LDL.LU R26, [R1+0x194] ;  /* 0x00019400011a7983 */ /* 0x000ee20000300800 */
[----:B------:R-:W-:Y:S01]  /*94c00*/  PRMT R8, R4, 0x7632, R8 ;  /* 0x0000763204087816 */ /* 0x000fe20000000008 */
[----:B------:R-:W-:-:S02]  /*94c10*/  IMAD R4, R28, 0x4, R3 ;  /* 0x000000041c047824 */ /* 0x000fc400078e0203 */
[----:B------:R-:W2:Y:S04]  /*94c20*/  LDL.LU R9, [R1+0x3034] ;  /* 0x0030340001097983 */ /* 0x000ea80000300800 */
[----:B------:R1:W-:Y:S02]  /*94c30*/  @P5 STG.E.U16 desc[UR10][R22.64], R8 ;  /* 0x0000000816005986 */ /* 0x0003e4000c10150a */
[----:B-1----:R-:W1:Y:S02]  /*94c40*/  LDC R16, c[0x0][0x248] ;  /* 0x00009200ff107b82 */ /* 0x002e640000000800 */
[----:B------:R-:W3:Y:S01]  /*94c50*/  LDL.LU R27, [R1+0x198] ;  /* 0x00019800011b7983 */ /* 0x000ee20000300800 */
[----:B------:R-:W-:-:S04]  /*94c60*/  LEA R22, P5, R4, R0, 0x1 ;  /* 0x0000000004167211 */ /* 0x000fc800078a08ff */
[----:B------:R-:W-:Y:S02]  /*94c70*/  LEA.HI.X.SX32 R23, R4, R2, 0x1, P5 ;  /* 0x0000000204177211 */ /* 0x000fe400028f0eff */
[----:B------:R-:W-:Y:S01]  /*94c80*/  ISETP.LT.AND P5, PT, R17, UR4, !P0 ;  /* 0x0000000411007c0c */ /* 0x000fe2000c7a1270 */
[----:B------:R-:W-:Y:S01]  /*94c90*/  ULDC UR4, c[0x0][0x22c] ;  /* 0x00008b0000047ab9 */ /* 0x000fe20000000800 */
[----:B------:R-:W3:Y:S04]  /*94ca0*/  LDL.LU R17, [R1+0x3030] ;  /* 0x0030300001117983 */ /* 0x000ee80000300800 */
[----:B------:R-:W3:Y:S01]  /*94cb0*/  LDL.LU R29, [R1+0xa0] ;  /* 0x0000a000011d7983 */ /* 0x000ee20000300800 */
[----:B------:R-:W-:-:S04]  /*94cc0*/  LEA R20, P6, R3, R0, 0x1 ;  /* 0x0000000003147211 */ /* 0x000fc800078c08ff */
[----:B------:R-:W-:Y:S01]  /*94cd0*/  LEA.HI.X.SX32 R21, R3, R2, 0x1, P6 ;  /* 0x0000000203157211 */ /* 0x000fe200030f0eff */
[----:B------:R-:W-:-:S04]  /*94ce0*/  IMAD R3, R28, 0x4, R4 ;  /* 0x000000041c037824 */ /* 0x000fc800078e0204 */
[----:B------:R-:W-:Y:S01]  /*94cf0*/  IMAD R4, R28, 0x4, R3 ;  /* 0x000000041c047824 */ /* 0x000fe200078e0203 */
[----:B--2---:R2:W-:Y:S04]  /*94d00*/  @P4 STG.E.U16 desc[UR10][R20.64], R9 ;  /* 0x0000000914004986 */ /* 0x0045e8000c10150a */
[----:B-----5:R5:W-:Y:S01]  /*94d10*/  @P3 STG.E.U16 desc[UR10][R22.64], R13 ;  /* 0x0000000d16003986 */ /* 0x020be2000c10150a */
[CC--:B--2---:R-:W-:Y:S02]  /*94d20*/  LEA R20, P4, R3.reuse, R0.reuse, 0x1 ;  /* 0x0000000003147211 */ /* 0x0c4fe400078808ff */
[----:B-----5:R-:W-:Y:S02]  /*94d30*/  LEA R22, P6, R4, R0, 0x1 ;  /* 0x0000000004167211 */ /* 0x020fe400078c08ff */
[----:B------:R-:W-:-:S02]  /*94d40*/  LEA.HI.X.SX32 R21, R3, R2, 0x1, P4 ;  /* 0x0000000203157211 */ /* 0x000fc400020f0eff */
[----:B------:R-:W-:Y:S01]  /*94d50*/  LEA.HI.X.SX32 R23, R4, R2, 0x1, P6 ;  /* 0x0000000204177211 */ /* 0x000fe200030f0eff */
[----:B------:R-:W-:Y:S01]  /*94d60*/  IMAD R4, R28, 0x4, R4 ;  /* 0x000000041c047824 */ /* 0x000fe200078e0204 */
[----:B----4-:R-:W-:Y:S01]  /*94d70*/  ISETP.LT.AND P4, PT, R24, UR4, !P0 ;  /* 0x0000000418007c0c */ /* 0x010fe2000c781270 */
[----:B------:R-:W-:Y:S01]  /*94d80*/  ULDC UR4, c[0x0][0x22c] ;  /* 0x00008b0000047ab9 */ /* 0x000fe20000000800 */
[----:B---3--:R2:W-:Y:S01]  /*94d90*/  @P2 STG.E.U16 desc[UR10][R20.64], R17 ;  /* 0x0000001114002986 */ /* 0x0085e2000c10150a */
[----:B------:R-:W-:Y:S01]  /*94da0*/  IMAD R3, R28, 0x4, R4 ;  /* 0x000000041c037824 */ /* 0x000fe200078e0204 */
[----:B------:R-:W-:Y:S01]  /*94db0*/  PRMT R13, R13, 0x7632, R13 ;  /* 0x000076320d0d7816 */ /* 0x000fe2000000000d */
[----:B------:R-:W3:Y:S01]  /*94dc0*/  LDC R24, c[0x0][0x248] ;  /* 0x00009200ff187b82 */ /* 0x000ee20000000800 */
[----:B------:R4:W-:Y:S02]  /*94dd0*/  @P1 STG.E.U16 desc[UR10][R22.64], R5 ;  /* 0x0000000516001986 */ /* 0x0009e4000c10150a */
[----:B------:R-:W-:-:S02]  /*94de0*/  LEA R8, P6, R3, R0, 0x1 ;  /* 0x0000000003087211 */ /* 0x000fc400078c08ff */
[----:B--2---:R-:W-:-:S04]  /*94df0*/  LEA R20, P1, R4, R0, 0x1 ;  /* 0x0000000004147211 */ /* 0x004fc800078208ff */
[-C--:B------:R-:W-:Y:S02]  /*94e00*/  LEA.HI.X.SX32 R21, R4, R2.reuse, 0x1, P1 ;  /* 0x0000000204157211 */ /* 0x080fe400008f0eff */
[----:B----4-:R-:W-:Y:S01]  /*94e10*/  PRMT R5, R9, 0x7632, R5 ;  /* 0x0000763209057816 */ /* 0x010fe20000000005 */
[----:B------:R-:W-:Y:S01]  /*94e20*/  IMAD R4, R28, 0x4, R3 ;  /* 0x000000041c047824 */ /* 0x000fe200078e0203 */
[----:B------:R-:W-:Y:S01]  /*94e30*/  LEA.HI.X.SX32 R9, R3, R2, 0x1, P6 ;  /* 0x0000000203097211 */ /* 0x000fe200030f0eff */
[----:B------:R-:W2:Y:S01]  /*94e40*/  LDC R22, c[0x0][0x248] ;  /* 0x00009200ff167b82 */ /* 0x000ea20000000800 */
[----:B------:R-:W-:Y:S01]  /*94e50*/  ISETP.LT.AND P3, PT, R25, UR5, !P0 ;  /* 0x0000000519007c0c */ /* 0x000fe2000c761270 */
[----:B------:R4:W-:Y:S01]  /*94e60*/  @P5 STG.E.U16 desc[UR10][R20.64], R5 ;  /* 0x0000000514005986 */ /* 0x0009e2000c10150a */
[----:B------:R-:W-:Y:S01]  /*94e70*/  ISETP.LT.AND P2, PT, R26, UR4, !P0 ;  /* 0x000000041a007c0c */ /* 0x000fe2000c741270 */
[----:B------:R-:W-:Y:S01]  /*94e80*/  ULDC UR4, c[0x0][0x22c] ;  /* 0x00008b0000047ab9 */ /* 0x000fe20000000800 */
[----:B------:R-:W-:Y:S01]  /*94e90*/  PRMT R17, R17, 0x7632, R17 ;  /* 0x0000763211117816 */ /* 0x000fe20000000011 */
[----:B------:R5:W-:Y:S01]  /*94ea0*/  @P4 STG.E.U16 desc[UR10][R8.64], R13 ;  /* 0x0000000d08004986 */ /* 0x000be2000c10150a */
[----:B------:R-:W-:Y:S01]  /*94eb0*/  ISETP.LT.AND P1, PT, R27, UR4, !P0 ;  /* 0x000000041b007c0c */ /* 0x000fe2000c721270 */
[----:B------:R-:W-:Y:S01]  /*94ec0*/  ULDC UR4, c[0x0][0x248] ;  /* 0x0000920000047ab9 */ /* 0x000fe20000000800 */
[----:B------:R-:W-:Y:S01]  /*94ed0*/  ULDC UR5, c[0x0][0x22c] ;  /* 0x00008b0000057ab9 */ /* 0x000fe20000000800 */
[----:B------:R-:W-:Y:S01]  /*94ee0*/  IMAD R3, R29, UR4, RZ ;  /* 0x000000041d037c24 */ /* 0x000fe2000f8e02ff */
[----:B------:R-:W-:Y:S01]  /*94ef0*/  ULDC UR4, c[0x0][0x22c] ;  /* 0x00008b0000047ab9 */ /* 0x000fe20000000800 */
[----:B----4-:R-:W4:Y:S01]  /*94f00*/  LDC R21, c[0x0][0x248] ;  /* 0x00009200ff157b82 */ /* 0x010f220000000800 */
[----:B-----5:R-:W-:-:S04]  /*94f10*/  LEA R8, P4, R4, R0, 0x1 ;  /* 0x0000000004087211 */ /* 0x020fc800078808ff */
[----:B------:R-:W-:Y:S01]  /*94f20*/  LEA.HI.X.SX32 R9, R4, R2, 0x1, P4 ;  /* 0x0000000204097211 */ /* 0x000fe200020f0eff */
[----:B0-----:R-:W-:Y:S02]  /*94f30*/  IMAD R12, R12, 0x8, R4 ;  /* 0x000000080c0c7824 */ /* 0x001fe400078e0204 */
[----:B------:R-:W0:Y:S02]  /*94f40*/  LDC R20, c[0x0][0x248] ;  /* 0x00009200ff147b82 */ /* 0x000e240000000800 */
[----:B------:R5:W-:Y:S01]  /*94f50*/  @P3 STG.E.U16 desc[UR10][R8.64], R17 ;  /* 0x0000001108003986 */ /* 0x000be2000c10150a */
[----:B------:R-:W-:Y:S01]  /*94f60*/  ISETP.LT.AND P4, PT, R14, UR6, !P0 ;  /* 0x000000060e007c0c */ /* 0x000fe2000c781270 */
[----:B------:R-:W-:Y:S01]  /*94f70*/  ULDC UR6, c[0x0][0x22c] ;  /* 0x00008b0000067ab9 */ /* 0x000fe20000000800 */
[----:B------:R-:W-:Y:S01]  /*94f80*/  ISETP.LT.AND P5, PT, R29, UR5, !P0 ;  /* 0x000000051d007c0c */ /* 0x000fe2000c7a1270 */
[----:B------:R-:W3:Y:S01]  /*94f90*/  LDL.LU R14, [R1+0x302c] ;  /* 0x00302c00010e7983 */ /* 0x000ee20000300800 */
[----:B------:R-:W-:Y:S01]  /*94fa0*/  LEA R4, P6, R12, R0, 0x1 ;  /* 0x000000000c047211 */ /* 0x000fe200078c08ff */
[----:B------:R-:W-:-:S02]  /*94fb0*/  ULDC UR5, c[0x0][0x22c] ;  /* 0x00008b0000057ab9 */ /* 0x000fc40000000800 */
[----:B------:R-:W2:Y:S01]  /*94fc0*/  LDL.LU R29, [R1+0x1ac] ;  /* 0x0001ac00011d7983 */ /* 0x000ea20000300800 */
[C---:B-----5:R-:W-:Y:S01]  /*94fd0*/  LEA R8, P3, R3.reuse, R0, 0x1 ;  /* 0x0000000003087211 */ /* 0x060fe200078608ff */
[----:B------:R-:W5:Y:S03]  /*94fe0*/  LDC R17, c[0x0][0x248] ;  /* 0x00009200ff117b82 */ /* 0x000f660000000800 */
[----:B------:R-:W-:Y:S02]  /*94ff0*/  LEA.HI.X.SX32 R9, R3, R2, 0x1, P3 ;  /* 0x0000000203097211 */ /* 0x000fe400018f0eff */
[----:B------:R-:W-:Y:S01]  /*95000*/  ISETP.LT.AND P3, PT, R10, UR4, !P0 ;  /* 0x000000040a007c0c */ /* 0x000fe2000c761270 */
[----:B------:R-:W-:Y:S01]  /*95010*/  ULDC UR4, c[0x0][0x22c] ;  /* 0x00008b0000047ab9 */ /* 0x000fe20000000800 */
[----:B------:R-:W5:Y:S01]  /*95020*/  LDL.LU R10, [R1+0x3028] ;  /* 0x00302800010a7983 */ /* 0x000f620000300800 */
[----:B------:R-:W-:-:S02]  /*95030*/  PRMT R13, R5, 0x7632, R13 ;  /* 0x00007632050d7816 */ /* 0x000fc4000000000d */
[----:B------:R-:W-:Y:S01]  /*95040*/  LEA.HI.X.SX32 R5, R12, R2, 0x1, P6 ;  /* 0x000000020c057211 */ /* 0x000fe200030f0eff */
[----:B------:R-:W2:Y:S04]  /*95050*/  LDL.LU R26, [R1+0x1b0] ;  /* 0x0001b000011a7983 */ /* 0x000ea80000300800 */
[----:B------:R1:W-:Y:S01]  /*95060*/  @P5 STG.E.U16 desc[UR10][R8.64], R13 ;  /* 0x0000000d08005986 */ /* 0x0003e2000c10150a */
[----:B------:R-:W-:Y:S01]  /*95070*/  ISETP.LT.AND P5, PT, R6, UR4, !P0 ;  /* 0x0000000406007c0c */ /* 0x000fe2000c7a1270 */
[----:B------:R-:W-:Y:S02]  /*95080*/  ULDC UR4, c[0x0][0x22c] ;  /* 0x00008b0000047ab9 */ /* 0x000fe40000000800 */
[----:B------:R-:W2:Y:S04]  /*95090*/  LDL.LU R27, [R1+0x1b4] ;  /* 0x0001b400011b7983 */ /* 0x000ea80000300800 */
[----:B------:R-:W2:Y:S04]  /*950a0*/  LDL.LU R6, [R1+0x3024] ;  /* 0x0030240001067983 */ /* 0x000ea80000300800 */
[----:B------:R-:W2:Y:S01]  /*950b0*/  LDL.LU R28, [R1+0x1b8] ;  /* 0x0001b800011c7983 */ /* 0x000ea20000300800 */
[----:B----4-:R-:W-:Y:S01]  /*950c0*/  IMAD R3, R21, 0x4, R12 ;  /* 0x0000000415037824 */ /* 0x010fe200078e020c */
[----:B-1----:R-:W1:Y:S04]  /*950d0*/  LDC R13, c[0x0][0x248] ;  /* 0x00009200ff0d7b82 */ /* 0x002e680000000800 */
[----:B------:R-:W-:-:S04]  /*950e0*/  LEA R8, P6, R3, R0, 0x1 ;  /* 0x0000000003087211 */ /* 0x000fc800078c08ff */
[----:B------:R-:W-:Y:S01]  /*950f0*/  LEA.HI.X.SX32 R9, R3, R2, 0x1, P6 ;  /* 0x0000000203097211 */ /* 0x000fe200030f0eff */
[----:B0-----:R-:W-:Y:S01]  /*95100*/  IMAD R3, R20, 0x4, R3 ;  /* 0x0000000414037824 */ /* 0x001fe200078e0203 */
[----:B------:R-:W0:Y:S08]  /*95110*/  LDC R12, c[0x0][0x248] ;  /* 0x00009200ff0c7b82 */ /* 0x000e300000000800 */
[----:B------:R-:W4:Y:S01]  /*95120*/  LDC R20, c[0x0][0x248] ;  /* 0x00009200ff147b82 */ /* 0x000f220000000800 */
[----:B-----5:R5:W-:Y:S01]  /*95130*/  @P2 STG.E.U16 desc[UR10][R4.64], R10 ;  /* 0x0000000a04002986 */ /* 0x020be2000c10150a */
[----:B------:R-:W-:Y:S01]  /*95140*/  ISETP.LT.AND P2, PT, R18, UR4, !P0 ;  /* 0x0000000412007c0c */ /* 0x000fe2000c741270 */
[----:B------:R-:W-:-:S02]  /*95150*/  ULDC UR4, c[0x0][0x22c] ;  /* 0x00008b0000047ab9 */ /* 0x000fc40000000800 */
[----:B------:R-:W4:Y:S04]  /*95160*/  LDL.LU R18, [R1+0x3020] ;  /* 0x0030200001127983 */ /* 0x000f280000300800 */
[----:B---3--:R3:W-:Y:S01]  /*95170*/  @P1 STG.E.U16 desc[UR10][R8.64], R14 ;  /* 0x0000000e08001986 */ /* 0x0087e2000c10150a */
[----:B-----5:R-:W-:-:S04]  /*95180*/  LEA R4, P1, R3, R0, 0x1 ;  /* 0x0000000003047211 */ /* 0x020fc800078208ff */
[----:B------:R-:W-:Y:S02]  /*95190*/  LEA.HI.X.SX32 R5, R3, R2, 0x1, P1 ;  /* 0x0000000203057211 */ /* 0x000fe400008f0eff */
[----:B--2---:R-:W-:Y:S01]  /*951a0*/  ISETP.LT.AND P1, PT, R29, UR4, !P0 ;  /* 0x000000041d007c0c */ /* 0x004fe2000c721270 */
[----:B------:R-:W-:Y:S01]  /*951b0*/  ULDC UR4, c[0x0][0x22c] ;  /* 0x00008b0000047ab9 */ /* 0x000fe20000000800 */
[----:B------:R-:W2:Y:S01]  /*951c0*/  LDL.LU R29, [R1+0x1bc] ;  /* 0x0001bc00011d7983 */ /* 0x000ea20000300800 */
[----:B---3--:R-:W-:Y:S01]  /*951d0*/  IMAD R9, R16, 0x4, R3 ;  /* 0x0000000410097824 */ /* 0x008fe200078e0203 */
[----:B------:R-:W-:Y:S01]  /*951e0*/  PRMT R10, R10, 0x7632, R10 ;  /* 0x000076320a0a7816 */ /* 0x000fe2000000000a */
[----:B------:R-:W3:Y:S03]  /*951f0*/  LDC R16, c[0x0][0x248] ;  /* 0x00009200ff107b82 */ /* 0x000ee60000000800 */
[----:B------:R-:W-:Y:S01]  /*95200*/  LEA R8, P6, R9, R0, 0x1 ;  /* 0x0000000009087211 */ /* 0x000fe200078c08ff */
[----:B------:R-:W-:-:S03]  /*95210*/  IMAD R3, R17, 0x4, R9 ;  /* 0x0000000411037824 */ /* 0x000fc600078e0209 */
[----:B------:R-:W-:Y:S01]  /*95220*/  LEA.HI.X.SX32 R9, R9, R2, 0x1, P6 ;  /* 0x0000000209097211 */ /* 0x000fe200030f0eff */
[----:B------:R-:W5:Y:S01]  /*95230*/  LDC R17, c[0x0][0x248] ;  /* 0x00009200ff117b82 */ /* 0x000f620000000800 */
[----:B------:R-:W-:Y:S01]  /*95240*/  PRMT R14, R14, 0x7632, R14 ;  /* 0x000076320e0e7816 */ /* 0x000fe2000000000e */
[----:B----4-:R4:W-:Y:S04]  /*95250*/  @P4 STG.E.U16 desc[UR10][R4.64], R18 ;  /* 0x0000001204004986 */ /* 0x0109e8000c10150a */
[----:B------:R1:W-:Y:S01]  /*95260*/  @P3 STG.E.U16 desc[UR10][R8.64], R6 ;  /* 0x0000000608003986 */ /* 0x0003e2000c10150a */
[----:B----4-:R-:W-:Y:S01]  /*95270*/  LEA R4, P6, R3, R0, 0x1 ;  /* 0x0000000003047211 */ /* 0x010fe200078c08ff */
[----:B-1----:R-:W-:-:S03]  /*95280*/  IMAD R9, R13, 0x4, R3 ;  /* 0x000000040d097824 */ /* 0x002fc600078e0203 */
[----:B------:R-:W-:Y:S01]  /*95290*/  LEA.HI.X.SX32 R5, R3, R2, 0x1, P6 ;  /* 0x0000000203057211 */ /* 0x000fe200030f0eff */
[----:B------:R-:W1:Y:S01]  /*952a0*/  LDC R13, c[0x0][0x248] ;  /* 0x00009200ff0d7b82 */ /* 0x000e620000000800 */
[----:B0-----:R-:W-:Y:S01]  /*952b0*/  IMAD R3, R12, 0x4, R9 ;  /* 0x000000040c037824 */ /* 0x001fe200078e0209 */
[C---:B------:R-:W-:Y:S02]  /*952c0*/  LEA R8, P6, R9.reuse, R0, 0x1 ;  /* 0x0000000009087211 */ /* 0x040fe400078c08ff */
[----:B------:R0:W-:Y:S02]  /*952d0*/  @P5 STG.E.U16 desc[UR10][R4.64], R10 ;  /* 0x0000000a04005986 */ /* 0x0001e4000c10150a */
[----:B------:R-:W-:Y:S02]  /*952e0*/  LEA.HI.X.SX32 R9, R9, R2, 0x1, P6 ;  /* 0x0000000209097211 */ /* 0x000fe400030f0eff */
[----:B------:R-:W4:Y:S01]  /*952f0*/  LDC R12, c[0x0][0x248] ;  /* 0x00009200ff0c7b82 */ /* 0x000f220000000800 */
[----:B------:R-:W-:Y:S01]  /*95300*/  ISETP.LT.AND P4, PT, R26, UR4, !P0 ;  /* 0x000000041a007c0c */ /* 0x000fe2000c781270 */
[----:B------:R-:W-:Y:S01]  /*95310*/  ULDC UR4, c[0x0][0x22c] ;  /* 0x00008b0000047ab9 */ /* 0x000fe20000000800 */
[----:B------:R-:W-:-:S02]  /*95320*/  PRMT R18, R18, 0x7632, R18 ;  /* 0x0000763212127816 */ /* 0x000fc40000000012 */
[----:B0-----:R-:W-:Y:S02]  /*95330*/  LEA R4, P6, R3, R0, 0x1 ;  /* 0x0000000003047211 */ /* 0x001fe400078c08ff */
[----:B------:R-:W-:Y:S01]  /*95340*/  ISETP.LT.AND P3, PT, R27, UR4, !P0 ;  /* 0x000000041b007c0c */ /* 0x000fe2000c761270 */
[----:B------:R-:W-:Y:S01]  /*95350*/  ULDC UR4, c[0x0][0x22c] ;  /* 0x00008b0000047ab9 */ /* 0x000fe20000000800 */
[----:B------:R-:W-:Y:S01]  /*95360*/  LEA.HI.X.SX32 R5, R3, R2, 0x1, P6 ;  /* 0x0000000203057211 */ /* 0x000fe200030f0eff */
[----:B------:R-:W-:Y:S01]  /*95370*/  IMAD R3, R20, 0x4, R3 ;  /* 0x0000000414037824 */ /* 0x000fe200078e0203 */
[----:B------:R0:W-:Y:S01]  /*95380*/  @P2 STG.E.U16 desc[UR10][R8.64], R14 ;  /* 0x0000000e08002986 */ /* 0x0001e2000c10150a */
[----:B------:R-:W-:Y:S01]  /*95390*/  ISETP.LT.AND P5, PT, R28, UR4, !P0 ;  /* 0x000000041c007c0c */ /* 0x000fe2000c7a1270 */
[----:B------:R-:W-:Y:S02]  /*953a0*/  ULDC UR4, c[0x0][0x22c] ;  /* 0x00008b0000047ab9 */ /* 0x000fe40000000800 */
[----:B------:R3:W-:Y:S01]  /*953b0*/  @P1 STG.E.U16 desc[UR10][R4.64], R18 ;  /* 0x0000001204001986 */ /* 0x0007e2000c10150a */
[----:B--2---:R-:W-:Y:S01]  /*953c0*/  ISETP.LT.AND P2, PT, R29, UR4, !P0 ;  /* 0x000000041d007c0c */ /* 0x004fe2000c741270 */
[----:B------:R-:W-:Y:S01]  /*953d0*/  ULDC UR4, c[0x0][0x22c] ;  /* 0x00008b0000047ab9 */ /* 0x000fe20000000800 */
[----:B------:R-:W-:Y:S01]  /*953e0*/  PRMT R6, R6, 0x7632, R6 ;  /* 0x0000763206067816 */ /* 0x000fe20000000006 */
[----:B-----5:R-:W-:Y:S01]  /*953f0*/  IMAD R10, R17, 0x4, R3 ;  /* 0x00000004110a7824 */ /* 0x020fe200078e0203 */
[----:B0-----:R-:W0:Y:S01]  /*95400*/  LDC R14, c[0x0][0x248] ;  /* 0x00009200ff0e7b82 */ /* 0x001e220000000800 */
[----:B---3--:R-:W-:-:S04]  /*95410*/  LEA R4, P1, R3, R0, 0x1 ;  /* 0x0000000003047211 */ /* 0x008fc800078208ff */
[----:B------:R-:W-:Y:S02]  /*95420*/  LEA.HI.X.SX32 R5, R3, R2, 0x1, P1 ;  /* 0x0000000203057211 */ /* 0x000fe400008f0eff */
[----:B------:R-:W-:Y:S01]  /*95430*/  ISETP.LT.AND P1, PT, R11, UR4, !P0 ;  /* 0x000000040b007c0c */ /* 0x000fe2000c721270 */
[----:B------:R-:W-:Y:S01]  /*95440*/  ULDC UR4, c[0x0][0x22c] ;  /* 0x00008b0000047ab9 */ /* 0x000fe20000000800 */
[----:B------:R-:W2:Y:S04]  /*95450*/  LDL.LU R11, [R1+0x301c] ;  /* 0x00301c00010b7983 */ /* 0x000ea80000300800 */
[----:B------:R3:W-:Y:S01]  /*95460*/  @P4 STG.E.U16 desc[UR10][R4.64], R6 ;  /* 0x0000000604004986 */ /* 0x0007e2000c10150a */
[----:B------:R-:W-:Y:S01]  /*95470*/  ISETP.LT.AND P4, PT, R15, UR4, !P0 ;  /* 0x000000040f007c0c */ /* 0x000fe2000c781270 */
[----:B------:R-:W-:-:S02]  /*95480*/  ULDC UR4, c[0x0][0x22c] ;  /* 0x00008b0000047ab9 */ /* 0x000fc40000000800 */
[----:B------:R-:W5:Y:S04]  /*95490*/  LDL.LU R29, [R1+0x1d0] ;  /* 0x0001d000011d7983 */ /* 0x000f680000300800 */
[----:B------:R-:W4:Y:S01]  /*954a0*/  LDL.LU R15, [R1+0x3018] ;  /* 0x00301800010f7983 */ /* 0x000f220000300800 */
[----:B------:R-:W-:-:S03]  /*954b0*/  LEA R8, P6, R10, R0, 0x1 ;  /* 0x000000000a087211 */ /* 0x000fc600078c08ff */
[----:B------:R-:W5:Y:S01]  /*954c0*/  LDL.LU R26, [R1+0x1d4] ;  /* 0x0001d400011a7983 */ /* 0x000f620000300800 */
[----:B------:R-:W-:Y:S01]  /*954d0*/  LEA.HI.X.SX32 R9, R10, R2, 0x1, P6 ;  /* 0x000000020a097211 */ /* 0x000fe200030f0eff */
[----:B------:R-:W-:Y:S02]  /*954e0*/  IMAD R10, R16, 0x4, R10 ;  /* 0x00000004100a7824 */ /* 0x000fe400078e020a */
[----:B------:R-:W5:Y:S04]  /*954f0*/  LDL.LU R28, [R1+0x1d8] ;  /* 0x0001d800011c7983 */ /* 0x000f680000300800 */
[----:B------:R-:W5:Y:S04]  /*95500*/  LDL.LU R25, [R1+0x104] ;  /* 0x0001040001197983 */ /* 0x000f680000300800 */
[----:B--2---:R2:W-:Y:S01]  /*95510*/  @P3 STG.E.U16 desc[UR10][R8.64], R11 ;  /* 0x0000000b08003986 */ /* 0x0045e2000c10150a */
[----:B---3--:R-:W-:-:S04]  /*95520*/  LEA R4, P3, R10, R0, 0x1 ;  /* 0x000000000a047211 */ /* 0x008fc800078608ff */
[----:B------:R-:W-:Y:S02]  /*95530*/  LEA.HI.X.SX32 R5, R10, R2, 0x1, P3 ;  /* 0x000000020a057211 */ /* 0x000fe400018f0eff */
[----:B------:R-:W-:Y:S01]  /*95540*/  ISETP.LT.AND P3, PT, R19, UR4, !P0 ;  /* 0x0000000413007c0c */ /* 0x000fe2000c761270 */
[----:B------:R-:W-:Y:S01]  /*95550*/  ULDC UR4, c[0x0][0x22c] ;  /* 0x00008b0000047ab9 */ /* 0x000fe20000000800 */
[----:B------:R-:W3:Y:S04]  /*95560*/  LDL.LU R19, [R1+0x3014] ;  /* 0x0030140001137983 */ /* 0x000ee80000300800 */
[----:B----4-:R4:W-:Y:S01]  /*95570*/  @P5 STG.E.U16 desc[UR10][R4.64], R15 ;  /* 0x0000000f04005986 */ /* 0x0109e2000c10150a */
[----:B------:R-:W-:Y:S01]  /*95580*/  ISETP.LT.AND P5, PT, R7, UR4, !P0 ;  /* 0x0000000407007c0c */ /* 0x000fe2000c7a1270 */
[----:B------:R-:W-:Y:S01]  /*95590*/  IMAD R3, R12, 0x4, R10 ;  /* 0x000000040c037824 */ /* 0x000fe200078e020a */
[----:B------:R-:W-:Y:S01]  /*955a0*/  ULDC UR4, c[0x0][0x22c] ;  /* 0x00008b0000047ab9 */ /* 0x000fe20000000800 */
[----:B------:R-:W5:Y:S01]  /*955b0*/  LDL.LU R27, [R1+0x100] ;  /* 0x00010000011b7983 */ /* 0x000f620000300800 */
[----:B------:R-:W5:Y:S03]  /*955c0*/  LDC R12, c[0x0][0x248] ;  /* 0x00009200ff0c7b82 */ /* 0x000f660000000800 */
[----:B------:R-:W5:Y:S04]  /*955d0*/  LDL.LU R7, [R1+0x3010] ;  /* 0x0030100001077983 */ /* 0x000f680000300800 */
[----:B------:R-:W5:Y:S01]  /*955e0*/  LDL.LU R23, [R1+0x110] ;  /* 0x0001100001177983 */ /* 0x000f620000300800 */
[----:B--2---:R-:W-:-:S04]  /*955f0*/  LEA R8, P6, R3, R0, 0x1 ;  /* 0x0000000003087211 */ /* 0x004fc800078c08ff */
[----:B------:R-:W-:Y:S01]  /*95600*/  LEA.HI.X.SX32 R9, R3, R2, 0x1, P6 ;  /* 0x0000000203097211 */ /* 0x000fe200030f0eff */
[----:B-1----:R-:W-:-:S04]  /*95610*/  IMAD R6, R13, 0x4, R3 ;  /* 0x000000040d067824 */ /* 0x002fc800078e0203 */
[----:B0-----:R-:W-:Y:S01]  /*95620*/  IMAD R3, R14, 0x4, R6 ;  /* 0x000000040e037824 */ /* 0x001fe200078e0206 */
[----:B----4-:R-:W-:-:S04]  /*95630*/  LEA R4, P6, R6, R0, 0x1 ;  /* 0x0000000006047211 */ /* 0x010fc800078c08ff */
[----:B------:R-:W-:Y:S02]  /*95640*/  LEA.HI.X.SX32 R5, R6, R2, 0x1, P6 ;  /* 0x0000000206057211 */ /* 0x000fe400030f0eff */
[----:B------:R-:W-:Y:S01]  /*95650*/  PRMT R11, R11, 0x7632, R11 ;  /* 0x000076320b0b7816 */ /* 0x000fe2000000000b */
[----:B---3--:R0:W-:Y:S01]  /*95660*/  @P2 STG.E.U16 desc[UR10][R8.64], R19 ;  /* 0x0000001308002986 */ /* 0x0081e2000c10150a */
[----:B-----5:R-:W-:Y:S01]  /*95670*/  ISETP.LT.AND P2, PT, R29, UR4, !P0 ;  /* 0x000000041d007c0c */ /* 0x020fe2000c741270 */
[----:B------:R-:W-:Y:S02]  /*95680*/  ULDC UR4, c[0x0][0x22c] ;  /* 0x00008b0000047ab9 */ /* 0x000fe40000000800 */
[----:B------:R-:W2:Y:S01]  /*95690*/  LDL.LU R29, [R1+0x1dc] ;  /* 0x0001dc00011d7983 */ /* 0x000ea20000300800 */
[----:B0-----:R-:W-:-:S04]  /*956a0*/  LEA R8, P6, R3, R0, 0x1 ;  /* 0x0000000003087211 */ /* 0x001fc800078c08ff */
[----:B------:R-:W-:Y:S01]  /*956b0*/  LEA.HI.X.SX32 R9, R3, R2, 0x1, P6 ;  /* 0x0000000203097211 */ /* 0x000fe200030f0eff */
[----:B------:R0:W-:Y:S04]  /*956c0*/  @P1 STG.E.U16 desc[UR10][R4.64], R7 ;  /* 0x0000000704001986 */ /* 0x0001e8000c10150a */
[----:B------:R-:W-:Y:S04]  /*956d0*/  @P4 STG.E.U16 desc[UR10][R8.64], R11 ;  /* 0x0000000b08004986 */ /* 0x000fe8000c10150a */
[----:B------:R-:W1:Y:S01]  /*956e0*/  LDS.128 R8, [R25] ;  /* 0x0000000019087984 */ /* 0x000e620000000c00 */
[----:B0-----:R-:W-:Y:S01]  /*956f0*/  IMAD R5, R12, 0x4, R3 ;  /* 0x000000040c057824 */ /* 0x001fe200078e0203 */
[----:B------:R-:W-:Y:S01]  /*95700*/  ISETP.LT.AND P1, PT, R26, UR4, !P0 ;  /* 0x000000041a007c0c */ /* 0x000fe2000c721270 */
[----:B------:R-:W-:Y:S01]  /*95710*/  ULDC UR4, c[0x0][0x22c] ;  /* 0x00008b0000047ab9 */ /* 0x000fe20000000800 */
[----:B------:R-:W0:Y:S01]  /*95720*/  LDC R26, c[0x0][0x248] ;  /* 0x00009200ff1a7b82 */ /* 0x000e220000000800 */
[----:B------:R-:W-:Y:S01]  /*95730*/  IMAD R24, R24, 0x4, R5 ;  /* 0x0000000418187824 */ /* 0x000fe200078e0205 */
[----:B------:R-:W-:-:S02]  /*95740*/  LEA R4, P6, R5, R0, 0x1 ;  /* 0x0000000005047211 */ /* 0x000fc400078c08ff */
[----:B------:R-:W-:Y:S02]  /*95750*/  PRMT R3, R15, 0x7632, R3 ;  /* 0x000076320f037816 */ /* 0x000fe40000000003 */
[----:B------:R-:W-:Y:S01]  /*95760*/  LEA.HI.X.SX32 R5, R5, R2, 0x1, P6 ;  /* 0x0000000205057211 */ /* 0x000fe200030f0eff */
[----:B------:R-:W3:Y:S01]  /*95770*/  LDS.128 R12, [R27] ;  /* 0x000000001b0c7984 */ /* 0x000ee20000000c00 */
[----:B------:R-:W-:Y:S02]  /*95780*/  LEA R20, P6, R24, R0, 0x1 ;  /* 0x0000000018147211 */ /* 0x000fe400078c08ff */
[----:B------:R-:W-:Y:S01]  /*95790*/  ISETP.LT.AND P4, PT, R28, UR4, !P0 ;  /* 0x000000041c007c0c */ /* 0x000fe2000c781270 */
[----:B------:R-:W-:Y:S01]  /*957a0*/  ULDC UR4, c[0x0][0x248] ;  /* 0x0000920000047ab9 */ /* 0x000fe20000000800 */
[----:B------:R-:W-:Y:S01]  /*957b0*/  PRMT R6, R19, 0x7632, R6 ;  /* 0x0000763213067816 */ /* 0x000fe20000000006 */
[----:B------:R4:W-:Y:S01]  /*957c0*/  @P3 STG.E.U16 desc[UR10][R4.64], R3 ;  /* 0x0000000304003986 */ /* 0x0009e2000c10150a */
[----:B------:R-:W-:Y:S01]  /*957d0*/  LEA.HI.X.SX32 R21, R24, R2, 0x1, P6 ;  /* 0x0000000218157211 */ /* 0x000fe200030f0eff */
[----:B------:R-:W5:Y:S01]  /*957e0*/  LDC R28, c[0x0][0x248] ;  /* 0x00009200ff1c7b82 */ /* 0x000f620000000800 */
[----:B------:R-:W-:Y:S01]  /*957f0*/  ISETP.LT.AND P3, PT, R23, UR5, !P0 ;  /* 0x0000000517007c0c */ /* 0x000fe2000c761270 */
[----:B------:R-:W-:Y:S01]  /*95800*/  IMAD R24, R22, 0x8, R24 ;  /* 0x0000000816187824 */ /* 0x000fe200078e0218 */
[----:B------:R-:W-:Y:S01]  /*95810*/  PRMT R7, R7, 0x7632, R7 ;  /* 0x0000763207077816 */ /* 0x000fe20000000007 */
[----:B------:R-:W-:Y:S01]  /*95820*/  @P5 STG.E.U16 desc[UR10][R20.64], R6 ;  /* 0x0000000614005986 */ /* 0x000fe2000c10150a */
[----:B------:R-:W-:-:S03]  /*95830*/  ULDC UR5, c[0x0][0x22c] ;  /* 0x00008b0000057ab9 */ /* 0x000fc60000000800 */
[----:B------:R1:W3:Y:S01]  /*95840*/  LDS.128 R16, [R25+0x200] ;  /* 0x0002000019107984 */ /* 0x0002e20000000c00 */
[----:B----4-:R-:W-:Y:S01]  /*95850*/  IMAD R3, R23, UR4, RZ ;  /* 0x0000000417037c24 */ /* 0x010fe2000f8e02ff */
[----:B------:R-:W-:Y:S02]  /*95860*/  ULDC UR4, c[0x0][0x22c] ;  /* 0x00008b0000047ab9 */ /* 0x000fe40000000800 */
[----:B------:R4:W3:Y:S02]  /*95870*/  LDS.128 R20, [R27+0x200] ;  /* 0x000200001b147984 */ /* 0x0008e40000000c00 */
[CC--:B------:R-:W-:Y:S01]  /*95880*/  LEA R4, P5, R3.reuse, R0.reuse, 0x1 ;  /* 0x0000000003047211 */ /* 0x0c0fe200078a08ff */
[----:B-1----:R-:W1:Y:S01]  /*95890*/  LDC R25, c[0x0][0x248] ;  /* 0x00009200ff197b82 */ /* 0x002e620000000800 */
[----:B------:R-:W-:Y:S02]  /*958a0*/  LEA R6, P6, R24, R0, 0x1 ;  /* 0x0000000018067211 */ /* 0x000fe400078c08ff */
[----:B------:R-:W-:Y:S01]  /*958b0*/  LEA.HI.X.SX32 R5, R3, R2, 0x1, P5 ;  /* 0x0000000203057211 */ /* 0x000fe200028f0eff */
[----:B0-----:R-:W-:-:S04]  /*958c0*/  IMAD R3, R26, 0x4, R24 ;  /* 0x000000041a037824 */ /* 0x001fc800078e0218 */
[----:B------:R0:W-:Y:S01]  /*958d0*/  @P3 STG.E.U16 desc[UR10][R4.64], R7 ;  /* 0x0000000704003986 */ /* 0x0001e2000c10150a */
[----:B----4-:R-:W4:Y:S01]  /*958e0*/  LDC R27, c[0x0][0x248] ;  /* 0x00009200ff1b7b82 */ /* 0x010f220000000800 */
[----:B0-----:R-:W-:-:S05]  /*958f0*/  LEA.HI.X.SX32 R7, R24, R2, 0x1, P6 ;  /* 0x0000000218077211 */ /* 0x001fca00030f0eff */
[----:B------:R0:W-:Y:S01]  /*95900*/  @P2 STG.E.U16 desc[UR10][R6.64], R8 ;  /* 0x0000000806002986 */ /* 0x0001e2000c10150a */
[----:B--2---:R-:W-:Y:S01]  /*95910*/  ISETP.LT.AND P5, PT, R29, UR4, !P0 ;  /* 0x000000041d007c0c */ /* 0x004fe2000c7a1270 */
[----:B------:R-:W-:Y:S02]  /*95920*/  ULDC UR4, c[0x0][0x22c] ;  /* 0x00008b0000047ab9 */ /* 0x000fe40000000800 */
[----:B------:R-:W2:Y:S04]  /*95930*/  LDL.LU R29, [R1+0x1f0] ;  /* 0x0001f000011d7983 */ /* 0x000ea80000300800 */
[----:B------:R-:W4:Y:S04]  /*95940*/  LDL.LU R26, [R1+0x1e0] ;  /* 0x0001e000011a7983 */ /* 0x000f280000300800 */
[----:B------:R-:W2:Y:S04]  /*95950*/  LDL.LU R24, [R1+0x1ec] ;  /* 0x0001ec0001187983 */ /* 0x000ea80000300800 */
[----:B0-----:R-:W2:Y:S04]  /*95960*/  LDL.LU R7, [R1+0x1e4] ;  /* 0x0001e40001077983 */ /* 0x001ea80000300800 */
[----:B------:R-:W2:Y:S01]  /*95970*/  LDL.LU R6, [R1+0x1e8] ;  /* 0x0001e80001067983 */ /* 0x000ea20000300800 */
[----:B------:R-:W-:-:S04]  /*95980*/  LEA R4, P6, R3, R0, 0x1 ;  /* 0x0000000003047211 */ /* 0x000fc800078c08ff */
[----:B------:R-:W-:Y:S01]  /*95990*/  LEA.HI.X.SX32 R5, R3, R2, 0x1, P6 ;  /* 0x0000000203057211 */ /* 0x000fe200030f0eff */
[----:B-----5:R-:W-:Y:S02]  /*959a0*/  IMAD R3, R28, 0x4, R3 ;  /* 0x000000041c037824 */ /* 0x020fe400078e0203 */
[----:B------:R-:W5:Y:S04]  /*959b0*/  LDL.LU R28, [R1+0x1f8] ;  /* 0x0001f800011c7983 */ /* 0x000f680000300800 */
[----:B---3--:R0:W-:Y:S02]  /*959c0*/  @P1 STG.E.U16 desc[UR10][R4.64], R12 ;  /* 0x0000000c04001986 */ /* 0x0081e4000c10150a */
[----:B0-----:R-:W-:-:S04]  /*959d0*/  LEA R4, P6, R3, R0, 0x1 ;  /* 0x0000000003047211 */ /* 0x001fc800078c08ff */
[----:B------:R-:W-:Y:S02]  /*959e0*/  LEA.HI.X.SX32 R5, R3, R2, 0x1, P6 ;  /* 0x0000000203057211 */ /* 0x000fe400030f0eff */
[----:B----4-:R-:W-:Y:S01]  /*959f0*/  ISETP.LT.AND P3, PT, R26, UR4, !P0 ;  /* 0x000000041a007c0c */ /* 0x010fe2000c761270 */
[----:B------:R-:W-:Y:S01]  /*95a00*/  ULDC UR4, c[0x0][0x22c] ;  /* 0x00008b0000047ab9 */ /* 0x000fe20000000800 */
[----:B------:R-:W0:Y:S01]  /*95a10*/  LDC R26, c[0x0][0x248] ;  /* 0x00009200ff1a7b82 */ /* 0x000e220000000800 */
[----:B--2---:R-:W-:Y:S01]  /*95a20*/  ISETP.LT.AND P2, PT, R7, UR4, !P0 ;  /* 0x0000000407007c0c */ /* 0x004fe2000c741270 */
[----:B-1----:R-:W-:Y:S01]  /*95a30*/  IMAD R7, R25, 0x4, R3 ;  /* 0x0000000419077824 */ /* 0x002fe200078e0203 */
[----:B------:R-:W-:Y:S01]  /*95a40*/  ULDC UR4, c[0x0][0x22c] ;  /* 0x00008b0000047ab9 */ /* 0x000fe20000000800 */
[----:B------:R1:W-:Y:S01]  /*95a50*/  @P4 STG.E.U16 desc[UR10][R4.64], R16 ;  /* 0x0000001004004986 */ /* 0x0003e2000c10150a */
[----:B------:R-:W-:Y:S01]  /*95a60*/  PRMT R8, R8, 0x7632, R8 ;  /* 0x0000763208087816 */ /* 0x000fe20000000008 */
[----:B------:R-:W-:Y:S01]  /*95a70*/  IMAD R3, R27, 0x4, R7 ;  /* 0x000000041b037824 */ /* 0x000fe200078e0207 */
[----:B------:R-:W-:Y:S01]  /*95a80*/  PRMT R12, R12, 0x7632, R12 ;  /* 0x000076320c0c7816 */ /* 0x000fe2000000000c */
[----:B------:R-:W2:Y:S01]  /*95a90*/  LDL.LU R27, [R1+0x1f4] ;  /* 0x0001f400011b7983 */ /* 0x000ea20000300800 */
[----:B------:R-:W-:Y:S01]  /*95aa0*/  ISETP.LT.AND P1, PT, R6, UR4, !P0 ;  /* 0x0000000406007c0c */ /* 0x000fe2000c721270 */
[----:B------:R-:W-:Y:S01]  /*95ab0*/  ULDC UR4, c[0x0][0x22c] ;  /* 0x00008b0000047ab9 */ /* 0x000fe20000000800 */
[C---:B------:R-:W-:Y:S01]  /*95ac0*/  LEA R6, P6, R7.reuse, R0, 0x1 ;  /* 0x0000000007067211 */ /* 0x040fe200078c08ff */
[----:B------:R-:W3:Y:S03]  /*95ad0*/  LDC R25, c[0x0][0x248] ;  /* 0x00009200ff197b82 */ /* 0x000ee60000000800 */
[----:B------:R-:W-:-:S02]  /*95ae0*/  LEA.HI.X.SX32 R7, R7, R2, 0x1, P6 ;  /* 0x0000000207077211 */ /* 0x000fc400030f0eff */
[----:B-1----:R-:W-:-:S03]  /*95af0*/  LEA R4, P6, R3, R0, 0x1 ;  /* 0x0000000003047211 */ /* 0x002fc600078c08ff */
[----:B------:R0:W-:Y:S01]  /*95b00*/  @P5 STG.E.U16 desc[UR10][R6.64], R20 ;  /* 0x0000001406005986 */ /* 0x0001e2000c10150a */
[----:B------:R-:W-:Y:S02]  /*95b10*/  LEA.HI.X.SX32 R5, R3, R2, 0x1, P6 ;  /* 0x0000000203057211 */ /* 0x000fe400030f0eff */
[----:B------:R-:W-:Y:S01]  /*95b20*/  ISETP.LT.AND P4, PT, R24, UR4, !P0 ;  /* 0x0000000418007c0c */ /* 0x000fe2000c781270 */
[----:B------:R-:W-:Y:S01]  /*95b30*/  ULDC UR4, c[0x0][0x22c] ;  /* 0x00008b0000047ab9 */ /* 0x000fe20000000800 */
[----:B------:R-:W1:Y:S01]  /*95b40*/  LDC R24, c[0x0][0x248] ;  /* 0x00009200ff187b82 */ /* 0x000e620000000800 */
[----:B------:R4:W-:Y:S01]  /*95b50*/  @P3 STG.E.U16 desc[UR10][R4.64], R8 ;  /* 0x0000000804003986 */ /* 0x0009e2000c10150a */
[----:B0-----:R-:W-:Y:S01]  /*95b60*/  IMAD R6, R26, 0x4, R3 ;  /* 0x000000041a067824 */ /* 0x001fe200078e0203 */
[----:B------:R-:W-:Y:S01]  /*95b70*/  ISETP.LT.AND P5, PT, R29, UR4, !P0 ;  /* 0x000000041d007c0c */ /* 0x000fe2000c7a1270 */
[----:B------:R-:W-:Y:S01]  /*95b80*/  ULDC UR4, c[0x0][0x22c] ;  /* 0x00008b0000047ab9 */ /* 0x000fe20000000800 */
[----:B------:R-:W3:Y:S03]  /*95b90*/  LDL.LU R29, [R1+0x200] ;  /* 0x00020000011d7983 */ /* 0x000ee60000300800 */
[----:B------:R-:W0:Y:S01]  /*95ba0*/  LDC R3, c[0x0][0x248] ;  /* 0x00009200ff037b82 */ /* 0x000e220000000800 */
[C---:B----4-:R-:W-:Y:S01]  /*95bb0*/  LEA R4, P3, R6.reuse, R0, 0x1 ;  /* 0x0000000006047211 */ /* 0x050fe200078608ff */
[----:B------:R-:W4:Y:S03]  /*95bc0*/  LDL.LU R26, [R1+0x208] ;  /* 0x00020800011a7983 */ /* 0x000f260000300800 */
[----:B------:R-:W-:-:S02]  /*95bd0*/  LEA.HI.X.SX32 R5, R6, R2, 0x1, P3 ;  /* 0x0000000206057211 */ /* 0x000fc400018f0eff */
[----:B-----5:R-:W-:Y:S01]  /*95be0*/  ISETP.LT.AND P3, PT, R28, UR5, !P0 ;  /* 0x000000051c007c0c */ /* 0x020fe2000c761270 */
[----:B------:R-:W5:Y:S01]  /*95bf0*/  LDC R8, c[0x0][0x248] ;  /* 0x00009200ff087b82 */ /* 0x000f620000000800 */
[----:B--2---:R-:W-:Y:S01]  /*95c00*/  ISETP.LT.AND P6, PT, R27, UR4, !P0 ;  /* 0x000000041b007c0c */ /* 0x004fe2000c7c1270 */
[----:B------:R2:W-:Y:S01]  /*95c10*/  @P2 STG.E.U16 desc[UR10][R4.64], R12 ;  /* 0x0000000c04002986 */ /* 0x0005e2000c10150a */
[----:B---3--:R-:W-:Y:S01]  /*95c20*/  IMAD R6, R25, 0x4, R6 ;  /* 0x0000000419067824 */ /* 0x008fe200078e0206 */
[----:B------:R-:W-:Y:S01]  /*95c30*/  PRMT R16, R16, 0x7632, R16 ;  /* 0x0000763210107816 */ /* 0x000fe20000000010 */
[----:B------:R-:W-:Y:S01]  /*95c40*/  ULDC UR4, c[0x0][0x22c] ;  /* 0x00008b0000047ab9 */ /* 0x000fe20000000800 */
[----:B------:R-:W3:Y:S02]  /*95c50*/  LDL.LU R27, [R1+0x20c] ;  /* 0x00020c00011b7983 */ /* 0x000ee40000300800 */
[----:B------:R-:W4:Y:S01]  /*95c60*/  LDC R25, c[0x0][0x248] ;  /* 0x00009200ff197b82 */ /* 0x000f220000000800 */
[----:B------:R-:W-:Y:S01]  /*95c70*/  PRMT R20, R20, 0x7632, R20 ;  /* 0x0000763214147816 */ /* 0x000fe20000000014 */
[----:B------:R-:W-:Y:S01]  /*95c80*/  ULDC UR5, c[0x0][0x22c] ;  /* 0x00008b0000057ab9 */ /* 0x000fe20000000800 */
[----:B------:R-:W3:Y:S04]  /*95c90*/  LDL.LU R28, [R1+0x210] ;  /* 0x00021000011c7983 */ /* 0x000ee80000300800 */
[----:B--2---:R-:W2:Y:S01]  /*95ca0*/  LDL.LU R12, [R1+0x1fc] ;  /* 0x0001fc00010c7983 */ /* 0x004ea20000300800 */
[----:B------:R-:W-:Y:S01]  /*95cb0*/  LEA R4, P2, R6, R0, 0x1 ;  /* 0x0000000006047211 */ /* 0x000fe200078408ff */
[----:B-1----:R-:W-:-:S02]  /*95cc0*/  IMAD R7, R24, 0x4, R6 ;  /* 0x0000000418077824 */ /* 0x002fc400078e0206 */
[----:B------:R-:W1:Y:S01]  /*95cd0*/  LDC R24, c[0x0][0x248] ;  /* 0x00009200ff187b82 */ /* 0x000e620000000800 */
[----:B------:R-:W-:Y:S01]  /*95ce0*/  LEA.HI.X.SX32 R5, R6, R2, 0x1, P2 ;  /* 0x0000000206057211 */ /* 0x000fe200010f0eff */
[----:B0-----:R-:W-:Y:S01]  /*95cf0*/  IMAD R3, R3, 0x4, R7 ;  /* 0x0000000403037824 */ /* 0x001fe200078e0207 */
[----:B------:R-:W-:-:S03]  /*95d00*/  LEA R6, P2, R7, R0, 0x1 ;  /* 0x0000000007067211 */ /* 0x000fc600078408ff */
[----:B------:R0:W-:Y:S01]  /*95d10*/  @P1 STG.E.U16 desc[UR10][R4.64], R16 ;  /* 0x0000001004001986 */ /* 0x0001e2000c10150a */
[----:B------:R-:W-:Y:S02]  /*95d20*/  LEA.HI.X.SX32 R7, R7, R2, 0x1, P2 ;  /* 0x0000000207077211 */ /* 0x000fe400010f0eff */
[C---:B0-----:R-:W-:Y:S01]  /*95d30*/  LEA R4, P2, R3.reuse, R0, 0x1 ;  /* 0x0000000003047211 */ /* 0x041fe200078408ff */
[----:B-----5:R-:W-:Y:S01]  /*95d40*/  IMAD R8, R8, 0x4, R3 ;  /* 0x0000000408087824 */ /* 0x020fe200078e0203 */
[----:B------:R-:W0:Y:S02]  /*95d50*/  LDC R16, c[0x0][0x248] ;  /* 0x00009200ff107b82 */ /* 0x000e240000000800 */
[----:B------:R-:W-:Y:S02]  /*95d60*/  LEA.HI.X.SX32 R5, R3, R2, 0x1, P2 ;  /* 0x0000000203057211 */ /* 0x000fe400010f0eff */
[----:B--2---:R-:W-:Y:S01]  /*95d70*/  ISETP.LT.AND P1, PT, R12, UR4, !P0 ;  /* 0x000000040c007c0c */ /* 0x004fe2000c721270 */
[----:B------:R-:W-:-:S03]  /*95d80*/  ULDC UR4, c[0x0][0x22c] ;  /* 0x00008b0000047ab9 */ /* 0x000fc60000000800 */
[----:B------:R-:W2:Y:S01]  /*95d90*/  LDC R12, c[0x0][0x248] ;  /* 0x00009200ff0c7b82 */ /* 0x000ea20000000800 */
[----:B------:R-:W-:Y:S01]  /*95da0*/  ISETP.LT.AND P2, PT, R29, UR4, !P0 ;  /* 0x000000041d007c0c */ /* 0x000fe2000c741270 */
[----:B------:R5:W-:Y:S01]  /*95db0*/  @P4 STG.E.U16 desc[UR10][R6.64], R20 ;  /* 0x0000001406004986 */ /* 0x000be2000c10150a */
[----:B------:R-:W-:-:S03]  /*95dc0*/  ULDC UR4, c[0x0][0x22c] ;  /* 0x00008b0000047ab9 */ /* 0x000fc60000000800 */
[----:B------:R-:W3:Y:S01]  /*95dd0*/  LDL.LU R29, [R1+0x214] ;  /* 0x00021400011d7983 */ /* 0x000ee20000300800 */
[C---:B-----5:R-:W-:Y:S01]  /*95de0*/  LEA R6, P4, R8.reuse, R0, 0x1 ;  /* 0x0000000008067211 */ /* 0x060fe200078808ff */
[----:B------:R-:W5:Y:S03]  /*95df0*/  LDC R20, c[0x0][0x248] ;  /* 0x00009200ff147b82 */ /* 0x000f660000000800 */
[----:B------:R-:W-:Y:S01]  /*95e00*/  LEA.HI.X.SX32 R7, R8, R2, 0x1, P4 ;  /* 0x0000000208077211 */ /* 0x000fe200020f0eff */
[----:B----4-:R-:W-:Y:S01]  /*95e10*/  IMAD R8, R25, 0x4, R8 ;  /* 0x0000000419087824 */ /* 0x010fe200078e0208 */
[----:B------:R4:W-:Y:S03]  /*95e20*/  @P5 STG.E.U16 desc[UR10][R4.64], R9 ;  /* 0x0000000904005986 */ /* 0x0009e6000c10150a */
[----:B-1----:R-:W-:Y:S01]  /*95e30*/  IMAD R3, R24, 0x4, R8 ;  /* 0x0000000418037824 */ /* 0x002fe200078e0208 */
[----:B------:R-:W5:Y:S04]  /*95e40*/  LDL.LU R25, [R1+0x118] ;  /* 0x0001180001197983 */ /* 0x000f680000300800 */
[----:B------:R1:W-:Y:S01]  /*95e50*/  @P6 STG.E.U16 desc[UR10][R6.64], R13 ;  /* 0x0000000d06006986 */ /* 0x0003e2000c10150a */
[----:B----4-:R-:W-:-:S04]  /*95e60*/  LEA R4, P4, R8, R0, 0x1 ;  /* 0x0000000008047211 */ /* 0x010fc800078808ff */
[----:B------:R-:W-:Y:S02]  /*95e70*/  LEA.HI.X.SX32 R5, R8, R2, 0x1, P4 ;  /* 0x0000000208057211 */ /* 0x000fe400020f0eff */
[----:B-1----:R-:W-:-:S04]  /*95e80*/  LEA R6, P6, R3, R0, 0x1 ;  /* 0x0000000003067211 */ /* 0x002fc800078c08ff */
[----:B------:R-:W-:Y:S01]  /*95e90*/  LEA.HI.X.SX32 R7, R3, R2, 0x1, P6 ;  /* 0x0000000203077211 */ /* 0x000fe200030f0eff */
[----:B--2---:R-:W-:Y:S01]  /*95ea0*/  IMAD R3, R12, 0x4, R3 ;  /* 0x000000040c037824 */ /* 0x004fe200078e0203 */
[----:B------:R-:W-:Y:S01]  /*95eb0*/  ISETP.LT.AND P5, PT, R26, UR4, !P0 ;  /* 0x000000041a007c0c */ /* 0x000fe2000c7a1270 */
[----:B------:R1:W-:Y:S01]  /*95ec0*/  @P3 STG.E.U16 desc[UR10][R4.64], R17 ;  /* 0x0000001104003986 */ /* 0x0003e2000c10150a */
[----:B---3--:R-:W-:Y:S01]  /*95ed0*/  ISETP.LT.AND P4, PT, R27, UR5, !P0 ;  /* 0x000000051b007c0c */ /* 0x008fe2000c781270 */
[----:B------:R-:W-:Y:S01]  /*95ee0*/  ULDC UR4, c[0x0][0x22c] ;  /* 0x00008b0000047ab9 */ /* 0x000fe20000000800 */
[----:B------:R-:W2:Y:S01]  /*95ef0*/  LDC R12, c[0x0][0x248] ;  /* 0x00009200ff0c7b82 */ /* 0x000ea20000000800 */
[----:B------:R-:W3:Y:S01]  /*95f00*/  LDL.LU R26, [R1+0x218] ;  /* 0x00021800011a7983 */ /* 0x000ee20000300800 */
[----:B------:R-:W-:Y:S01]  /*95f10*/  ISETP.LT.AND P3, PT, R28, UR4, !P0 ;  /* 0x000000041c007c0c */ /* 0x000fe2000c761270 */
[----:B------:R-:W-:Y:S01]  /*95f20*/  ULDC UR4, c[0x0][0x22c] ;  /* 0x00008b0000047ab9 */ /* 0x000fe20000000800 */
[----:B-----5:R-:W-:Y:S01]  /*95f30*/  IMAD R8, R20, 0x4, R3 ;  /* 0x0000000414087824 */ /* 0x020fe200078e0203 */
[----:B------:R4:W-:Y:S01]  /*95f40*/  @P1 STG.E.U16 desc[UR10][R6.64], R21 ;  /* 0x0000001506001986 */ /* 0x0009e2000c10150a */
[----:B------:R-:W-:Y:S01]  /*95f50*/  PRMT R9, R9, 0x7632, R9 ;  /* 0x0000763209097816 */ /* 0x000fe20000000009 */
[----:B------:R-:W-:-:S02]  /*95f60*/  ULDC UR5, c[0x0][0x22c] ;  /* 0x00008b0000057ab9 */ /* 0x000fc40000000800 */
[----:B------:R-:W5:Y:S01]  /*95f70*/  LDL.LU R27, [R1+0x21c] ;  /* 0x00021c00011b7983 */ /* 0x000f620000300800 */
[----:B-1----:R-:W-:-:S03]  /*95f80*/  LEA R4, P1, R3, R0, 0x1 ;  /* 0x0000000003047211 */ /* 0x002fc600078208ff */
[----:B------:R-:W5:Y:S01]  /*95f90*/  LDL.LU R28, [R1+0x220] ;  /* 0x00022000011c7983 */ /* 0x000f620000300800 */
[----:B------:R-:W-:Y:S02]  /*95fa0*/  LEA.HI.X.SX32 R5, R3, R2, 0x1, P1 ;  /* 0x0000000203057211 */ /* 0x000fe400008f0eff */
[----:B------:R-:W-:Y:S02]  /*95fb0*/  ISETP.LT.AND P1, PT, R29, UR4, !P0 ;  /* 0x000000041d007c0c */ /* 0x000fe4000c721270 */
[C---:B----4-:R-:W-:Y:S01]  /*95fc0*/  LEA R6, P6, R8.reuse, R0, 0x1 ;  /* 0x0000000008067211 */ /* 0x050fe200078c08ff */
[----:B------:R-:W4:Y:S01]  /*95fd0*/  LDL.LU R29, [R1+0x224] ;  /* 0x00022400011d7983 */ /* 0x000f220000300800 */
[----:B------:R-:W-:Y:S01]  /*95fe0*/  PRMT R13, R13, 0x7632, R13 ;  /* 0x000076320d0d7816 */ /* 0x000fe2000000000d */
[----:B------:R-:W-:Y:S01]  /*95ff0*/  ULDC UR4, c[0x0][0x248] ;  /* 0x0000920000047ab9 */ /* 0x000fe20000000800 */
[----:B------:R-:W-:Y:S01]  /*96000*/  LEA.HI.X.SX32 R7, R8, R2, 0x1, P6 ;  /* 0x0000000208077211 */ /* 0x000fe200030f0eff */
[----:B0-----:R-:W-:Y:S01]  /*96010*/  IMAD R8, R16, 0x4, R8 ;  /* 0x0000000410087824 */ /* 0x001fe200078e0208 */
[----:B------:R0:W-:Y:S01]  /*96020*/  @P2 STG.E.U16 desc[UR10][R4.64], R9 ;  /* 0x0000000904002986 */ /* 0x0001e2000c10150a */
[----:B------:R-:W-:Y:S01]  /*96030*/  PRMT R17, R17, 0x7632, R17 ;  /* 0x0000763211117816 */ /* 0x000fe20000000011 */
[----:B------:R-:W1:Y:S02]  /*96040*/  LDC R16, c[0x0][0x248] ;  /* 0x00009200ff107b82 */ /* 0x000e640000000800 */
[----:B------:R2:W-:Y:S01]  /*96050*/  @P5 STG.E.U16 desc[UR10][R6.64], R13 ;  /* 0x0000000d06005986 */ /* 0x0005e2000c10150a */
[C---:B0-----:R-:W-:Y:S01]  /*96060*/  LEA R4, P2, R8.reuse, R0, 0x1 ;  /* 0x0000000008047211 */ /* 0x041fe200078408ff */
[C---:B------:R-:W-:Y:S01]  /*96070*/  IMAD R3, R25.reuse, UR4, RZ ;  /* 0x0000000419037c24 */ /* 0x040fe2000f8e02ff */
[----:B------:R-:W-:Y:S01]  /*96080*/  ISETP.LT.AND P5, PT, R25, UR5, !P0 ;  /* 0x0000000519007c0c */ /* 0x000fe2000c7a1270 */
[----:B------:R-:W-:Y:S01]  /*96090*/  ULDC UR4, c[0x0][0x22c] ;  /* 0x00008b0000047ab9 */ /* 0x000fe20000000800 */
[----:B------:R-:W-:Y:S01]  /*960a0*/  LEA.HI.X.SX32 R5, R8, R2, 0x1, P2 ;  /* 0x0000000208057211 */ /* 0x000fe200010f0eff */
[----:B--2---:R-:W-:Y:S01]  /*960b0*/  IMAD R8, R12, 0x8, R8 ;  /* 0x000000080c087824 */ /* 0x004fe200078e0208 */
[----:B------:R-:W2:Y:S01]  /*960c0*/  LDL.LU R25, [R1+0x228] ;  /* 0x0002280001197983 */ /* 0x000ea20000300800 */
[----:B------:R-:W-:Y:S01]  /*960d0*/  PRMT R21, R21, 0x7632, R21 ;  /* 0x0000763215157816 */ /* 0x000fe20000000015 */
[----:B------:R-:W0:Y:S01]  /*960e0*/  LDC R13, c[0x0][0x248] ;  /* 0x00009200ff0d7b82 */ /* 0x000e220000000800 */
[----:B------:R-:W-:Y:S01]  /*960f0*/  ULDC UR5, c[0x0][0x22c] ;  /* 0x00008b0000057ab9 */ /* 0x000fe20000000800 */
[----:B------:R3:W-:Y:S01]  /*96100*/  @P4 STG.E.U16 desc[UR10][R4.64], R17 ;  /* 0x0000001104004986 */ /* 0x0007e2000c10150a */
[----:B------:R-:W-:-:S04]  /*96110*/  LEA R6, P6, R8, R0, 0x1 ;  /* 0x0000000008067211 */ /* 0x000fc800078c08ff */
[----:B------:R-:W-:Y:S01]  /*96120*/  LEA.HI.X.SX32 R7, R8, R2, 0x1, P6 ;  /* 0x0000000208077211 */ /* 0x000fe200030f0eff */
[----:B------:R-:W0:Y:S01]  /*96130*/  LDC R12, c[0x0][0x248] ;  /* 0x00009200ff0c7b82 */ /* 0x000e220000000800 */
[----:B---3--:R-:W-:-:S07]  /*96140*/  LEA R4, P4, R3, R0, 0x1 ;  /* 0x0000000003047211 */ /* 0x008fce00078808ff */
[----:B------:R-:W3:Y:S01]  /*96150*/  LDC R9, c[0x0][0x248] ;  /* 0x00009200ff097b82 */ /* 0x000ee20000000800 */
[----:B------:R-:W-:Y:S02]  /*96160*/  LEA.HI.X.SX32 R5, R3, R2, 0x1, P4 ;  /* 0x0000000203057211 */ /* 0x000fe400020f0eff */
[----:B------:R-:W-:Y:S02]  /*96170*/  ISETP.LT.AND P2, PT, R26, UR6, !P0 ;  /* 0x000000061a007c0c */ /* 0x000fe4000c741270 */
[----:B------:R-:W2:Y:S01]  /*96180*/  LDL.LU R26, [R1+0x22c] ;  /* 0x00022c00011a7983 */ /* 0x000ea20000300800 */
[----:B-----5:R-:W-:Y:S01]  /*96190*/  ISETP.LT.AND P4, PT, R27, UR4, !P0 ;  /* 0x000000041b007c0c */ /* 0x020fe2000c781270 */
[----:B------:R-:W-:Y:S02]  /*961a0*/  ULDC UR4, c[0x0][0x22c] ;  /* 0x00008b0000047ab9 */ /* 0x000fe40000000800 */
[----:B------:R5:W-:Y:S01]  /*961b0*/  @P5 STG.E.U16 desc[UR10][R4.64], R21 ;  /* 0x0000001504005986 */ /* 0x000be2000c10150a */
[----:B------:R-:W-:Y:S01]  /*961c0*/  ISETP.LT.AND P5, PT, R28, UR4, !P0 ;  /* 0x000000041c007c0c */ /* 0x000fe2000c7a1270 */
[----:B------:R-:W-:-:S02]  /*961d0*/  ULDC UR4, c[0x0][0x22c] ;  /* 0x00008b0000047ab9 */ /* 0x000fc40000000800 */
[----:B------:R-:W2:Y:S04]  /*961e0*/  LDL.LU R27, [R1+0x230] ;  /* 0x00023000011b7983 */ /* 0x000ea80000300800 */
[----:B------:R-:W-:Y:S04]  /*961f0*/  @P3 STG.E.U16 desc[UR10][R6.64], R10 ;  /* 0x0000000a06003986 */ /* 0x000fe8000c10150a */
[----:B------:R-:W2:Y:S01]  /*96200*/  LDL.LU R28, [R1+0x234] ;  /* 0x00023400011c7983 */ /* 0x000ea20000300800 */
[----:B----4-:R-:W-:Y:S01]  /*96210*/  ISETP.LT.AND P3, PT, R29, UR4, !P0 ;  /* 0x000000041d007c0c */ /* 0x010fe2000c761270 */
[----:B-1----:R-:W-:-:S02]  /*96220*/  IMAD R3, R16, 0x4, R8 ;  /* 0x0000000410037824 */ /* 0x002fc400078e0208 */
[----:B------:R-:W4:Y:S01]  /*96230*/  LDL.LU R29, [R1+0x238] ;  /* 0x00023800011d7983 */ /* 0x000f220000300800 */
[----:B------:R-:W1:Y:S01]  /*96240*/  LDC R8, c[0x0][0x248] ;  /* 0x00009200ff087b82 */ /* 0x000e620000000800 */
[----:B------:R-:W-:Y:S01]  /*96250*/  ULDC UR4, c[0x0][0x22c] ;  /* 0x00008b0000047ab9 */ /* 0x000fe20000000800 */
[----:B-----5:R-:W-:Y:S01]  /*96260*/  LEA R4, P6, R3, R0, 0x1 ;  /* 0x0000000003047211 */ /* 0x020fe200078c08ff */
[----:B0-----:R-:W-:-:S03]  /*96270*/  IMAD R13, R13, 0x4, R3 ;  /* 0x000000040d0d7824 */ /* 0x001fc600078e0203 */
[----:B------:R-:W-:Y:S01]  /*96280*/  LEA.HI.X.SX32 R5, R3, R2, 0x1, P6 ;  /* 0x0000000203057211 */ /* 0x000fe200030f0eff */
[----:B------:R-:W-:Y:S01]  /*96290*/  IMAD R17, R12, 0x4, R13 ;  /* 0x000000040c117824 */ /* 0x000fe200078e020d */
[----:B------:R-:W0:Y:S03]  /*962a0*/  LDC R3, c[0x0][0x248] ;  /* 0x00009200ff037b82 */ /* 0x000e260000000800 */
[----:B------:R5:W-:Y:S01]  /*962b0*/  @P1 STG.E.U16 desc[UR10][R4.64], R14 ;  /* 0x0000000e04001986 */ /* 0x000be2000c10150a */
[----:B---3--:R-:W-:-:S04]  /*962c0*/  IMAD R9, R9, 0x4, R17 ;  /* 0x0000000409097824 */ /* 0x008fc800078e0211 */
[----:B------:R-:W3:Y:S01]  /*962d0*/  LDC R12, c[0x0][0x248] ;  /* 0x00009200ff0c7b82 */ /* 0x000ee20000000800 */
[----:B-----5:R-:W-:-:S04]  /*962e0*/  LEA R4, P6, R13, R0, 0x1 ;  /* 0x000000000d047211 */ /* 0x020fc800078c08ff */
[----:B------:R-:W-:Y:S02]  /*962f0*/  LEA.HI.X.SX32 R5, R13, R2, 0x1, P6 ;  /* 0x000000020d057211 */ /* 0x000fe400030f0eff */
[----:B------:R-:W-:-:S03]  /*96300*/  LEA R6, P6, R17, R0, 0x1 ;  /* 0x0000000011067211 */ /* 0x000fc600078c08ff */
[----:B------:R5:W-:Y:S01]  /*96310*/  @P2 STG.E.U16 desc[UR10][R4.64], R18 ;  /* 0x0000001204002986 */ /* 0x000be2000c10150a */
[----:B------:R-:W-:Y:S01]  /*96320*/  LEA.HI.X.SX32 R7, R17, R2, 0x1, P6 ;  /* 0x0000000211077211 */ /* 0x000fe200030f0eff */
[----:B-1----:R-:W-:Y:S01]  /*96330*/  IMAD R13, R8, 0x4, R9 ;  /* 0x00000004080d7824 */ /* 0x002fe200078e0209 */
[----:B--2---:R-:W-:Y:S01]  /*96340*/  ISETP.LT.AND P1, PT, R25, UR4, !P0 ;  /* 0x0000000419007c0c */ /* 0x004fe2000c721270 */
[----:B------:R-:W-:Y:S01]  /*96350*/  ULDC UR4, c[0x0][0x22c] ;  /* 0x00008b0000047ab9 */ /* 0x000fe20000000800 */
[----:B------:R-:W2:Y:S04]  /*96360*/  LDL.LU R25, [R1+0x23c] ;  /* 0x00023c0001197983 */ /* 0x000ea80000300800 */
[----:B------:R1:W-:Y:S01]  /*96370*/  @P4 STG.E.U16 desc[UR10][R6.64], R22 ;  /* 0x0000001606004986 */ /* 0x0003e2000c10150a */
[----:B-----5:R-:W-:-:S04]  /*96380*/  LEA R4, P6, R9, R0, 0x1 ;  /* 0x0000000009047211 */ /* 0x020fc800078c08ff */
[----:B------:R-:W-:Y:S02]  /*96390*/  LEA.HI.X.SX32 R5, R9, R2, 0x1, P6 ;  /* 0x0000000209057211 */ /* 0x000fe400030f0eff */
[----:B------:R-:W-:Y:S01]  /*963a0*/  ISETP.LT.AND P2, PT, R26, UR4, !P0 ;  /* 0x000000041a007c0c */ /* 0x000fe2000c741270 */
[----:B------:R-:W-:Y:S01]  /*963b0*/  ULDC UR4, c[0x0][0x22c] ;  /* 0x00008b0000047ab9 */ /* 0x000fe20000000800 */
[----:B------:R-:W5:Y:S01]  /*963c0*/  LDL.LU R26, [R1+0x240] ;  /* 0x00024000011a7983 */ /* 0x000f620000300800 */
[----:B-1----:R-:W-:Y:S01]  /*963d0*/  PRMT R7, R10, 0x7632, R7 ;  /* 0x000076320a077816 */ /* 0x002fe20000000007 */
[----:B------:R-:W1:Y:S01]  /*963e0*/  LDC R9, c[0x0][0x248] ;  /* 0x00009200ff097b82 */ /* 0x000e620000000800 */
[----:B------:R-:W-:Y:S01]  /*963f0*/  ISETP.LT.AND P4, PT, R27, UR4, !P0 ;  /* 0x000000041b007c0c */ /* 0x000fe2000c781270 */
[----:B------:R-:W-:Y:S01]  /*96400*/  ULDC UR4, c[0x0][0x22c] ;  /* 0x00008b0000047ab9 */ /* 0x000fe20000000800 */
[----:B------:R-:W5:Y:S04]  /*96410*/  LDL.LU R27, [R1+0x244] ;  /* 0x00024400011b7983 */ /* 0x000f680000300800 */
[----:B------:R0:W-:Y:S01]  /*96420*/  @P5 STG.E.U16 desc[UR10][R4.64], R7 ;  /* 0x0000000704005986 */ /* 0x0001e2000c10150a */
[----:B------:R-:W-:Y:S01]  /*96430*/  ISETP.LT.AND P6, PT, R28, UR4, !P0 ;  /* 0x000000041c007c0c */ /* 0x000fe2000c7c1270 */
[----:B------:R-:W1:Y:S01]  /*96440*/  LDC R10, c[0x0][0x248] ;  /* 0x00009200ff0a7b82 */ /* 0x000e620000000800 */
[----:B------:R-:W-:Y:S01]  /*96450*/  PRMT R16, R14, 0x7632, R16 ;  /* 0x000076320e107816 */ /* 0x000fe20000000010 */
[----:B------:R-:W5:Y:S01]  /*96460*/  LDL.LU R28, [R1+0x204] ;  /* 0x00020400011c7983 */ /* 0x000f620000300800 */
[----:B------:R-:W-:Y:S01]  /*96470*/  PRMT R18, R18, 0x7632, R18 ;  /* 0x0000763212127816 */ /* 0x000fe20000000012 */
[----:B------:R-:W-:-:S04]  /*96480*/  ULDC UR4, c[0x0][0x22c] ;  /* 0x00008b0000047ab9 */ /* 0x000fc80000000800 */
[----:B------:R-:W1:Y:S01]  /*96490*/  LDC R14, c[0x0][0x248] ;  /* 0x00009200ff0e7b82 */ /* 0x000e620000000800 */
[----:B0-----:R-:W-:-:S04]  /*964a0*/  LEA R4, P5, R13, R0, 0x1 ;  /* 0x000000000d047211 */ /* 0x001fc800078a08ff */
[----:B------:R-:W-:Y:S02]  /*964b0*/  LEA.HI.X.SX32 R5, R13, R2, 0x1, P5 ;  /* 0x000000020d057211 */ /* 0x000fe400028f0eff */
[----:B----4-:R-:W-:Y:S01]  /*964c0*/  ISETP.LT.AND P5, PT, R29, UR5, !P0 ;  /* 0x000000051d007c0c */ /* 0x010fe2000c7a1270 */
[----:B------:R-:W-:Y:S01]  /*964d0*/  IMAD R13, R3, 0x4, R13 ;  /* 0x00000004030d7824 */ /* 0x000fe200078e020d */
[----:B------:R-:W4:Y:S01]  /*964e0*/  LDL.LU R29, [R1+0x120] ;  /* 0x00012000011d7983 */ /* 0x000f220000300800 */
[----:B------:R-:W0:Y:S01]  /*964f0*/  LDC R3, c[0x0][0x248] ;  /* 0x00009200ff037b82 */ /* 0x000e220000000800 */
[----:B------:R-:W-:Y:S01]  /*96500*/  PRMT R22, R22, 0x7632, R22 ;  /* 0x0000763216167816 */ /* 0x000fe20000000016 */
[----:B---3--:R-:W-:Y:S01]  /*96510*/  IMAD R17, R12, 0x4, R13 ;  /* 0x000000040c117824 */ /* 0x008fe200078e020d */
[----:B------:R3:W-:Y:S01]  /*96520*/  @P3 STG.E.U16 desc[UR10][R4.64], R16 ;  /* 0x0000001004003986 */ /* 0x0007e2000c10150a */
[----:B------:R-:W-:Y:S01]  /*96530*/  LEA R6, P3, R13, R0, 0x1 ;  /* 0x000000000d067211 */ /* 0x000fe200078608ff */
[----:B------:R-:W-:-:S03]  /*96540*/  ULDC UR5, c[0x0][0x22c] ;  /* 0x00008b0000057ab9 */ /* 0x000fc60000000800 */
[----:B------:R-:W-:Y:S01]  /*96550*/  LEA.HI.X.SX32 R7, R13, R2, 0x1, P3 ;  /* 0x000000020d077211 */ /* 0x000fe200018f0eff */
[----:B-1----:R-:W-:Y:S01]  /*96560*/  IMAD R13, R9, 0x4, R17 ;  /* 0x00000004090d7824 */ /* 0x002fe200078e0211 */
[----:B------:R-:W-:-:S04]  /*96570*/  LEA R8, P3, R17, R0, 0x1 ;  /* 0x0000000011087211 */ /* 0x000fc800078608ff */
[----:B------:R-:W-:Y:S01]  /*96580*/  LEA.HI.X.SX32 R9, R17, R2, 0x1, P3 ;  /* 0x0000000211097211 */ /* 0x000fe200018f0eff */
[----:B------:R-:W-:Y:S01]  /*96590*/  IMAD R17, R10, 0x4, R13 ;  /* 0x000000040a117824 */ /* 0x000fe200078e020d */
[----:B---3--:R-:W1:Y:S01]  /*965a0*/  LDC R16, c[0x0][0x248] ;  /* 0x00009200ff107b82 */ /* 0x008e620000000800 */
[----:B------:R3:W-:Y:S07]  /*965b0*/  @P1 STG.E.U16 desc[UR10][R6.64], R18 ;  /* 0x0000001206001986 */ /* 0x0007ee000c10150a */
[----:B------:R-:W1:Y:S01]  /*965c0*/  LDC R10, c[0x0][0x248] ;  /* 0x00009200ff0a7b82 */ /* 0x000e620000000800 */
[----:B------:R-:W-:Y:S01]  /*965d0*/  LEA R4, P3, R13, R0, 0x1 ;  /* 0x000000000d047211 */ /* 0x000fe200078608ff */
[----:B0-----:R-:W-:-:S06]  /*965e0*/  IMAD R3, R3, 0x4, R17 ;  /* 0x0000000403037824 */ /* 0x001fcc00078e0211 */
[----:B---3--:R-:W0:Y:S01]  /*965f0*/  LDC R18, c[0x0][0x248] ;  /* 0x00009200ff127b82 */ /* 0x008e220000000800 */
[----:B------:R-:W-:Y:S01]  /*96600*/  LEA.HI.X.SX32 R5, R13, R2, 0x1, P3 ;  /* 0x000000020d057211 */ /* 0x000fe200018f0eff */
[----:B------:R3:W-:Y:S01]  /*96610*/  @P2 STG.E.U16 desc[UR10][R8.64], R22 ;  /* 0x0000001608002986 */ /* 0x0007e2000c10150a */
[----:B------:R-:W-:-:S03]  /*96620*/  LEA R12, P3, R17, R0, 0x1 ;  /* 0x00000000110c7211 */ /* 0x000fc600078608ff */
[----:B------:R5:W-:Y:S01]  /*96630*/  @P4 STG.E.U16 desc[UR10][R4.64], R11 ;  /* 0x0000000b04004986 */ /* 0x000be2000c10150a */
[----:B------:R-:W-:Y:S02]  /*96640*/  LEA R6, P4, R3, R0, 0x1 ;  /* 0x0000000003067211 */ /* 0x000fe400078808ff */
[-C--:B------:R-:W-:Y:S02]  /*96650*/  LEA.HI.X.SX32 R13, R17, R2.reuse, 0x1, P3 ;  /* 0x00000002110d7211 */ /* 0x080fe400018f0eff */
[----:B------:R-:W-:Y:S01]  /*96660*/  LEA.HI.X.SX32 R7, R3, R2, 0x1, P4 ;  /* 0x0000000203077211 */ /* 0x000fe200020f0eff */
[----:B---3--:R-:W-:Y:S01]  /*96670*/  IMAD R9, R14, 0x4, R3 ;  /* 0x000000040e097824 */ /* 0x008fe200078e0203 */
[----:B--2---:R-:W-:Y:S01]  /*96680*/  ISETP.LT.AND P1, PT, R25, UR4, !P0 ;  /* 0x0000000419007c0c */ /* 0x004fe2000c721270 */
[----:B------:R-:W-:Y:S02]  /*96690*/  ULDC UR4, c[0x0][0x22c] ;  /* 0x00008b0000047ab9 */ /* 0x000fe40000000800 */
[----:B-1----:R-:W-:Y:S01]  /*966a0*/  IMAD R3, R10, 0x4, R9 ;  /* 0x000000040a037824 */ /* 0x002fe200078e0209 */
[----:B------:R0:W-:Y:S01]  /*966b0*/  @P6 STG.E.U16 desc[UR10][R12.64], R15 ;  /* 0x0000000f0c006986 */ /* 0x0001e2000c10150a */
[----:B-----5:R-:W-:Y:S01]  /*966c0*/  ISETP.LT.AND P2, PT, R26, UR4, !P0 ;  /* 0x000000041a007c0c */ /* 0x020fe2000c741270 */
[----:B------:R-:W-:Y:S01]  /*966d0*/  ULDC UR4, c[0x0][0x22c] ;  /* 0x00008b0000047ab9 */ /* 0x000fe20000000800 */
[----:B------:R-:W-:Y:S01]  /*966e0*/  PRMT R14, R11, 0x7632, R14 ;  /* 0x000076320b0e7816 */ /* 0x000fe2000000000e */
[----:B------:R-:W-:Y:S01]  /*966f0*/  IMAD R11, R16, 0x4, R3 ;  /* 0x00000004100b7824 */ /* 0x000fe200078e0203 */
[----:B------:R-:W-:-:S02]  /*96700*/  LEA R4, P6, R9, R0, 0x1 ;  /* 0x0000000009047211 */ /* 0x000fc400078c08ff */
[----:B------:R-:W-:Y:S01]  /*96710*/  ISETP.LT.AND P3, PT, R27, UR4, !P0 ;  /* 0x000000041b007c0c */ /* 0x000fe2000c761270 */
[----:B------:R-:W-:Y:S01]  /*96720*/  ULDC UR4, c[0x0][0x22c] ;  /* 0x00008b0000047ab9 */ /* 0x000fe20000000800 */
[----:B------:R-:W-:Y:S02]  /*96730*/  LEA.HI.X.SX32 R5, R9, R2, 0x1, P6 ;  /* 0x0000000209057211 */ /* 0x000fe400030f0eff */
[-C--:B------:R-:W-:Y:S01]  /*96740*/  LEA R8, P6, R3, R0.reuse, 0x1 ;  /* 0x0000000003087211 */ /* 0x080fe200078c08ff */
[----:B0-----:R-:W-:Y:S01]  /*96750*/  IMAD R13, R18, 0x4, R11 ;  /* 0x00000004120d7824 */ /* 0x001fe200078e020b */
[----:B------:R-:W-:Y:S01]  /*96760*/  ISETP.LT.AND P4, PT, R28, UR4, !P0 ;  /* 0x000000041c007c0c */ /* 0x000fe2000c781270 */
[----:B------:R0:W-:Y:S01]  /*96770*/  @P5 STG.E.U16 desc[UR10][R6.64], R19 ;  /* 0x0000001306005986 */ /* 0x0001e2000c10150a */
[----:B------:R-:W-:Y:S01]  /*96780*/  LEA R10, P5, R11, R0, 0x1 ;  /* 0x000000000b0a7211 */ /* 0x000fe200078a08ff */
[----:B------:R-:W-:Y:S01]  /*96790*/  ULDC UR4, c[0x0][0x248] ;  /* 0x0000920000047ab9 */ /* 0x000fe20000000800 */
[----:B------:R-:W-:-:S02]  /*967a0*/  LEA.HI.X.SX32 R9, R3, R2, 0x1, P6 ;  /* 0x0000000203097211 */ /* 0x000fc400030f0eff */
[----:B------:R-:W-:Y:S02]  /*967b0*/  LEA R12, P6, R13, R0, 0x1 ;  /* 0x000000000d0c7211 */ /* 0x000fe400078c08ff */
[----:B------:R-:W-:Y:S02]  /*967c0*/  PRMT R17, R15, 0x7632, R17 ;  /* 0x000076320f117816 */ /* 0x000fe40000000011 */
[-C--:B------:R-:W-:Y:S02]  /*967d0*/  LEA.HI.X.SX32 R11, R11, R2.reuse, 0x1, P5 ;  /* 0x000000020b0b7211 */ /* 0x080fe400028f0eff */
[----:B------:R-:W-:Y:S02]  /*967e0*/  LEA.HI.X.SX32 R13, R13, R2, 0x1, P6 ;  /* 0x000000020d0d7211 */ /* 0x000fe400030f0eff */
[----:B0-----:R-:W-:Y:S01]  /*967f0*/  PRMT R19, R19, 0x7632, R19 ;  /* 0x0000763213137816 */ /* 0x001fe20000000013 */
[----:B------:R0:W-:Y:S04]  /*96800*/  @P1 STG.E.U16 desc[UR10][R4.64], R23 ;  /* 0x0000001704001986 */ /* 0x0001e8000c10150a */
[----:B------:R0:W-:Y:S04]  /*96810*/  @P2 STG.E.U16 desc[UR10][R8.64], R14 ;  /* 0x0000000e08002986 */ /* 0x0001e8000c10150a */
[----:B------:R0:W-:Y:S04]  /*96820*/  @P3 STG.E.U16 desc[UR10][R10.64], R17 ;  /* 0x000000110a003986 */ /* 0x0001e8000c10150a */
[----:B------:R0:W-:Y:S01]  /*96830*/  @P4 STG.E.U16 desc[UR10][R12.64], R19 ;  /* 0x000000130c004986 */ /* 0x0001e2000c10150a */
[C---:B----4-:R-:W-:Y:S01]  /*96840*/  ISETP.LT.AND P0, PT, R29.reuse, UR5, !P0 ;  /* 0x000000051d007c0c */ /* 0x050fe2000c701270 */
[----:B------:R-:W-:-:S05]  /*96850*/  IMAD R15, R29, UR4, RZ ;  /* 0x000000041d0f7c24 */ /* 0x000fca000f8e02ff */
[----:B------:R-:W-:-:S04]  /*96860*/  LEA R6, P1, R15, R0, 0x1 ;  /* 0x000000000f067211 */ /* 0x000fc800078208ff */
[----:B------:R-:W-:-:S03]  /*96870*/  LEA.HI.X.SX32 R7, R15, R2, 0x1, P1 ;  /* 0x000000020f077211 */ /* 0x000fc600008f0eff */
[----:B0-----:R-:W-:Y:S06]  /*96880*/  @!P0 EXIT ;  /* 0x000000000000894d */ /* 0x001fec0003800000 */
[----:B------:R-:W-:-:S05]  /*96890*/  PRMT R3, R23, 0x7632, R3 ;  /* 0x0000763217037816 */ /* 0x000fca0000000003 */
[----:B------:R-:W-:Y:S01]  /*968a0*/  STG.E.U16 desc[UR10][R6.64], R3 ;  /* 0x0000000306007986 */ /* 0x000fe2000c10150a */
[----:B------:R-:W-:Y:S05]  /*968b0*/  EXIT ;  /* 0x000000000000794d */ /* 0x000fea0003800000 */
.L_x_3:
[----:B------:R-:W-:-:S00]  /*968c0*/  BRA `(.L_x_3) ;  /* 0xfffffffc00fc7947 */ /* 0x000fc0000383ffff */
[----:B------:R-:W-:-:S00]  /*968d0*/  NOP ;  /* 0x0000000000007918 */ /* 0x000fc00000000000 */
        /* <DEDUP_REMOVED lines=10> */
.L_x_4:


//--------------------- .nv.shared.matmul_kernel  --------------------------
	.section	.nv.shared.matmul_kernel,"aw",@nobits
	.sectionflags	@""
	.align	16
	.zero		1024


//--------------------- .nv.shared.reserved.0     --------------------------
	.section	.nv.shared.reserved.0,"aw",@nobits
	.weak		__nv_reservedSMEM_offset_0_alias
	.size		__nv_reservedSMEM_offset_0_alias, 0, 0
	.other		__nv_reservedSMEM_offset_0_alias,@"STO_CUDA_RESERVED_SHARED STV_DEFAULT"
__nv_reservedSMEM_offset_0_alias:
	.zero		0


//--------------------- .nv.constant0.matmul_kernel --------------------------
	.section	.nv.constant0.matmul_kernel,"a",@progbits
	.sectionflags	@""
	.align	4
.nv.constant0.matmul_kernel:
	.zero		608


//--------------------- SYMBOLS --------------------------

	.type		.nv.reservedSmem.offset0,@object
	.size		.nv.reservedSmem.offset0,0x4
